//
// Generated by NVIDIA NVVM Compiler
//
// Compiler Build ID: CL-36424714
// Cuda compilation tools, release 13.0, V13.0.88
// Based on NVVM 20.0.0
//

.version 9.0
.target sm_100
.address_size 64

	// .globl	default_function_kernel0
// _ZZ24default_function_kernel0E15pad_temp_shared has been demoted
// _ZZ24default_function_kernel0E13kernel_shared has been demoted
// _ZZ6conv2dPfPKfS_E5input has been demoted

.visible .entry default_function_kernel0(
	.param .u64 .ptr .align 1 default_function_kernel0_param_0,
	.param .u64 .ptr .align 1 default_function_kernel0_param_1,
	.param .u64 .ptr .align 1 default_function_kernel0_param_2
)
{
	.reg .pred 	%p<185>;
	.reg .b16 	%rs<185>;
	.reg .b32 	%r<574>;
	.reg .b32 	%f<433>;
	.reg .b64 	%rd<73>;
	// demoted variable
	.shared .align 4 .b8 _ZZ24default_function_kernel0E15pad_temp_shared[3072];
	// demoted variable
	.shared .align 4 .b8 _ZZ24default_function_kernel0E13kernel_shared[288];
	ld.param.u64 	%rd19, [default_function_kernel0_param_1];
	cvta.to.global.u64 	%rd20, %rd19;
	mov.u32 	%r94, %ctaid.y;
	shl.b32 	%r95, %r94, 2;
	mov.u32 	%r96, %tid.x;
	mul.lo.s32 	%r97, %r96, 28;
	cvt.u16.u32 	%rs1, %r97;
	mul.hi.u16 	%rs2, %rs1, 10923;
	shr.u16 	%rs3, %rs2, 4;
	mul.lo.s16 	%rs4, %rs3, 96;
	sub.s16 	%rs5, %rs1, %rs4;
	shr.u16 	%rs6, %rs5, 4;
	cvt.u32.u16 	%r98, %rs6;
	or.b32  	%r99, %r95, %r98;
	setp.eq.s32 	%p33, %r99, 0;
	add.s32 	%r100, %r95, %r98;
	setp.gt.u32 	%p34, %r100, 28;
	mov.u32 	%r102, %ctaid.x;
	mul.lo.s32 	%r103, %r102, 14;
	mul.lo.s32 	%r104, %r96, 12;
	and.b32  	%r105, %r104, 12;
	or.b32  	%r106, %r105, %r103;
	setp.eq.s32 	%p35, %r106, 0;
	or.pred  	%p36, %p33, %p35;
	add.s32 	%r108, %r105, %r103;
	setp.gt.u32 	%p37, %r108, 28;
	mov.u32 	%r110, %tid.y;
	mul.lo.s32 	%r111, %r110, 1568;
	mul.wide.u16 	%r112, %rs3, 784;
	mul.lo.s32 	%r113, %r94, 112;
	mul.wide.u16 	%r114, %rs6, 28;
	mad.lo.s32 	%r115, %r110, 192, %r97;
	or.b16  	%rs7, %rs1, 1;
	mul.hi.u16 	%rs8, %rs7, 10923;
	shr.u16 	%rs9, %rs8, 4;
	mul.lo.s16 	%rs10, %rs9, 96;
	sub.s16 	%rs11, %rs7, %rs10;
	shr.u16 	%rs12, %rs11, 4;
	cvt.u32.u16 	%r116, %rs12;
	or.b32  	%r117, %r95, %r116;
	setp.eq.s32 	%p38, %r117, 0;
	add.s32 	%r118, %r95, %r116;
	setp.gt.u32 	%p39, %r118, 28;
	or.b32  	%r120, %r104, 1;
	and.b32  	%r121, %r120, 13;
	add.s32 	%r122, %r121, %r103;
	setp.gt.u32 	%p40, %r122, 28;
	or.pred  	%p41, %p39, %p40;
	mul.wide.u16 	%r124, %rs9, 784;
	mul.wide.u16 	%r125, %rs12, 28;
	or.b16  	%rs13, %rs1, 2;
	mul.hi.u16 	%rs14, %rs13, 10923;
	shr.u16 	%rs15, %rs14, 4;
	mul.lo.s16 	%rs16, %rs15, 96;
	sub.s16 	%rs17, %rs13, %rs16;
	shr.u16 	%rs18, %rs17, 4;
	cvt.u32.u16 	%r126, %rs18;
	or.b32  	%r127, %r95, %r126;
	setp.eq.s32 	%p42, %r127, 0;
	add.s32 	%r128, %r95, %r126;
	setp.gt.u32 	%p43, %r128, 28;
	or.b32  	%r130, %r104, 2;
	and.b32  	%r131, %r130, 14;
	add.s32 	%r132, %r131, %r103;
	setp.gt.u32 	%p44, %r132, 28;
	or.pred  	%p45, %p43, %p44;
	mul.wide.u16 	%r134, %rs15, 784;
	mul.wide.u16 	%r135, %rs18, 28;
	or.b16  	%rs19, %rs1, 3;
	mul.hi.u16 	%rs20, %rs19, 10923;
	shr.u16 	%rs21, %rs20, 4;
	mul.lo.s16 	%rs22, %rs21, 96;
	sub.s16 	%rs23, %rs19, %rs22;
	shr.u16 	%rs24, %rs23, 4;
	cvt.u32.u16 	%r136, %rs24;
	or.b32  	%r137, %r95, %r136;
	setp.eq.s32 	%p46, %r137, 0;
	add.s32 	%r138, %r95, %r136;
	setp.gt.u32 	%p47, %r138, 28;
	setp.gt.u32 	%p48, %r122, 26;
	or.pred  	%p49, %p47, %p48;
	mul.wide.u16 	%r140, %rs21, 784;
	mul.wide.u16 	%r141, %rs24, 28;
	add.s16 	%rs25, %rs1, 4;
	mul.hi.u16 	%rs26, %rs25, 10923;
	shr.u16 	%rs27, %rs26, 4;
	mul.lo.s16 	%rs28, %rs27, 96;
	sub.s16 	%rs29, %rs25, %rs28;
	shr.u16 	%rs30, %rs29, 4;
	cvt.u32.u16 	%r142, %rs30;
	or.b32  	%r143, %r95, %r142;
	setp.eq.s32 	%p50, %r143, 0;
	add.s32 	%r144, %r95, %r142;
	setp.gt.u32 	%p51, %r144, 28;
	add.s32 	%r146, %r104, 4;
	and.b32  	%r147, %r146, 12;
	or.b32  	%r148, %r147, %r103;
	setp.eq.s32 	%p52, %r148, 0;
	or.pred  	%p53, %p50, %p52;
	add.s32 	%r150, %r147, %r103;
	setp.gt.u32 	%p54, %r150, 28;
	mul.wide.u16 	%r152, %rs27, 784;
	mul.wide.u16 	%r153, %rs30, 28;
	add.s16 	%rs31, %rs1, 5;
	mul.hi.u16 	%rs32, %rs31, 10923;
	shr.u16 	%rs33, %rs32, 4;
	mul.lo.s16 	%rs34, %rs33, 96;
	sub.s16 	%rs35, %rs31, %rs34;
	shr.u16 	%rs36, %rs35, 4;
	cvt.u32.u16 	%r154, %rs36;
	or.b32  	%r155, %r95, %r154;
	setp.eq.s32 	%p55, %r155, 0;
	add.s32 	%r156, %r95, %r154;
	setp.gt.u32 	%p56, %r156, 28;
	add.s32 	%r158, %r104, 5;
	and.b32  	%r159, %r158, 13;
	add.s32 	%r160, %r159, %r103;
	setp.gt.u32 	%p57, %r160, 28;
	or.pred  	%p58, %p56, %p57;
	mul.wide.u16 	%r162, %rs33, 784;
	mul.wide.u16 	%r163, %rs36, 28;
	add.s16 	%rs37, %rs1, 6;
	mul.hi.u16 	%rs38, %rs37, 10923;
	shr.u16 	%rs39, %rs38, 4;
	mul.lo.s16 	%rs40, %rs39, 96;
	sub.s16 	%rs41, %rs37, %rs40;
	shr.u16 	%rs42, %rs41, 4;
	cvt.u32.u16 	%r164, %rs42;
	or.b32  	%r165, %r95, %r164;
	setp.eq.s32 	%p59, %r165, 0;
	add.s32 	%r166, %r95, %r164;
	setp.gt.u32 	%p60, %r166, 28;
	add.s32 	%r168, %r104, 6;
	and.b32  	%r169, %r168, 14;
	add.s32 	%r170, %r169, %r103;
	setp.gt.u32 	%p61, %r170, 28;
	or.pred  	%p62, %p60, %p61;
	mul.wide.u16 	%r172, %rs39, 784;
	mul.wide.u16 	%r173, %rs42, 28;
	add.s16 	%rs43, %rs1, 7;
	mul.hi.u16 	%rs44, %rs43, 10923;
	shr.u16 	%rs45, %rs44, 4;
	mul.lo.s16 	%rs46, %rs45, 96;
	sub.s16 	%rs47, %rs43, %rs46;
	shr.u16 	%rs48, %rs47, 4;
	cvt.u32.u16 	%r174, %rs48;
	or.b32  	%r175, %r95, %r174;
	setp.eq.s32 	%p63, %r175, 0;
	add.s32 	%r176, %r95, %r174;
	setp.gt.u32 	%p64, %r176, 28;
	setp.gt.u32 	%p65, %r160, 26;
	or.pred  	%p66, %p64, %p65;
	mul.wide.u16 	%r178, %rs45, 784;
	mul.wide.u16 	%r179, %rs48, 28;
	add.s16 	%rs49, %rs1, 8;
	mul.hi.u16 	%rs50, %rs49, 10923;
	shr.u16 	%rs51, %rs50, 4;
	mul.lo.s16 	%rs52, %rs51, 96;
	sub.s16 	%rs53, %rs49, %rs52;
	shr.u16 	%rs54, %rs53, 4;
	cvt.u32.u16 	%r180, %rs54;
	or.b32  	%r181, %r95, %r180;
	setp.eq.s32 	%p67, %r181, 0;
	add.s32 	%r182, %r95, %r180;
	setp.gt.u32 	%p68, %r182, 28;
	xor.b32  	%r184, %r105, 8;
	or.b32  	%r185, %r184, %r103;
	setp.eq.s32 	%p69, %r185, 0;
	or.pred  	%p70, %p67, %p69;
	add.s32 	%r187, %r184, %r103;
	setp.gt.u32 	%p71, %r187, 28;
	mul.wide.u16 	%r189, %rs51, 784;
	mul.wide.u16 	%r190, %rs54, 28;
	add.s16 	%rs55, %rs1, 9;
	mul.hi.u16 	%rs56, %rs55, 10923;
	shr.u16 	%rs57, %rs56, 4;
	mul.lo.s16 	%rs58, %rs57, 96;
	sub.s16 	%rs59, %rs55, %rs58;
	shr.u16 	%rs60, %rs59, 4;
	cvt.u32.u16 	%r191, %rs60;
	or.b32  	%r192, %r95, %r191;
	setp.eq.s32 	%p72, %r192, 0;
	add.s32 	%r193, %r95, %r191;
	setp.gt.u32 	%p73, %r193, 28;
	add.s32 	%r195, %r104, 9;
	and.b32  	%r196, %r195, 13;
	add.s32 	%r197, %r196, %r103;
	setp.gt.u32 	%p74, %r197, 28;
	or.pred  	%p75, %p73, %p74;
	mul.wide.u16 	%r199, %rs57, 784;
	mul.wide.u16 	%r200, %rs60, 28;
	add.s16 	%rs61, %rs1, 10;
	mul.hi.u16 	%rs62, %rs61, 10923;
	shr.u16 	%rs63, %rs62, 4;
	mul.lo.s16 	%rs64, %rs63, 96;
	sub.s16 	%rs65, %rs61, %rs64;
	shr.u16 	%rs66, %rs65, 4;
	cvt.u32.u16 	%r201, %rs66;
	or.b32  	%r202, %r95, %r201;
	setp.eq.s32 	%p76, %r202, 0;
	add.s32 	%r203, %r95, %r201;
	setp.gt.u32 	%p77, %r203, 28;
	add.s32 	%r205, %r104, 10;
	and.b32  	%r206, %r205, 14;
	add.s32 	%r207, %r206, %r103;
	setp.gt.u32 	%p78, %r207, 28;
	or.pred  	%p79, %p77, %p78;
	mul.wide.u16 	%r209, %rs63, 784;
	mul.wide.u16 	%r210, %rs66, 28;
	add.s16 	%rs67, %rs1, 11;
	mul.hi.u16 	%rs68, %rs67, 10923;
	shr.u16 	%rs69, %rs68, 4;
	mul.lo.s16 	%rs70, %rs69, 96;
	sub.s16 	%rs71, %rs67, %rs70;
	shr.u16 	%rs72, %rs71, 4;
	cvt.u32.u16 	%r211, %rs72;
	or.b32  	%r212, %r95, %r211;
	setp.eq.s32 	%p80, %r212, 0;
	add.s32 	%r213, %r95, %r211;
	setp.gt.u32 	%p81, %r213, 28;
	setp.gt.u32 	%p82, %r197, 26;
	or.pred  	%p83, %p81, %p82;
	mul.wide.u16 	%r215, %rs69, 784;
	mul.wide.u16 	%r216, %rs72, 28;
	add.s16 	%rs73, %rs1, 12;
	mul.hi.u16 	%rs74, %rs73, 10923;
	shr.u16 	%rs75, %rs74, 4;
	mul.lo.s16 	%rs76, %rs75, 96;
	sub.s16 	%rs77, %rs73, %rs76;
	shr.u16 	%rs78, %rs77, 4;
	cvt.u32.u16 	%r217, %rs78;
	or.b32  	%r218, %r95, %r217;
	setp.eq.s32 	%p84, %r218, 0;
	add.s32 	%r219, %r95, %r217;
	setp.gt.u32 	%p85, %r219, 28;
	add.s32 	%r221, %r104, 12;
	and.b32  	%r222, %r221, 12;
	or.b32  	%r223, %r222, %r103;
	setp.eq.s32 	%p86, %r223, 0;
	or.pred  	%p87, %p84, %p86;
	add.s32 	%r225, %r222, %r103;
	setp.gt.u32 	%p88, %r225, 28;
	mul.wide.u16 	%r227, %rs75, 784;
	mul.wide.u16 	%r228, %rs78, 28;
	add.s16 	%rs79, %rs1, 13;
	mul.hi.u16 	%rs80, %rs79, 10923;
	shr.u16 	%rs81, %rs80, 4;
	mul.lo.s16 	%rs82, %rs81, 96;
	sub.s16 	%rs83, %rs79, %rs82;
	shr.u16 	%rs84, %rs83, 4;
	cvt.u32.u16 	%r229, %rs84;
	or.b32  	%r230, %r95, %r229;
	setp.eq.s32 	%p89, %r230, 0;
	add.s32 	%r231, %r95, %r229;
	add.s32 	%r233, %r104, 13;
	and.b32  	%r234, %r233, 13;
	add.s32 	%r235, %r234, %r103;
	max.u32 	%r237, %r231, %r235;
	setp.gt.u32 	%p90, %r237, 28;
	mul.wide.u16 	%r238, %rs81, 784;
	mul.wide.u16 	%r239, %rs84, 28;
	add.s16 	%rs85, %rs1, 14;
	mul.hi.u16 	%rs86, %rs85, 10923;
	shr.u16 	%rs87, %rs86, 4;
	mul.lo.s16 	%rs88, %rs87, 96;
	sub.s16 	%rs89, %rs85, %rs88;
	shr.u16 	%rs90, %rs89, 4;
	cvt.u32.u16 	%r240, %rs90;
	or.b32  	%r241, %r95, %r240;
	setp.eq.s32 	%p91, %r241, 0;
	add.s32 	%r242, %r95, %r240;
	add.s32 	%r244, %r104, 14;
	and.b32  	%r245, %r244, 14;
	add.s32 	%r246, %r245, %r103;
	max.u32 	%r248, %r242, %r246;
	setp.gt.u32 	%p92, %r248, 28;
	mul.wide.u16 	%r249, %rs87, 784;
	mul.wide.u16 	%r250, %rs90, 28;
	add.s16 	%rs91, %rs1, 15;
	mul.hi.u16 	%rs92, %rs91, 10923;
	shr.u16 	%rs93, %rs92, 4;
	mul.lo.s16 	%rs94, %rs93, 96;
	sub.s16 	%rs95, %rs91, %rs94;
	shr.u16 	%rs96, %rs95, 4;
	cvt.u32.u16 	%r251, %rs96;
	or.b32  	%r252, %r95, %r251;
	setp.eq.s32 	%p93, %r252, 0;
	add.s32 	%r253, %r95, %r251;
	setp.gt.u32 	%p94, %r253, 28;
	setp.gt.u32 	%p95, %r235, 26;
	or.pred  	%p96, %p94, %p95;
	mul.wide.u16 	%r255, %rs93, 784;
	mul.wide.u16 	%r256, %rs96, 28;
	add.s16 	%rs97, %rs1, 16;
	mul.hi.u16 	%rs98, %rs97, 10923;
	shr.u16 	%rs99, %rs98, 4;
	mul.lo.s16 	%rs100, %rs99, 96;
	sub.s16 	%rs101, %rs97, %rs100;
	shr.u16 	%rs102, %rs101, 4;
	cvt.u32.u16 	%r257, %rs102;
	or.b32  	%r258, %r95, %r257;
	setp.eq.s32 	%p97, %r258, 0;
	add.s32 	%r259, %r95, %r257;
	setp.gt.u32 	%p98, %r259, 28;
	or.pred  	%p99, %p97, %p35;
	mul.wide.u16 	%r261, %rs99, 784;
	mul.wide.u16 	%r262, %rs102, 28;
	add.s16 	%rs103, %rs1, 17;
	mul.hi.u16 	%rs104, %rs103, 10923;
	shr.u16 	%rs105, %rs104, 4;
	mul.lo.s16 	%rs106, %rs105, 96;
	sub.s16 	%rs107, %rs103, %rs106;
	shr.u16 	%rs108, %rs107, 4;
	cvt.u32.u16 	%r263, %rs108;
	or.b32  	%r264, %r95, %r263;
	setp.eq.s32 	%p100, %r264, 0;
	add.s32 	%r265, %r95, %r263;
	setp.gt.u32 	%p101, %r265, 28;
	or.pred  	%p102, %p101, %p40;
	mul.wide.u16 	%r267, %rs105, 784;
	mul.wide.u16 	%r268, %rs108, 28;
	add.s16 	%rs109, %rs1, 18;
	mul.hi.u16 	%rs110, %rs109, 10923;
	shr.u16 	%rs111, %rs110, 4;
	mul.lo.s16 	%rs112, %rs111, 96;
	sub.s16 	%rs113, %rs109, %rs112;
	shr.u16 	%rs114, %rs113, 4;
	cvt.u32.u16 	%r269, %rs114;
	or.b32  	%r270, %r95, %r269;
	setp.eq.s32 	%p103, %r270, 0;
	add.s32 	%r271, %r95, %r269;
	setp.gt.u32 	%p104, %r271, 28;
	or.pred  	%p105, %p104, %p44;
	mul.wide.u16 	%r273, %rs111, 784;
	mul.wide.u16 	%r274, %rs114, 28;
	add.s16 	%rs115, %rs1, 19;
	mul.hi.u16 	%rs116, %rs115, 10923;
	shr.u16 	%rs117, %rs116, 4;
	mul.lo.s16 	%rs118, %rs117, 96;
	sub.s16 	%rs119, %rs115, %rs118;
	shr.u16 	%rs120, %rs119, 4;
	cvt.u32.u16 	%r275, %rs120;
	or.b32  	%r276, %r95, %r275;
	setp.eq.s32 	%p106, %r276, 0;
	add.s32 	%r277, %r95, %r275;
	setp.gt.u32 	%p107, %r277, 28;
	or.pred  	%p108, %p107, %p48;
	mul.wide.u16 	%r279, %rs117, 784;
	mul.wide.u16 	%r280, %rs120, 28;
	add.s16 	%rs121, %rs1, 20;
	mul.hi.u16 	%rs122, %rs121, 10923;
	shr.u16 	%rs123, %rs122, 4;
	mul.lo.s16 	%rs124, %rs123, 96;
	sub.s16 	%rs125, %rs121, %rs124;
	shr.u16 	%rs126, %rs125, 4;
	cvt.u32.u16 	%r281, %rs126;
	or.b32  	%r282, %r95, %r281;
	setp.eq.s32 	%p109, %r282, 0;
	add.s32 	%r283, %r95, %r281;
	setp.gt.u32 	%p110, %r283, 28;
	or.pred  	%p111, %p109, %p52;
	mul.wide.u16 	%r285, %rs123, 784;
	mul.wide.u16 	%r286, %rs126, 28;
	add.s16 	%rs127, %rs1, 21;
	mul.hi.u16 	%rs128, %rs127, 10923;
	shr.u16 	%rs129, %rs128, 4;
	mul.lo.s16 	%rs130, %rs129, 96;
	sub.s16 	%rs131, %rs127, %rs130;
	shr.u16 	%rs132, %rs131, 4;
	cvt.u32.u16 	%r287, %rs132;
	or.b32  	%r288, %r95, %r287;
	setp.eq.s32 	%p112, %r288, 0;
	add.s32 	%r289, %r95, %r287;
	setp.gt.u32 	%p113, %r289, 28;
	or.pred  	%p114, %p113, %p57;
	mul.wide.u16 	%r291, %rs129, 784;
	mul.wide.u16 	%r292, %rs132, 28;
	add.s16 	%rs133, %rs1, 22;
	mul.hi.u16 	%rs134, %rs133, 10923;
	shr.u16 	%rs135, %rs134, 4;
	mul.lo.s16 	%rs136, %rs135, 96;
	sub.s16 	%rs137, %rs133, %rs136;
	shr.u16 	%rs138, %rs137, 4;
	cvt.u32.u16 	%r293, %rs138;
	or.b32  	%r294, %r95, %r293;
	setp.eq.s32 	%p115, %r294, 0;
	add.s32 	%r295, %r95, %r293;
	setp.gt.u32 	%p116, %r295, 28;
	or.pred  	%p117, %p116, %p61;
	mul.wide.u16 	%r297, %rs135, 784;
	mul.wide.u16 	%r298, %rs138, 28;
	add.s16 	%rs139, %rs1, 23;
	mul.hi.u16 	%rs140, %rs139, 10923;
	shr.u16 	%rs141, %rs140, 4;
	mul.lo.s16 	%rs142, %rs141, 96;
	sub.s16 	%rs143, %rs139, %rs142;
	shr.u16 	%rs144, %rs143, 4;
	cvt.u32.u16 	%r299, %rs144;
	or.b32  	%r300, %r95, %r299;
	setp.eq.s32 	%p118, %r300, 0;
	add.s32 	%r301, %r95, %r299;
	setp.gt.u32 	%p119, %r301, 28;
	or.pred  	%p120, %p119, %p65;
	mul.wide.u16 	%r303, %rs141, 784;
	mul.wide.u16 	%r304, %rs144, 28;
	shl.b32 	%r305, %r110, 1;
	add.s32 	%r306, %r97, 24;
	cvt.u16.u32 	%rs145, %r306;
	mul.hi.u16 	%rs146, %rs145, -21845;
	shr.u16 	%rs147, %rs146, 6;
	cvt.u32.u16 	%r307, %rs147;
	add.s32 	%r308, %r305, %r307;
	setp.gt.u32 	%p121, %r308, 7;
	mul.lo.s32 	%r309, %r110, 12;
	shr.u32 	%r310, %r306, 4;
	add.s32 	%r311, %r310, %r309;
	setp.gt.u32 	%p122, %r311, 47;
	setp.gt.u32 	%p123, %r115, 743;
	setp.gt.u32 	%p124, %r96, 5;
	or.pred  	%p125, %p124, %p123;
	mul.lo.s16 	%rs148, %rs147, 96;
	sub.s16 	%rs149, %rs145, %rs148;
	shr.u16 	%rs150, %rs149, 4;
	cvt.u32.u16 	%r313, %rs150;
	or.b32  	%r314, %r95, %r313;
	setp.eq.s32 	%p127, %r314, 0;
	add.s32 	%r315, %r95, %r313;
	setp.gt.u32 	%p128, %r315, 28;
	or.pred  	%p129, %p127, %p69;
	mul.wide.u16 	%r317, %rs147, 784;
	mul.wide.u16 	%r318, %rs150, 28;
	add.s32 	%r319, %r97, 25;
	cvt.u16.u32 	%rs151, %r319;
	mul.hi.u16 	%rs152, %rs151, -21845;
	shr.u16 	%rs153, %rs152, 6;
	cvt.u32.u16 	%r320, %rs153;
	add.s32 	%r321, %r305, %r320;
	setp.gt.u32 	%p130, %r321, 7;
	shr.u32 	%r322, %r319, 4;
	add.s32 	%r323, %r322, %r309;
	setp.gt.u32 	%p131, %r323, 47;
	setp.gt.u32 	%p132, %r115, 742;
	or.pred  	%p133, %p124, %p132;
	mul.lo.s16 	%rs154, %rs153, 96;
	sub.s16 	%rs155, %rs151, %rs154;
	shr.u16 	%rs156, %rs155, 4;
	cvt.u32.u16 	%r325, %rs156;
	or.b32  	%r326, %r95, %r325;
	setp.eq.s32 	%p135, %r326, 0;
	add.s32 	%r327, %r95, %r325;
	setp.gt.u32 	%p136, %r327, 28;
	or.pred  	%p137, %p136, %p74;
	mul.wide.u16 	%r329, %rs153, 784;
	mul.wide.u16 	%r330, %rs156, 28;
	add.s32 	%r331, %r97, 26;
	cvt.u16.u32 	%rs157, %r331;
	mul.hi.u16 	%rs158, %rs157, -21845;
	shr.u16 	%rs159, %rs158, 6;
	cvt.u32.u16 	%r332, %rs159;
	add.s32 	%r333, %r305, %r332;
	setp.gt.u32 	%p138, %r333, 7;
	shr.u32 	%r334, %r331, 4;
	add.s32 	%r335, %r334, %r309;
	setp.gt.u32 	%p139, %r335, 47;
	setp.gt.u32 	%p140, %r115, 741;
	or.pred  	%p141, %p124, %p140;
	mul.lo.s16 	%rs160, %rs159, 96;
	sub.s16 	%rs161, %rs157, %rs160;
	shr.u16 	%rs162, %rs161, 4;
	cvt.u32.u16 	%r337, %rs162;
	or.b32  	%r338, %r95, %r337;
	setp.eq.s32 	%p143, %r338, 0;
	add.s32 	%r339, %r95, %r337;
	setp.gt.u32 	%p144, %r339, 28;
	or.pred  	%p145, %p144, %p78;
	mul.wide.u16 	%r341, %rs159, 784;
	mul.wide.u16 	%r342, %rs162, 28;
	add.s32 	%r343, %r97, 27;
	cvt.u16.u32 	%rs163, %r343;
	mul.hi.u16 	%rs164, %rs163, -21845;
	shr.u16 	%rs165, %rs164, 6;
	cvt.u32.u16 	%r344, %rs165;
	add.s32 	%r345, %r305, %r344;
	setp.gt.u32 	%p146, %r345, 7;
	shr.u32 	%r346, %r343, 4;
	add.s32 	%r347, %r346, %r309;
	setp.gt.u32 	%p147, %r347, 47;
	setp.gt.u32 	%p148, %r115, 740;
	or.pred  	%p149, %p124, %p148;
	mul.lo.s16 	%rs166, %rs165, 96;
	sub.s16 	%rs167, %rs163, %rs166;
	shr.u16 	%rs168, %rs167, 4;
	cvt.u32.u16 	%r349, %rs168;
	or.b32  	%r350, %r95, %r349;
	setp.eq.s32 	%p151, %r350, 0;
	add.s32 	%r351, %r95, %r349;
	setp.gt.u32 	%p152, %r351, 28;
	or.pred  	%p153, %p152, %p82;
	mul.wide.u16 	%r353, %rs165, 784;
	mul.wide.u16 	%r354, %rs168, 28;
	cvt.u16.u32 	%rs169, %r96;
	mul.hi.u16 	%rs170, %rs169, 21846;
	cvt.u32.u16 	%r355, %rs170;
	add.s32 	%r1, %r305, %r355;
	mul.lo.s32 	%r356, %r96, 3;
	mad.lo.s32 	%r357, %r110, 18, %r356;
	mov.u32 	%r358, %ctaid.z;
	mad.lo.s32 	%r359, %r358, 288, %r357;
	or.pred  	%p154, %p36, %p34;
	or.pred  	%p1, %p154, %p37;
	or.pred  	%p2, %p41, %p38;
	or.pred  	%p3, %p45, %p42;
	or.pred  	%p4, %p49, %p46;
	or.pred  	%p155, %p53, %p51;
	or.pred  	%p5, %p155, %p54;
	or.pred  	%p6, %p58, %p55;
	or.pred  	%p7, %p62, %p59;
	or.pred  	%p8, %p66, %p63;
	or.pred  	%p156, %p70, %p68;
	or.pred  	%p9, %p156, %p71;
	or.pred  	%p10, %p75, %p72;
	or.pred  	%p11, %p79, %p76;
	or.pred  	%p12, %p83, %p80;
	or.pred  	%p157, %p87, %p85;
	or.pred  	%p13, %p157, %p88;
	or.pred  	%p14, %p90, %p89;
	or.pred  	%p15, %p92, %p91;
	or.pred  	%p16, %p96, %p93;
	or.pred  	%p158, %p99, %p98;
	or.pred  	%p17, %p158, %p37;
	or.pred  	%p18, %p102, %p100;
	or.pred  	%p19, %p105, %p103;
	or.pred  	%p20, %p108, %p106;
	or.pred  	%p159, %p111, %p110;
	or.pred  	%p21, %p159, %p54;
	or.pred  	%p22, %p114, %p112;
	or.pred  	%p23, %p117, %p115;
	or.pred  	%p24, %p120, %p118;
	or.pred  	%p160, %p121, %p122;
	or.pred  	%p25, %p160, %p125;
	or.pred  	%p161, %p129, %p128;
	or.pred  	%p26, %p161, %p71;
	or.pred  	%p162, %p130, %p131;
	or.pred  	%p27, %p162, %p133;
	or.pred  	%p28, %p137, %p135;
	or.pred  	%p163, %p138, %p139;
	or.pred  	%p29, %p163, %p141;
	or.pred  	%p30, %p145, %p143;
	or.pred  	%p164, %p146, %p147;
	or.pred  	%p31, %p164, %p149;
	or.pred  	%p32, %p153, %p151;
	or.b32  	%r360, %r184, %r111;
	add.s32 	%r361, %r360, %r317;
	add.s32 	%r362, %r361, %r113;
	add.s32 	%r363, %r362, %r318;
	add.s32 	%r364, %r363, %r103;
	add.s32 	%r572, %r364, -29;
	add.s32 	%r365, %r111, %r303;
	add.s32 	%r366, %r365, %r113;
	add.s32 	%r367, %r366, %r304;
	add.s32 	%r368, %r367, %r103;
	shl.b16 	%rs171, %rs169, 2;
	xor.b16  	%rs172, %rs171, 4;
	cvt.u32.u16 	%r369, %rs172;
	and.b32  	%r370, %r369, 12;
	add.s32 	%r371, %r368, %r370;
	add.s32 	%r571, %r371, -26;
	mul.wide.u32 	%rd21, %r359, 4;
	add.s64 	%rd22, %rd21, %rd20;
	add.s64 	%rd72, %rd22, 4;
	add.s32 	%r372, %r111, %r353;
	add.s32 	%r373, %r372, %r113;
	add.s32 	%r374, %r373, %r354;
	add.s32 	%r375, %r374, %r103;
	sub.s16 	%rs173, 8, %rs171;
	cvt.u32.u16 	%r376, %rs173;
	and.b32  	%r377, %r376, 12;
	add.s32 	%r378, %r375, %r377;
	add.s32 	%r570, %r378, -26;
	add.s32 	%r379, %r111, %r341;
	add.s32 	%r380, %r379, %r113;
	add.s32 	%r381, %r380, %r342;
	add.s32 	%r382, %r381, %r103;
	shl.b16 	%rs174, %rs169, 1;
	sub.s16 	%rs175, 4, %rs174;
	and.b16  	%rs176, %rs175, 6;
	mul.wide.u16 	%r383, %rs176, 2;
	add.s32 	%r384, %r382, %r383;
	add.s32 	%r569, %r384, -27;
	add.s32 	%r385, %r111, %r329;
	add.s32 	%r386, %r385, %r113;
	add.s32 	%r387, %r386, %r330;
	add.s32 	%r388, %r387, %r103;
	add.s32 	%r389, %r388, %r377;
	add.s32 	%r568, %r389, -28;
	add.s32 	%r390, %r111, %r112;
	add.s32 	%r391, %r390, %r113;
	add.s32 	%r392, %r391, %r114;
	add.s32 	%r393, %r392, %r103;
	add.s32 	%r394, %r393, %r105;
	add.s32 	%r567, %r394, -29;
	add.s32 	%r395, %r111, %r124;
	add.s32 	%r396, %r395, %r113;
	add.s32 	%r397, %r396, %r125;
	add.s32 	%r398, %r397, %r103;
	neg.s16 	%rs177, %rs171;
	cvt.u32.u16 	%r399, %rs177;
	and.b32  	%r400, %r399, 12;
	add.s32 	%r401, %r398, %r400;
	add.s32 	%r566, %r401, -28;
	add.s32 	%r402, %r111, %r134;
	add.s32 	%r403, %r402, %r113;
	add.s32 	%r404, %r403, %r135;
	add.s32 	%r405, %r404, %r103;
	neg.s16 	%rs178, %rs174;
	and.b16  	%rs179, %rs178, 6;
	mul.wide.u16 	%r406, %rs179, 2;
	add.s32 	%r407, %r405, %r406;
	add.s32 	%r565, %r407, -27;
	add.s32 	%r408, %r111, %r140;
	add.s32 	%r409, %r408, %r113;
	add.s32 	%r410, %r409, %r141;
	add.s32 	%r411, %r410, %r103;
	add.s32 	%r412, %r411, %r400;
	add.s32 	%r564, %r412, -26;
	add.s32 	%r413, %r111, %r152;
	add.s32 	%r414, %r413, %r113;
	add.s32 	%r415, %r414, %r153;
	add.s32 	%r416, %r415, %r103;
	add.s32 	%r417, %r416, %r147;
	add.s32 	%r563, %r417, -29;
	add.s32 	%r418, %r111, %r162;
	add.s32 	%r419, %r418, %r113;
	add.s32 	%r420, %r419, %r163;
	add.s32 	%r421, %r420, %r103;
	add.s32 	%r422, %r421, %r370;
	add.s32 	%r562, %r422, -28;
	add.s32 	%r423, %r111, %r172;
	add.s32 	%r424, %r423, %r113;
	add.s32 	%r425, %r424, %r173;
	add.s32 	%r426, %r425, %r103;
	xor.b16  	%rs180, %rs174, 2;
	and.b16  	%rs181, %rs180, 6;
	mul.wide.u16 	%r427, %rs181, 2;
	add.s32 	%r428, %r426, %r427;
	add.s32 	%r561, %r428, -27;
	add.s32 	%r429, %r111, %r178;
	add.s32 	%r430, %r429, %r113;
	add.s32 	%r431, %r430, %r179;
	add.s32 	%r432, %r431, %r103;
	add.s32 	%r433, %r432, %r370;
	add.s32 	%r560, %r433, -26;
	add.s32 	%r434, %r360, %r189;
	add.s32 	%r435, %r434, %r113;
	add.s32 	%r436, %r435, %r190;
	add.s32 	%r437, %r436, %r103;
	add.s32 	%r559, %r437, -29;
	add.s32 	%r438, %r111, %r199;
	add.s32 	%r439, %r438, %r113;
	add.s32 	%r440, %r439, %r200;
	add.s32 	%r441, %r440, %r103;
	add.s32 	%r442, %r441, %r377;
	add.s32 	%r558, %r442, -28;
	add.s32 	%r443, %r111, %r209;
	add.s32 	%r444, %r443, %r113;
	add.s32 	%r445, %r444, %r210;
	add.s32 	%r446, %r445, %r103;
	add.s32 	%r447, %r446, %r383;
	add.s32 	%r557, %r447, -27;
	add.s32 	%r448, %r111, %r215;
	add.s32 	%r449, %r448, %r113;
	add.s32 	%r450, %r449, %r216;
	add.s32 	%r451, %r450, %r103;
	add.s32 	%r452, %r451, %r377;
	add.s32 	%r556, %r452, -26;
	add.s32 	%r453, %r111, %r227;
	add.s32 	%r454, %r453, %r113;
	add.s32 	%r455, %r454, %r228;
	add.s32 	%r456, %r455, %r103;
	add.s32 	%r457, %r456, %r222;
	add.s32 	%r555, %r457, -29;
	add.s32 	%r458, %r111, %r238;
	add.s32 	%r459, %r458, %r113;
	add.s32 	%r460, %r459, %r239;
	add.s32 	%r461, %r460, %r103;
	not.b16 	%rs182, %rs171;
	cvt.u32.u16 	%r462, %rs182;
	and.b32  	%r463, %r462, 12;
	add.s32 	%r464, %r461, %r463;
	add.s32 	%r554, %r464, -28;
	add.s32 	%r465, %r111, %r249;
	add.s32 	%r466, %r465, %r113;
	add.s32 	%r467, %r466, %r250;
	add.s32 	%r468, %r467, %r103;
	not.b16 	%rs183, %rs174;
	and.b16  	%rs184, %rs183, 6;
	mul.wide.u16 	%r469, %rs184, 2;
	add.s32 	%r470, %r468, %r469;
	add.s32 	%r553, %r470, -27;
	add.s32 	%r471, %r111, %r255;
	add.s32 	%r472, %r471, %r113;
	add.s32 	%r473, %r472, %r256;
	add.s32 	%r474, %r473, %r103;
	add.s32 	%r475, %r474, %r463;
	add.s32 	%r552, %r475, -26;
	add.s32 	%r476, %r111, %r261;
	add.s32 	%r477, %r476, %r113;
	add.s32 	%r478, %r477, %r262;
	add.s32 	%r479, %r478, %r103;
	add.s32 	%r480, %r479, %r105;
	add.s32 	%r551, %r480, -29;
	add.s32 	%r481, %r111, %r267;
	add.s32 	%r482, %r481, %r113;
	add.s32 	%r483, %r482, %r268;
	add.s32 	%r484, %r483, %r103;
	add.s32 	%r485, %r484, %r400;
	add.s32 	%r550, %r485, -28;
	add.s32 	%r486, %r111, %r273;
	add.s32 	%r487, %r486, %r113;
	add.s32 	%r488, %r487, %r274;
	add.s32 	%r489, %r488, %r103;
	add.s32 	%r490, %r489, %r406;
	add.s32 	%r549, %r490, -27;
	add.s32 	%r491, %r111, %r279;
	add.s32 	%r492, %r491, %r113;
	add.s32 	%r493, %r492, %r280;
	add.s32 	%r494, %r493, %r103;
	add.s32 	%r495, %r494, %r400;
	add.s32 	%r548, %r495, -26;
	add.s32 	%r496, %r111, %r285;
	add.s32 	%r497, %r496, %r113;
	add.s32 	%r498, %r497, %r286;
	add.s32 	%r499, %r498, %r103;
	add.s32 	%r500, %r499, %r147;
	add.s32 	%r547, %r500, -29;
	add.s32 	%r501, %r111, %r291;
	add.s32 	%r502, %r501, %r113;
	add.s32 	%r503, %r502, %r292;
	add.s32 	%r504, %r503, %r103;
	add.s32 	%r505, %r504, %r370;
	add.s32 	%r546, %r505, -28;
	add.s32 	%r506, %r111, %r297;
	add.s32 	%r507, %r506, %r113;
	add.s32 	%r508, %r507, %r298;
	add.s32 	%r509, %r508, %r103;
	add.s32 	%r510, %r509, %r427;
	add.s32 	%r545, %r510, -27;
	mov.f32 	%f403, 0f00000000;
	mov.b32 	%r573, 0;
	mov.f32 	%f404, %f403;
$L__BB0_1:
	ld.param.u64 	%rd70, [default_function_kernel0_param_0];
	mul.wide.s32 	%rd23, %r567, 4;
	cvta.to.global.u64 	%rd3, %rd70;
	add.s64 	%rd4, %rd3, %rd23;
	mul.wide.s32 	%rd24, %r566, 4;
	add.s64 	%rd5, %rd3, %rd24;
	mul.wide.s32 	%rd25, %r565, 4;
	add.s64 	%rd6, %rd3, %rd25;
	mul.wide.s32 	%rd26, %r564, 4;
	add.s64 	%rd7, %rd3, %rd26;
	mul.wide.s32 	%rd27, %r563, 4;
	add.s64 	%rd8, %rd3, %rd27;
	mul.wide.s32 	%rd28, %r562, 4;
	add.s64 	%rd9, %rd3, %rd28;
	mul.wide.s32 	%rd29, %r561, 4;
	add.s64 	%rd10, %rd3, %rd29;
	mul.wide.s32 	%rd30, %r560, 4;
	add.s64 	%rd11, %rd3, %rd30;
	mul.wide.s32 	%rd31, %r559, 4;
	add.s64 	%rd12, %rd3, %rd31;
	mul.wide.s32 	%rd32, %r558, 4;
	add.s64 	%rd13, %rd3, %rd32;
	mul.wide.s32 	%rd33, %r557, 4;
	add.s64 	%rd14, %rd3, %rd33;
	mul.wide.s32 	%rd34, %r549, 4;
	add.s64 	%rd15, %rd3, %rd34;
	bar.sync 	0;
	mov.f32 	%f405, 0f00000000;
	@%p1 bra 	$L__BB0_3;
	ld.global.nc.f32 	%f405, [%rd4];
$L__BB0_3:
	mov.u32 	%r511, %tid.y;
	mov.u32 	%r512, %tid.x;
	mul.lo.s32 	%r513, %r512, 28;
	mad.lo.s32 	%r514, %r511, 192, %r513;
	shl.b32 	%r515, %r514, 2;
	mov.u32 	%r516, _ZZ24default_function_kernel0E15pad_temp_shared;
	add.s32 	%r59, %r516, %r515;
	st.shared.f32 	[%r59], %f405;
	mov.f32 	%f406, 0f00000000;
	@%p2 bra 	$L__BB0_5;
	ld.global.nc.f32 	%f406, [%rd5];
$L__BB0_5:
	st.shared.f32 	[%r59+4], %f406;
	mov.f32 	%f407, 0f00000000;
	@%p3 bra 	$L__BB0_7;
	ld.global.nc.f32 	%f407, [%rd6];
$L__BB0_7:
	st.shared.f32 	[%r59+8], %f407;
	mov.f32 	%f408, 0f00000000;
	@%p4 bra 	$L__BB0_9;
	ld.global.nc.f32 	%f408, [%rd7];
$L__BB0_9:
	st.shared.f32 	[%r59+12], %f408;
	mov.f32 	%f409, 0f00000000;
	@%p5 bra 	$L__BB0_11;
	ld.global.nc.f32 	%f409, [%rd8];
$L__BB0_11:
	st.shared.f32 	[%r59+16], %f409;
	mov.f32 	%f410, 0f00000000;
	@%p6 bra 	$L__BB0_13;
	ld.global.nc.f32 	%f410, [%rd9];
$L__BB0_13:
	st.shared.f32 	[%r59+20], %f410;
	mov.f32 	%f411, 0f00000000;
	@%p7 bra 	$L__BB0_15;
	ld.global.nc.f32 	%f411, [%rd10];
$L__BB0_15:
	st.shared.f32 	[%r59+24], %f411;
	mov.f32 	%f412, 0f00000000;
	@%p8 bra 	$L__BB0_17;
	ld.global.nc.f32 	%f412, [%rd11];
$L__BB0_17:
	st.shared.f32 	[%r59+28], %f412;
	mov.f32 	%f413, 0f00000000;
	@%p9 bra 	$L__BB0_19;
	ld.global.nc.f32 	%f413, [%rd12];
$L__BB0_19:
	st.shared.f32 	[%r59+32], %f413;
	mov.f32 	%f414, 0f00000000;
	@%p10 bra 	$L__BB0_21;
	ld.global.nc.f32 	%f414, [%rd13];
$L__BB0_21:
	st.shared.f32 	[%r59+36], %f414;
	mov.f32 	%f415, 0f00000000;
	@%p11 bra 	$L__BB0_23;
	ld.global.nc.f32 	%f415, [%rd14];
$L__BB0_23:
	st.shared.f32 	[%r59+40], %f415;
	mov.f32 	%f416, 0f00000000;
	@%p12 bra 	$L__BB0_25;
	mul.wide.s32 	%rd35, %r556, 4;
	add.s64 	%rd36, %rd3, %rd35;
	ld.global.nc.f32 	%f416, [%rd36];
$L__BB0_25:
	st.shared.f32 	[%r59+44], %f416;
	mov.f32 	%f417, 0f00000000;
	@%p13 bra 	$L__BB0_27;
	mul.wide.s32 	%rd37, %r555, 4;
	add.s64 	%rd38, %rd3, %rd37;
	ld.global.nc.f32 	%f417, [%rd38];
$L__BB0_27:
	st.shared.f32 	[%r59+48], %f417;
	mov.f32 	%f418, 0f00000000;
	@%p14 bra 	$L__BB0_29;
	mul.wide.s32 	%rd39, %r554, 4;
	add.s64 	%rd40, %rd3, %rd39;
	ld.global.nc.f32 	%f418, [%rd40];
$L__BB0_29:
	st.shared.f32 	[%r59+52], %f418;
	mov.f32 	%f419, 0f00000000;
	@%p15 bra 	$L__BB0_31;
	mul.wide.s32 	%rd41, %r553, 4;
	add.s64 	%rd42, %rd3, %rd41;
	ld.global.nc.f32 	%f419, [%rd42];
$L__BB0_31:
	st.shared.f32 	[%r59+56], %f419;
	mov.f32 	%f420, 0f00000000;
	@%p16 bra 	$L__BB0_33;
	mul.wide.s32 	%rd43, %r552, 4;
	add.s64 	%rd44, %rd3, %rd43;
	ld.global.nc.f32 	%f420, [%rd44];
$L__BB0_33:
	st.shared.f32 	[%r59+60], %f420;
	mov.f32 	%f421, 0f00000000;
	@%p17 bra 	$L__BB0_35;
	mul.wide.s32 	%rd45, %r551, 4;
	add.s64 	%rd46, %rd3, %rd45;
	ld.global.nc.f32 	%f421, [%rd46];
$L__BB0_35:
	st.shared.f32 	[%r59+64], %f421;
	mov.f32 	%f422, 0f00000000;
	@%p18 bra 	$L__BB0_37;
	mul.wide.s32 	%rd47, %r550, 4;
	add.s64 	%rd48, %rd3, %rd47;
	ld.global.nc.f32 	%f422, [%rd48];
$L__BB0_37:
	st.shared.f32 	[%r59+68], %f422;
	mov.f32 	%f423, 0f00000000;
	@%p19 bra 	$L__BB0_39;
	ld.global.nc.f32 	%f423, [%rd15];
$L__BB0_39:
	st.shared.f32 	[%r59+72], %f423;
	mov.f32 	%f424, 0f00000000;
	@%p20 bra 	$L__BB0_41;
	mul.wide.s32 	%rd49, %r548, 4;
	add.s64 	%rd50, %rd3, %rd49;
	ld.global.nc.f32 	%f424, [%rd50];
$L__BB0_41:
	st.shared.f32 	[%r59+76], %f424;
	mov.f32 	%f425, 0f00000000;
	@%p21 bra 	$L__BB0_43;
	mul.wide.s32 	%rd51, %r547, 4;
	add.s64 	%rd52, %rd3, %rd51;
	ld.global.nc.f32 	%f425, [%rd52];
$L__BB0_43:
	st.shared.f32 	[%r59+80], %f425;
	mov.f32 	%f426, 0f00000000;
	@%p22 bra 	$L__BB0_45;
	mul.wide.s32 	%rd53, %r546, 4;
	add.s64 	%rd54, %rd3, %rd53;
	ld.global.nc.f32 	%f426, [%rd54];
$L__BB0_45:
	st.shared.f32 	[%r59+84], %f426;
	mov.f32 	%f427, 0f00000000;
	@%p23 bra 	$L__BB0_47;
	mul.wide.s32 	%rd55, %r545, 4;
	add.s64 	%rd56, %rd3, %rd55;
	ld.global.nc.f32 	%f427, [%rd56];
$L__BB0_47:
	st.shared.f32 	[%r59+88], %f427;
	mov.f32 	%f428, 0f00000000;
	@%p24 bra 	$L__BB0_49;
	mul.wide.s32 	%rd57, %r571, 4;
	add.s64 	%rd58, %rd3, %rd57;
	ld.global.nc.f32 	%f428, [%rd58];
$L__BB0_49:
	st.shared.f32 	[%r59+92], %f428;
	@%p25 bra 	$L__BB0_53;
	mov.f32 	%f429, 0f00000000;
	@%p26 bra 	$L__BB0_52;
	mul.wide.s32 	%rd59, %r572, 4;
	add.s64 	%rd60, %rd3, %rd59;
	ld.global.nc.f32 	%f429, [%rd60];
$L__BB0_52:
	st.shared.f32 	[%r59+96], %f429;
$L__BB0_53:
	@%p27 bra 	$L__BB0_57;
	mov.f32 	%f430, 0f00000000;
	@%p28 bra 	$L__BB0_56;
	mul.wide.s32 	%rd61, %r568, 4;
	add.s64 	%rd62, %rd3, %rd61;
	ld.global.nc.f32 	%f430, [%rd62];
$L__BB0_56:
	st.shared.f32 	[%r59+100], %f430;
$L__BB0_57:
	@%p29 bra 	$L__BB0_61;
	mov.f32 	%f431, 0f00000000;
	@%p30 bra 	$L__BB0_60;
	mul.wide.s32 	%rd63, %r569, 4;
	add.s64 	%rd64, %rd3, %rd63;
	ld.global.nc.f32 	%f431, [%rd64];
$L__BB0_60:
	st.shared.f32 	[%r59+104], %f431;
$L__BB0_61:
	@%p31 bra 	$L__BB0_65;
	mov.f32 	%f432, 0f00000000;
	@%p32 bra 	$L__BB0_64;
	mul.wide.s32 	%rd65, %r570, 4;
	add.s64 	%rd66, %rd3, %rd65;
	ld.global.nc.f32 	%f432, [%rd66];
$L__BB0_64:
	st.shared.f32 	[%r59+108], %f432;
$L__BB0_65:
	setp.gt.u32 	%p165, %r1, 7;
	@%p165 bra 	$L__BB0_72;
	mov.u32 	%r61, %tid.y;
	mov.u32 	%r517, %tid.x;
	mul.lo.s32 	%r518, %r517, 3;
	mad.lo.s32 	%r519, %r61, 18, %r518;
	shl.b32 	%r520, %r519, 2;
	mov.u32 	%r521, _ZZ24default_function_kernel0E13kernel_shared;
	add.s32 	%r60, %r521, %r520;
	mad.lo.s32 	%r522, %r61, 6, %r517;
	setp.gt.u32 	%p166, %r522, 23;
	setp.gt.u32 	%p167, %r517, 5;
	setp.gt.u32 	%p168, %r519, 71;
	or.pred  	%p169, %p167, %p168;
	or.pred  	%p171, %p166, %p169;
	@%p171 bra 	$L__BB0_68;
	ld.global.nc.f32 	%f90, [%rd72+-4];
	st.shared.f32 	[%r60], %f90;
$L__BB0_68:
	mov.u32 	%r523, %tid.x;
	mad.lo.s32 	%r524, %r61, 6, %r523;
	setp.gt.u32 	%p172, %r524, 23;
	setp.gt.u32 	%p173, %r523, 5;
	mul.lo.s32 	%r525, %r523, 3;
	mad.lo.s32 	%r526, %r61, 18, %r525;
	setp.gt.u32 	%p174, %r526, 70;
	or.pred  	%p175, %p173, %p174;
	or.pred  	%p177, %p172, %p175;
	@%p177 bra 	$L__BB0_70;
	ld.global.nc.f32 	%f91, [%rd72];
	st.shared.f32 	[%r60+4], %f91;
$L__BB0_70:
	mov.u32 	%r527, %tid.x;
	mad.lo.s32 	%r528, %r61, 6, %r527;
	setp.gt.u32 	%p178, %r528, 23;
	setp.gt.u32 	%p179, %r527, 5;
	mul.lo.s32 	%r529, %r527, 3;
	mad.lo.s32 	%r530, %r61, 18, %r529;
	setp.gt.u32 	%p180, %r530, 69;
	or.pred  	%p181, %p179, %p180;
	or.pred  	%p183, %p178, %p181;
	@%p183 bra 	$L__BB0_72;
	ld.global.nc.f32 	%f92, [%rd72+4];
	st.shared.f32 	[%r60+8], %f92;
$L__BB0_72:
	bar.sync 	0;
	mov.u32 	%r62, %tid.y;
	shl.b32 	%r531, %r62, 4;
	mov.u32 	%r532, %tid.x;
	shl.b32 	%r63, %r532, 1;
	add.s32 	%r533, %r531, %r63;
	shl.b32 	%r534, %r533, 2;
	mov.u32 	%r535, _ZZ24default_function_kernel0E15pad_temp_shared;
	add.s32 	%r536, %r535, %r534;
	ld.shared.f32 	%f93, [%r536];
	ld.shared.f32 	%f94, [%r536+4];
	ld.shared.f32 	%f95, [%r536+8];
	ld.shared.f32 	%f96, [%r536+12];
	ld.shared.f32 	%f97, [%r536+64];
	ld.shared.f32 	%f98, [%r536+68];
	ld.shared.f32 	%f99, [%r536+72];
	ld.shared.f32 	%f100, [%r536+76];
	ld.shared.f32 	%f101, [%r536+128];
	ld.shared.f32 	%f102, [%r536+132];
	ld.shared.f32 	%f103, [%r536+136];
	ld.shared.f32 	%f104, [%r536+140];
	ld.shared.f32 	%f105, [%r536+384];
	ld.shared.f32 	%f106, [%r536+388];
	ld.shared.f32 	%f107, [%r536+392];
	ld.shared.f32 	%f108, [%r536+396];
	ld.shared.f32 	%f109, [%r536+448];
	ld.shared.f32 	%f110, [%r536+452];
	ld.shared.f32 	%f111, [%r536+456];
	ld.shared.f32 	%f112, [%r536+460];
	ld.shared.f32 	%f113, [%r536+512];
	ld.shared.f32 	%f114, [%r536+516];
	ld.shared.f32 	%f115, [%r536+520];
	ld.shared.f32 	%f116, [%r536+524];
	ld.shared.f32 	%f117, [_ZZ24default_function_kernel0E13kernel_shared];
	ld.shared.f32 	%f118, [_ZZ24default_function_kernel0E13kernel_shared+4];
	ld.shared.f32 	%f119, [_ZZ24default_function_kernel0E13kernel_shared+8];
	ld.shared.f32 	%f120, [_ZZ24default_function_kernel0E13kernel_shared+12];
	ld.shared.f32 	%f121, [_ZZ24default_function_kernel0E13kernel_shared+16];
	ld.shared.f32 	%f122, [_ZZ24default_function_kernel0E13kernel_shared+20];
	ld.shared.f32 	%f123, [_ZZ24default_function_kernel0E13kernel_shared+24];
	ld.shared.f32 	%f124, [_ZZ24default_function_kernel0E13kernel_shared+28];
	ld.shared.f32 	%f125, [_ZZ24default_function_kernel0E13kernel_shared+32];
	ld.shared.f32 	%f126, [_ZZ24default_function_kernel0E13kernel_shared+36];
	ld.shared.f32 	%f127, [_ZZ24default_function_kernel0E13kernel_shared+40];
	ld.shared.f32 	%f128, [_ZZ24default_function_kernel0E13kernel_shared+44];
	ld.shared.f32 	%f129, [_ZZ24default_function_kernel0E13kernel_shared+48];
	ld.shared.f32 	%f130, [_ZZ24default_function_kernel0E13kernel_shared+52];
	ld.shared.f32 	%f131, [_ZZ24default_function_kernel0E13kernel_shared+56];
	ld.shared.f32 	%f132, [_ZZ24default_function_kernel0E13kernel_shared+60];
	ld.shared.f32 	%f133, [_ZZ24default_function_kernel0E13kernel_shared+64];
	ld.shared.f32 	%f134, [_ZZ24default_function_kernel0E13kernel_shared+68];
	fma.rn.f32 	%f135, %f93, %f117, %f404;
	fma.rn.f32 	%f136, %f94, %f117, %f403;
	fma.rn.f32 	%f137, %f94, %f118, %f135;
	fma.rn.f32 	%f138, %f95, %f118, %f136;
	fma.rn.f32 	%f139, %f95, %f119, %f137;
	fma.rn.f32 	%f140, %f96, %f119, %f138;
	fma.rn.f32 	%f141, %f97, %f120, %f139;
	fma.rn.f32 	%f142, %f98, %f120, %f140;
	fma.rn.f32 	%f143, %f98, %f121, %f141;
	fma.rn.f32 	%f144, %f99, %f121, %f142;
	fma.rn.f32 	%f145, %f99, %f122, %f143;
	fma.rn.f32 	%f146, %f100, %f122, %f144;
	fma.rn.f32 	%f147, %f101, %f123, %f145;
	fma.rn.f32 	%f148, %f102, %f123, %f146;
	fma.rn.f32 	%f149, %f102, %f124, %f147;
	fma.rn.f32 	%f150, %f103, %f124, %f148;
	fma.rn.f32 	%f151, %f103, %f125, %f149;
	fma.rn.f32 	%f152, %f104, %f125, %f150;
	fma.rn.f32 	%f153, %f105, %f126, %f151;
	fma.rn.f32 	%f154, %f106, %f126, %f152;
	fma.rn.f32 	%f155, %f106, %f127, %f153;
	fma.rn.f32 	%f156, %f107, %f127, %f154;
	fma.rn.f32 	%f157, %f107, %f128, %f155;
	fma.rn.f32 	%f158, %f108, %f128, %f156;
	fma.rn.f32 	%f159, %f109, %f129, %f157;
	fma.rn.f32 	%f160, %f110, %f129, %f158;
	fma.rn.f32 	%f161, %f110, %f130, %f159;
	fma.rn.f32 	%f162, %f111, %f130, %f160;
	fma.rn.f32 	%f163, %f111, %f131, %f161;
	fma.rn.f32 	%f164, %f112, %f131, %f162;
	fma.rn.f32 	%f165, %f113, %f132, %f163;
	fma.rn.f32 	%f166, %f114, %f132, %f164;
	fma.rn.f32 	%f167, %f114, %f133, %f165;
	fma.rn.f32 	%f168, %f115, %f133, %f166;
	fma.rn.f32 	%f169, %f115, %f134, %f167;
	fma.rn.f32 	%f170, %f116, %f134, %f168;
	ld.shared.f32 	%f171, [%r536+768];
	ld.shared.f32 	%f172, [%r536+772];
	ld.shared.f32 	%f173, [%r536+776];
	ld.shared.f32 	%f174, [%r536+780];
	ld.shared.f32 	%f175, [%r536+832];
	ld.shared.f32 	%f176, [%r536+836];
	ld.shared.f32 	%f177, [%r536+840];
	ld.shared.f32 	%f178, [%r536+844];
	ld.shared.f32 	%f179, [%r536+896];
	ld.shared.f32 	%f180, [%r536+900];
	ld.shared.f32 	%f181, [%r536+904];
	ld.shared.f32 	%f182, [%r536+908];
	ld.shared.f32 	%f183, [%r536+1152];
	ld.shared.f32 	%f184, [%r536+1156];
	ld.shared.f32 	%f185, [%r536+1160];
	ld.shared.f32 	%f186, [%r536+1164];
	ld.shared.f32 	%f187, [%r536+1216];
	ld.shared.f32 	%f188, [%r536+1220];
	ld.shared.f32 	%f189, [%r536+1224];
	ld.shared.f32 	%f190, [%r536+1228];
	ld.shared.f32 	%f191, [%r536+1280];
	ld.shared.f32 	%f192, [%r536+1284];
	ld.shared.f32 	%f193, [%r536+1288];
	ld.shared.f32 	%f194, [%r536+1292];
	ld.shared.f32 	%f195, [_ZZ24default_function_kernel0E13kernel_shared+72];
	ld.shared.f32 	%f196, [_ZZ24default_function_kernel0E13kernel_shared+76];
	ld.shared.f32 	%f197, [_ZZ24default_function_kernel0E13kernel_shared+80];
	ld.shared.f32 	%f198, [_ZZ24default_function_kernel0E13kernel_shared+84];
	ld.shared.f32 	%f199, [_ZZ24default_function_kernel0E13kernel_shared+88];
	ld.shared.f32 	%f200, [_ZZ24default_function_kernel0E13kernel_shared+92];
	ld.shared.f32 	%f201, [_ZZ24default_function_kernel0E13kernel_shared+96];
	ld.shared.f32 	%f202, [_ZZ24default_function_kernel0E13kernel_shared+100];
	ld.shared.f32 	%f203, [_ZZ24default_function_kernel0E13kernel_shared+104];
	ld.shared.f32 	%f204, [_ZZ24default_function_kernel0E13kernel_shared+108];
	ld.shared.f32 	%f205, [_ZZ24default_function_kernel0E13kernel_shared+112];
	ld.shared.f32 	%f206, [_ZZ24default_function_kernel0E13kernel_shared+116];
	ld.shared.f32 	%f207, [_ZZ24default_function_kernel0E13kernel_shared+120];
	ld.shared.f32 	%f208, [_ZZ24default_function_kernel0E13kernel_shared+124];
	ld.shared.f32 	%f209, [_ZZ24default_function_kernel0E13kernel_shared+128];
	ld.shared.f32 	%f210, [_ZZ24default_function_kernel0E13kernel_shared+132];
	ld.shared.f32 	%f211, [_ZZ24default_function_kernel0E13kernel_shared+136];
	ld.shared.f32 	%f212, [_ZZ24default_function_kernel0E13kernel_shared+140];
	fma.rn.f32 	%f213, %f171, %f195, %f169;
	fma.rn.f32 	%f214, %f172, %f195, %f170;
	fma.rn.f32 	%f215, %f172, %f196, %f213;
	fma.rn.f32 	%f216, %f173, %f196, %f214;
	fma.rn.f32 	%f217, %f173, %f197, %f215;
	fma.rn.f32 	%f218, %f174, %f197, %f216;
	fma.rn.f32 	%f219, %f175, %f198, %f217;
	fma.rn.f32 	%f220, %f176, %f198, %f218;
	fma.rn.f32 	%f221, %f176, %f199, %f219;
	fma.rn.f32 	%f222, %f177, %f199, %f220;
	fma.rn.f32 	%f223, %f177, %f200, %f221;
	fma.rn.f32 	%f224, %f178, %f200, %f222;
	fma.rn.f32 	%f225, %f179, %f201, %f223;
	fma.rn.f32 	%f226, %f180, %f201, %f224;
	fma.rn.f32 	%f227, %f180, %f202, %f225;
	fma.rn.f32 	%f228, %f181, %f202, %f226;
	fma.rn.f32 	%f229, %f181, %f203, %f227;
	fma.rn.f32 	%f230, %f182, %f203, %f228;
	fma.rn.f32 	%f231, %f183, %f204, %f229;
	fma.rn.f32 	%f232, %f184, %f204, %f230;
	fma.rn.f32 	%f233, %f184, %f205, %f231;
	fma.rn.f32 	%f234, %f185, %f205, %f232;
	fma.rn.f32 	%f235, %f185, %f206, %f233;
	fma.rn.f32 	%f236, %f186, %f206, %f234;
	fma.rn.f32 	%f237, %f187, %f207, %f235;
	fma.rn.f32 	%f238, %f188, %f207, %f236;
	fma.rn.f32 	%f239, %f188, %f208, %f237;
	fma.rn.f32 	%f240, %f189, %f208, %f238;
	fma.rn.f32 	%f241, %f189, %f209, %f239;
	fma.rn.f32 	%f242, %f190, %f209, %f240;
	fma.rn.f32 	%f243, %f191, %f210, %f241;
	fma.rn.f32 	%f244, %f192, %f210, %f242;
	fma.rn.f32 	%f245, %f192, %f211, %f243;
	fma.rn.f32 	%f246, %f193, %f211, %f244;
	fma.rn.f32 	%f247, %f193, %f212, %f245;
	fma.rn.f32 	%f248, %f194, %f212, %f246;
	ld.shared.f32 	%f249, [%r536+1536];
	ld.shared.f32 	%f250, [%r536+1540];
	ld.shared.f32 	%f251, [%r536+1544];
	ld.shared.f32 	%f252, [%r536+1548];
	ld.shared.f32 	%f253, [%r536+1600];
	ld.shared.f32 	%f254, [%r536+1604];
	ld.shared.f32 	%f255, [%r536+1608];
	ld.shared.f32 	%f256, [%r536+1612];
	ld.shared.f32 	%f257, [%r536+1664];
	ld.shared.f32 	%f258, [%r536+1668];
	ld.shared.f32 	%f259, [%r536+1672];
	ld.shared.f32 	%f260, [%r536+1676];
	ld.shared.f32 	%f261, [%r536+1920];
	ld.shared.f32 	%f262, [%r536+1924];
	ld.shared.f32 	%f263, [%r536+1928];
	ld.shared.f32 	%f264, [%r536+1932];
	ld.shared.f32 	%f265, [%r536+1984];
	ld.shared.f32 	%f266, [%r536+1988];
	ld.shared.f32 	%f267, [%r536+1992];
	ld.shared.f32 	%f268, [%r536+1996];
	ld.shared.f32 	%f269, [%r536+2048];
	ld.shared.f32 	%f270, [%r536+2052];
	ld.shared.f32 	%f271, [%r536+2056];
	ld.shared.f32 	%f272, [%r536+2060];
	ld.shared.f32 	%f273, [_ZZ24default_function_kernel0E13kernel_shared+144];
	ld.shared.f32 	%f274, [_ZZ24default_function_kernel0E13kernel_shared+148];
	ld.shared.f32 	%f275, [_ZZ24default_function_kernel0E13kernel_shared+152];
	ld.shared.f32 	%f276, [_ZZ24default_function_kernel0E13kernel_shared+156];
	ld.shared.f32 	%f277, [_ZZ24default_function_kernel0E13kernel_shared+160];
	ld.shared.f32 	%f278, [_ZZ24default_function_kernel0E13kernel_shared+164];
	ld.shared.f32 	%f279, [_ZZ24default_function_kernel0E13kernel_shared+168];
	ld.shared.f32 	%f280, [_ZZ24default_function_kernel0E13kernel_shared+172];
	ld.shared.f32 	%f281, [_ZZ24default_function_kernel0E13kernel_shared+176];
	ld.shared.f32 	%f282, [_ZZ24default_function_kernel0E13kernel_shared+180];
	ld.shared.f32 	%f283, [_ZZ24default_function_kernel0E13kernel_shared+184];
	ld.shared.f32 	%f284, [_ZZ24default_function_kernel0E13kernel_shared+188];
	ld.shared.f32 	%f285, [_ZZ24default_function_kernel0E13kernel_shared+192];
	ld.shared.f32 	%f286, [_ZZ24default_function_kernel0E13kernel_shared+196];
	ld.shared.f32 	%f287, [_ZZ24default_function_kernel0E13kernel_shared+200];
	ld.shared.f32 	%f288, [_ZZ24default_function_kernel0E13kernel_shared+204];
	ld.shared.f32 	%f289, [_ZZ24default_function_kernel0E13kernel_shared+208];
	ld.shared.f32 	%f290, [_ZZ24default_function_kernel0E13kernel_shared+212];
	fma.rn.f32 	%f291, %f249, %f273, %f247;
	fma.rn.f32 	%f292, %f250, %f273, %f248;
	fma.rn.f32 	%f293, %f250, %f274, %f291;
	fma.rn.f32 	%f294, %f251, %f274, %f292;
	fma.rn.f32 	%f295, %f251, %f275, %f293;
	fma.rn.f32 	%f296, %f252, %f275, %f294;
	fma.rn.f32 	%f297, %f253, %f276, %f295;
	fma.rn.f32 	%f298, %f254, %f276, %f296;
	fma.rn.f32 	%f299, %f254, %f277, %f297;
	fma.rn.f32 	%f300, %f255, %f277, %f298;
	fma.rn.f32 	%f301, %f255, %f278, %f299;
	fma.rn.f32 	%f302, %f256, %f278, %f300;
	fma.rn.f32 	%f303, %f257, %f279, %f301;
	fma.rn.f32 	%f304, %f258, %f279, %f302;
	fma.rn.f32 	%f305, %f258, %f280, %f303;
	fma.rn.f32 	%f306, %f259, %f280, %f304;
	fma.rn.f32 	%f307, %f259, %f281, %f305;
	fma.rn.f32 	%f308, %f260, %f281, %f306;
	fma.rn.f32 	%f309, %f261, %f282, %f307;
	fma.rn.f32 	%f310, %f262, %f282, %f308;
	fma.rn.f32 	%f311, %f262, %f283, %f309;
	fma.rn.f32 	%f312, %f263, %f283, %f310;
	fma.rn.f32 	%f313, %f263, %f284, %f311;
	fma.rn.f32 	%f314, %f264, %f284, %f312;
	fma.rn.f32 	%f315, %f265, %f285, %f313;
	fma.rn.f32 	%f316, %f266, %f285, %f314;
	fma.rn.f32 	%f317, %f266, %f286, %f315;
	fma.rn.f32 	%f318, %f267, %f286, %f316;
	fma.rn.f32 	%f319, %f267, %f287, %f317;
	fma.rn.f32 	%f320, %f268, %f287, %f318;
	fma.rn.f32 	%f321, %f269, %f288, %f319;
	fma.rn.f32 	%f322, %f270, %f288, %f320;
	fma.rn.f32 	%f323, %f270, %f289, %f321;
	fma.rn.f32 	%f324, %f271, %f289, %f322;
	fma.rn.f32 	%f325, %f271, %f290, %f323;
	fma.rn.f32 	%f326, %f272, %f290, %f324;
	ld.shared.f32 	%f327, [%r536+2304];
	ld.shared.f32 	%f328, [%r536+2308];
	ld.shared.f32 	%f329, [%r536+2312];
	ld.shared.f32 	%f330, [%r536+2316];
	ld.shared.f32 	%f331, [%r536+2368];
	ld.shared.f32 	%f332, [%r536+2372];
	ld.shared.f32 	%f333, [%r536+2376];
	ld.shared.f32 	%f334, [%r536+2380];
	ld.shared.f32 	%f335, [%r536+2432];
	ld.shared.f32 	%f336, [%r536+2436];
	ld.shared.f32 	%f337, [%r536+2440];
	ld.shared.f32 	%f338, [%r536+2444];
	ld.shared.f32 	%f339, [%r536+2688];
	ld.shared.f32 	%f340, [%r536+2692];
	ld.shared.f32 	%f341, [%r536+2696];
	ld.shared.f32 	%f342, [%r536+2700];
	ld.shared.f32 	%f343, [%r536+2752];
	ld.shared.f32 	%f344, [%r536+2756];
	ld.shared.f32 	%f345, [%r536+2760];
	ld.shared.f32 	%f346, [%r536+2764];
	ld.shared.f32 	%f347, [%r536+2816];
	ld.shared.f32 	%f348, [%r536+2820];
	ld.shared.f32 	%f349, [%r536+2824];
	ld.shared.f32 	%f350, [%r536+2828];
	ld.shared.f32 	%f351, [_ZZ24default_function_kernel0E13kernel_shared+216];
	ld.shared.f32 	%f352, [_ZZ24default_function_kernel0E13kernel_shared+220];
	ld.shared.f32 	%f353, [_ZZ24default_function_kernel0E13kernel_shared+224];
	ld.shared.f32 	%f354, [_ZZ24default_function_kernel0E13kernel_shared+228];
	ld.shared.f32 	%f355, [_ZZ24default_function_kernel0E13kernel_shared+232];
	ld.shared.f32 	%f356, [_ZZ24default_function_kernel0E13kernel_shared+236];
	ld.shared.f32 	%f357, [_ZZ24default_function_kernel0E13kernel_shared+240];
	ld.shared.f32 	%f358, [_ZZ24default_function_kernel0E13kernel_shared+244];
	ld.shared.f32 	%f359, [_ZZ24default_function_kernel0E13kernel_shared+248];
	ld.shared.f32 	%f360, [_ZZ24default_function_kernel0E13kernel_shared+252];
	ld.shared.f32 	%f361, [_ZZ24default_function_kernel0E13kernel_shared+256];
	ld.shared.f32 	%f362, [_ZZ24default_function_kernel0E13kernel_shared+260];
	ld.shared.f32 	%f363, [_ZZ24default_function_kernel0E13kernel_shared+264];
	ld.shared.f32 	%f364, [_ZZ24default_function_kernel0E13kernel_shared+268];
	ld.shared.f32 	%f365, [_ZZ24default_function_kernel0E13kernel_shared+272];
	ld.shared.f32 	%f366, [_ZZ24default_function_kernel0E13kernel_shared+276];
	ld.shared.f32 	%f367, [_ZZ24default_function_kernel0E13kernel_shared+280];
	ld.shared.f32 	%f368, [_ZZ24default_function_kernel0E13kernel_shared+284];
	fma.rn.f32 	%f369, %f327, %f351, %f325;
	fma.rn.f32 	%f370, %f328, %f351, %f326;
	fma.rn.f32 	%f371, %f328, %f352, %f369;
	fma.rn.f32 	%f372, %f329, %f352, %f370;
	fma.rn.f32 	%f373, %f329, %f353, %f371;
	fma.rn.f32 	%f374, %f330, %f353, %f372;
	fma.rn.f32 	%f375, %f331, %f354, %f373;
	fma.rn.f32 	%f376, %f332, %f354, %f374;
	fma.rn.f32 	%f377, %f332, %f355, %f375;
	fma.rn.f32 	%f378, %f333, %f355, %f376;
	fma.rn.f32 	%f379, %f333, %f356, %f377;
	fma.rn.f32 	%f380, %f334, %f356, %f378;
	fma.rn.f32 	%f381, %f335, %f357, %f379;
	fma.rn.f32 	%f382, %f336, %f357, %f380;
	fma.rn.f32 	%f383, %f336, %f358, %f381;
	fma.rn.f32 	%f384, %f337, %f358, %f382;
	fma.rn.f32 	%f385, %f337, %f359, %f383;
	fma.rn.f32 	%f386, %f338, %f359, %f384;
	fma.rn.f32 	%f387, %f339, %f360, %f385;
	fma.rn.f32 	%f388, %f340, %f360, %f386;
	fma.rn.f32 	%f389, %f340, %f361, %f387;
	fma.rn.f32 	%f390, %f341, %f361, %f388;
	fma.rn.f32 	%f391, %f341, %f362, %f389;
	fma.rn.f32 	%f392, %f342, %f362, %f390;
	fma.rn.f32 	%f393, %f343, %f363, %f391;
	fma.rn.f32 	%f394, %f344, %f363, %f392;
	fma.rn.f32 	%f395, %f344, %f364, %f393;
	fma.rn.f32 	%f396, %f345, %f364, %f394;
	fma.rn.f32 	%f397, %f345, %f365, %f395;
	fma.rn.f32 	%f398, %f346, %f365, %f396;
	fma.rn.f32 	%f399, %f347, %f366, %f397;
	fma.rn.f32 	%f400, %f348, %f366, %f398;
	fma.rn.f32 	%f401, %f348, %f367, %f399;
	fma.rn.f32 	%f402, %f349, %f367, %f400;
	fma.rn.f32 	%f404, %f349, %f368, %f401;
	fma.rn.f32 	%f403, %f350, %f368, %f402;
	add.s32 	%r573, %r573, 1;
	add.s32 	%r572, %r572, 6272;
	add.s32 	%r571, %r571, 6272;
	add.s64 	%rd72, %rd72, 288;
	add.s32 	%r570, %r570, 6272;
	add.s32 	%r569, %r569, 6272;
	add.s32 	%r568, %r568, 6272;
	add.s32 	%r567, %r567, 6272;
	add.s32 	%r566, %r566, 6272;
	add.s32 	%r565, %r565, 6272;
	add.s32 	%r564, %r564, 6272;
	add.s32 	%r563, %r563, 6272;
	add.s32 	%r562, %r562, 6272;
	add.s32 	%r561, %r561, 6272;
	add.s32 	%r560, %r560, 6272;
	add.s32 	%r559, %r559, 6272;
	add.s32 	%r558, %r558, 6272;
	add.s32 	%r557, %r557, 6272;
	add.s32 	%r556, %r556, 6272;
	add.s32 	%r555, %r555, 6272;
	add.s32 	%r554, %r554, 6272;
	add.s32 	%r553, %r553, 6272;
	add.s32 	%r552, %r552, 6272;
	add.s32 	%r551, %r551, 6272;
	add.s32 	%r550, %r550, 6272;
	add.s32 	%r549, %r549, 6272;
	add.s32 	%r548, %r548, 6272;
	add.s32 	%r547, %r547, 6272;
	add.s32 	%r546, %r546, 6272;
	add.s32 	%r545, %r545, 6272;
	setp.ne.s32 	%p184, %r573, 4;
	@%p184 bra 	$L__BB0_1;
	ld.param.u64 	%rd71, [default_function_kernel0_param_2];
	cvta.to.global.u64 	%rd67, %rd71;
	mov.u32 	%r537, %ctaid.z;
	mov.u32 	%r538, %ctaid.y;
	mul.lo.s32 	%r539, %r538, 112;
	mad.lo.s32 	%r540, %r537, 784, %r539;
	mad.lo.s32 	%r541, %r62, 28, %r540;
	mov.u32 	%r542, %ctaid.x;
	mad.lo.s32 	%r543, %r542, 14, %r541;
	add.s32 	%r544, %r543, %r63;
	mul.wide.u32 	%rd68, %r544, 4;
	add.s64 	%rd69, %rd67, %rd68;
	st.global.f32 	[%rd69], %f404;
	st.global.f32 	[%rd69+4], %f403;
	ret;

}
	// .globl	_Z9transformPfS_
.visible .entry _Z9transformPfS_(
	.param .u64 .ptr .align 1 _Z9transformPfS__param_0,
	.param .u64 .ptr .align 1 _Z9transformPfS__param_1
)
{
	.reg .pred 	%p<7>;
	.reg .b16 	%rs<14>;
	.reg .b32 	%r<39>;
	.reg .b32 	%f<2>;
	.reg .b64 	%rd<9>;

	ld.param.u64 	%rd3, [_Z9transformPfS__param_0];
	ld.param.u64 	%rd4, [_Z9transformPfS__param_1];
	mov.u32 	%r21, %ctaid.x;
	mov.u32 	%r1, %ntid.x;
	mov.u32 	%r22, %tid.x;
	mad.lo.s32 	%r34, %r21, %r1, %r22;
	setp.gt.u32 	%p1, %r34, 25087;
	@%p1 bra 	$L__BB1_9;
	mov.u32 	%r23, %nctaid.x;
	mul.lo.s32 	%r3, %r23, %r1;
	cvta.to.global.u64 	%rd1, %rd3;
	cvta.to.global.u64 	%rd2, %rd4;
$L__BB1_2:
	mul.wide.u32 	%rd5, %r34, 4;
	add.s64 	%rd6, %rd1, %rd5;
	ld.global.f32 	%f1, [%rd6];
	cvt.u16.u32 	%rs1, %r34;
	shr.u16 	%rs2, %rs1, 4;
	mul.hi.u16 	%rs3, %rs2, 2675;
	shr.u16 	%rs4, %rs3, 1;
	mul.lo.s16 	%rs5, %rs4, 784;
	sub.s16 	%rs6, %rs1, %rs5;
	mul.hi.u16 	%rs7, %rs6, 2341;
	add.s16 	%rs8, %rs7, 1;
	cvt.u32.u16 	%r5, %rs8;
	mul.lo.s16 	%rs9, %rs7, 28;
	sub.s16 	%rs10, %rs6, %rs9;
	add.s16 	%rs11, %rs10, 1;
	cvt.u32.u16 	%r6, %rs11;
	mad.lo.s16 	%rs12, %rs7, 57, 57;
	shr.u16 	%rs13, %rs12, 9;
	cvt.u32.u16 	%r35, %rs13;
	shr.u32 	%r24, %r6, 1;
	min.u32 	%r8, %r24, 13;
	mul.wide.u16 	%r25, %rs4, 2464;
	mad.lo.s32 	%r26, %r8, 42, %r25;
	cvt.u32.u16 	%r27, %rs6;
	mul.hi.u32 	%r28, %r27, 153391690;
	shl.b32 	%r29, %r28, 2;
	add.s32 	%r30, %r26, %r29;
	add.s32 	%r9, %r30, %r6;
	shl.b32 	%r10, %r8, 1;
$L__BB1_3:
	mad.lo.s32 	%r31, %r35, 9, 11;
	setp.le.u32 	%p2, %r31, %r5;
	@%p2 bra 	$L__BB1_8;
	mad.lo.s32 	%r37, %r35, 580, %r9;
	mov.u32 	%r36, %r10;
	mov.u32 	%r38, %r8;
$L__BB1_5:
	add.s32 	%r32, %r36, 4;
	setp.le.u32 	%p3, %r32, %r6;
	@%p3 bra 	$L__BB1_7;
	add.s32 	%r33, %r37, 4;
	mul.wide.u32 	%rd7, %r33, 4;
	add.s64 	%rd8, %rd2, %rd7;
	st.global.f32 	[%rd8], %f1;
	add.s32 	%r16, %r38, -1;
	add.s32 	%r37, %r37, -42;
	add.s32 	%r36, %r36, -2;
	setp.gt.s32 	%p4, %r38, 0;
	mov.u32 	%r38, %r16;
	@%p4 bra 	$L__BB1_5;
$L__BB1_7:
	add.s32 	%r19, %r35, -1;
	setp.gt.s32 	%p5, %r35, 0;
	mov.u32 	%r35, %r19;
	@%p5 bra 	$L__BB1_3;
$L__BB1_8:
	add.s32 	%r34, %r34, %r3;
	setp.lt.u32 	%p6, %r34, 25088;
	@%p6 bra 	$L__BB1_2;
$L__BB1_9:
	ret;

}
	// .globl	_Z6conv2dPfPKfS_
.visible .entry _Z6conv2dPfPKfS_(
	.param .u64 .ptr .align 1 _Z6conv2dPfPKfS__param_0,
	.param .u64 .ptr .align 1 _Z6conv2dPfPKfS__param_1,
	.param .u64 .ptr .align 1 _Z6conv2dPfPKfS__param_2
)
{
	.reg .pred 	%p<17>;
	.reg .b32 	%r<120>;
	.reg .b32 	%f<1740>;
	.reg .b64 	%rd<162>;
	// demoted variable
	.shared .align 4 .b8 _ZZ6conv2dPfPKfS_E5input[1408];
	ld.param.u64 	%rd4, [_Z6conv2dPfPKfS__param_0];
	mov.u32 	%r1, %ctaid.x;
	mul.hi.u32 	%r25, %r1, -1840700269;
	shr.u32 	%r2, %r25, 5;
	mov.u32 	%r26, %tid.x;
	shr.u32 	%r116, %r26, 5;
	and.b32  	%r4, %r26, 31;
	shl.b32 	%r5, %r2, 3;
	setp.gt.u32 	%p1, %r26, 255;
	add.s32 	%r115, %r116, %r5;
	setp.gt.u32 	%p2, %r115, 31;
	or.pred  	%p3, %p1, %p2;
	@%p3 bra 	$L__BB2_5;
	mov.u32 	%r28, %ntid.x;
	shr.u32 	%r7, %r28, 5;
	shl.b32 	%r29, %r4, 2;
	mov.u32 	%r30, _ZZ6conv2dPfPKfS_E5input;
	add.s32 	%r8, %r30, %r29;
	mad.lo.s32 	%r31, %r1, 44, %r4;
	mul.lo.s32 	%r32, %r2, 2464;
	sub.s32 	%r9, %r31, %r32;
	cvta.to.global.u64 	%rd1, %rd4;
$L__BB2_2:
	mad.lo.s32 	%r118, %r116, 176, %r8;
	mad.lo.s32 	%r117, %r115, 2464, %r9;
	mov.u32 	%r119, %r4;
$L__BB2_3:
	mul.wide.u32 	%rd7, %r117, 4;
	add.s64 	%rd8, %rd1, %rd7;
	ld.global.nc.f32 	%f19, [%rd8];
	st.shared.f32 	[%r118], %f19;
	add.s32 	%r17, %r119, 32;
	add.s32 	%r118, %r118, 128;
	add.s32 	%r117, %r117, 32;
	setp.lt.u32 	%p4, %r119, 12;
	mov.u32 	%r119, %r17;
	@%p4 bra 	$L__BB2_3;
	add.s32 	%r116, %r116, %r7;
	setp.lt.u32 	%p5, %r116, 8;
	add.s32 	%r115, %r116, %r5;
	setp.lt.u32 	%p6, %r115, 32;
	and.pred  	%p7, %p5, %p6;
	@%p7 bra 	$L__BB2_2;
$L__BB2_5:
	ld.param.u64 	%rd161, [_Z6conv2dPfPKfS__param_2];
	ld.param.u64 	%rd160, [_Z6conv2dPfPKfS__param_1];
	cvta.to.global.u64 	%rd2, %rd161;
	cvta.to.global.u64 	%rd9, %rd160;
	bar.sync 	0;
	mov.u32 	%r34, %tid.x;
	mad.lo.s32 	%r35, %r2, 2304, %r34;
	mul.wide.u32 	%rd10, %r35, 4;
	add.s64 	%rd11, %rd9, %rd10;
	ld.global.nc.f32 	%f20, [%rd11];
	add.s32 	%r36, %r35, 32;
	mul.wide.u32 	%rd12, %r36, 4;
	add.s64 	%rd13, %rd9, %rd12;
	ld.global.nc.f32 	%f21, [%rd13];
	add.s32 	%r37, %r35, 64;
	mul.wide.u32 	%rd14, %r37, 4;
	add.s64 	%rd15, %rd9, %rd14;
	ld.global.nc.f32 	%f22, [%rd15];
	add.s32 	%r38, %r35, 96;
	mul.wide.u32 	%rd16, %r38, 4;
	add.s64 	%rd17, %rd9, %rd16;
	ld.global.nc.f32 	%f23, [%rd17];
	add.s32 	%r39, %r35, 128;
	mul.wide.u32 	%rd18, %r39, 4;
	add.s64 	%rd19, %rd9, %rd18;
	ld.global.nc.f32 	%f24, [%rd19];
	add.s32 	%r40, %r35, 160;
	mul.wide.u32 	%rd20, %r40, 4;
	add.s64 	%rd21, %rd9, %rd20;
	ld.global.nc.f32 	%f25, [%rd21];
	add.s32 	%r41, %r35, 192;
	mul.wide.u32 	%rd22, %r41, 4;
	add.s64 	%rd23, %rd9, %rd22;
	ld.global.nc.f32 	%f26, [%rd23];
	add.s32 	%r42, %r35, 224;
	mul.wide.u32 	%rd24, %r42, 4;
	add.s64 	%rd25, %rd9, %rd24;
	ld.global.nc.f32 	%f27, [%rd25];
	add.s32 	%r43, %r35, 256;
	mul.wide.u32 	%rd26, %r43, 4;
	add.s64 	%rd27, %rd9, %rd26;
	ld.global.nc.f32 	%f28, [%rd27];
	ld.shared.f32 	%f29, [_ZZ6conv2dPfPKfS_E5input];
	fma.rn.f32 	%f30, %f29, %f20, 0f00000000;
	ld.shared.f32 	%f31, [_ZZ6conv2dPfPKfS_E5input+4];
	fma.rn.f32 	%f32, %f31, %f20, 0f00000000;
	fma.rn.f32 	%f33, %f31, %f21, %f30;
	ld.shared.f32 	%f34, [_ZZ6conv2dPfPKfS_E5input+8];
	fma.rn.f32 	%f35, %f34, %f21, %f32;
	fma.rn.f32 	%f36, %f34, %f22, %f33;
	ld.shared.f32 	%f37, [_ZZ6conv2dPfPKfS_E5input+12];
	fma.rn.f32 	%f38, %f37, %f22, %f35;
	ld.shared.f32 	%f39, [_ZZ6conv2dPfPKfS_E5input+16];
	fma.rn.f32 	%f40, %f39, %f20, 0f00000000;
	fma.rn.f32 	%f41, %f39, %f23, %f36;
	ld.shared.f32 	%f42, [_ZZ6conv2dPfPKfS_E5input+20];
	fma.rn.f32 	%f43, %f42, %f20, 0f00000000;
	fma.rn.f32 	%f44, %f42, %f21, %f40;
	fma.rn.f32 	%f45, %f42, %f23, %f38;
	fma.rn.f32 	%f46, %f42, %f24, %f41;
	ld.shared.f32 	%f47, [_ZZ6conv2dPfPKfS_E5input+24];
	fma.rn.f32 	%f48, %f47, %f21, %f43;
	fma.rn.f32 	%f49, %f47, %f22, %f44;
	fma.rn.f32 	%f50, %f47, %f24, %f45;
	fma.rn.f32 	%f51, %f47, %f25, %f46;
	ld.shared.f32 	%f52, [_ZZ6conv2dPfPKfS_E5input+28];
	fma.rn.f32 	%f53, %f52, %f22, %f48;
	fma.rn.f32 	%f54, %f52, %f25, %f50;
	ld.shared.f32 	%f55, [_ZZ6conv2dPfPKfS_E5input+32];
	fma.rn.f32 	%f56, %f55, %f20, 0f00000000;
	fma.rn.f32 	%f57, %f55, %f23, %f49;
	fma.rn.f32 	%f58, %f55, %f26, %f51;
	ld.shared.f32 	%f59, [_ZZ6conv2dPfPKfS_E5input+36];
	fma.rn.f32 	%f60, %f59, %f20, 0f00000000;
	fma.rn.f32 	%f61, %f59, %f21, %f56;
	fma.rn.f32 	%f62, %f59, %f23, %f53;
	fma.rn.f32 	%f63, %f59, %f24, %f57;
	fma.rn.f32 	%f64, %f59, %f26, %f54;
	fma.rn.f32 	%f65, %f59, %f27, %f58;
	ld.shared.f32 	%f66, [_ZZ6conv2dPfPKfS_E5input+40];
	fma.rn.f32 	%f67, %f66, %f21, %f60;
	fma.rn.f32 	%f68, %f66, %f22, %f61;
	fma.rn.f32 	%f69, %f66, %f24, %f62;
	fma.rn.f32 	%f70, %f66, %f25, %f63;
	fma.rn.f32 	%f71, %f66, %f27, %f64;
	fma.rn.f32 	%f72, %f66, %f28, %f65;
	ld.shared.f32 	%f73, [_ZZ6conv2dPfPKfS_E5input+44];
	fma.rn.f32 	%f74, %f73, %f22, %f67;
	fma.rn.f32 	%f75, %f73, %f25, %f69;
	fma.rn.f32 	%f76, %f73, %f28, %f71;
	ld.shared.f32 	%f77, [_ZZ6conv2dPfPKfS_E5input+48];
	fma.rn.f32 	%f78, %f77, %f20, 0f00000000;
	fma.rn.f32 	%f79, %f77, %f23, %f68;
	fma.rn.f32 	%f80, %f77, %f26, %f70;
	ld.shared.f32 	%f81, [_ZZ6conv2dPfPKfS_E5input+52];
	fma.rn.f32 	%f82, %f81, %f20, 0f00000000;
	fma.rn.f32 	%f83, %f81, %f21, %f78;
	fma.rn.f32 	%f84, %f81, %f23, %f74;
	fma.rn.f32 	%f85, %f81, %f24, %f79;
	fma.rn.f32 	%f86, %f81, %f26, %f75;
	fma.rn.f32 	%f87, %f81, %f27, %f80;
	ld.shared.f32 	%f88, [_ZZ6conv2dPfPKfS_E5input+56];
	fma.rn.f32 	%f89, %f88, %f21, %f82;
	fma.rn.f32 	%f90, %f88, %f22, %f83;
	fma.rn.f32 	%f91, %f88, %f24, %f84;
	fma.rn.f32 	%f92, %f88, %f25, %f85;
	fma.rn.f32 	%f93, %f88, %f27, %f86;
	fma.rn.f32 	%f94, %f88, %f28, %f87;
	ld.shared.f32 	%f95, [_ZZ6conv2dPfPKfS_E5input+60];
	fma.rn.f32 	%f96, %f95, %f22, %f89;
	fma.rn.f32 	%f97, %f95, %f25, %f91;
	fma.rn.f32 	%f98, %f95, %f28, %f93;
	ld.shared.f32 	%f99, [_ZZ6conv2dPfPKfS_E5input+64];
	fma.rn.f32 	%f100, %f99, %f20, 0f00000000;
	fma.rn.f32 	%f101, %f99, %f23, %f90;
	fma.rn.f32 	%f102, %f99, %f26, %f92;
	ld.shared.f32 	%f103, [_ZZ6conv2dPfPKfS_E5input+68];
	fma.rn.f32 	%f104, %f103, %f20, 0f00000000;
	fma.rn.f32 	%f105, %f103, %f21, %f100;
	fma.rn.f32 	%f106, %f103, %f23, %f96;
	fma.rn.f32 	%f107, %f103, %f24, %f101;
	fma.rn.f32 	%f108, %f103, %f26, %f97;
	fma.rn.f32 	%f109, %f103, %f27, %f102;
	ld.shared.f32 	%f110, [_ZZ6conv2dPfPKfS_E5input+72];
	fma.rn.f32 	%f111, %f110, %f21, %f104;
	fma.rn.f32 	%f112, %f110, %f22, %f105;
	fma.rn.f32 	%f113, %f110, %f24, %f106;
	fma.rn.f32 	%f114, %f110, %f25, %f107;
	fma.rn.f32 	%f115, %f110, %f27, %f108;
	fma.rn.f32 	%f116, %f110, %f28, %f109;
	ld.shared.f32 	%f117, [_ZZ6conv2dPfPKfS_E5input+76];
	fma.rn.f32 	%f118, %f117, %f22, %f111;
	fma.rn.f32 	%f119, %f117, %f25, %f113;
	fma.rn.f32 	%f120, %f117, %f28, %f115;
	ld.shared.f32 	%f121, [_ZZ6conv2dPfPKfS_E5input+80];
	fma.rn.f32 	%f122, %f121, %f20, 0f00000000;
	fma.rn.f32 	%f123, %f121, %f23, %f112;
	fma.rn.f32 	%f124, %f121, %f26, %f114;
	ld.shared.f32 	%f125, [_ZZ6conv2dPfPKfS_E5input+84];
	fma.rn.f32 	%f126, %f125, %f20, 0f00000000;
	fma.rn.f32 	%f127, %f125, %f21, %f122;
	fma.rn.f32 	%f128, %f125, %f23, %f118;
	fma.rn.f32 	%f129, %f125, %f24, %f123;
	fma.rn.f32 	%f130, %f125, %f26, %f119;
	fma.rn.f32 	%f131, %f125, %f27, %f124;
	ld.shared.f32 	%f132, [_ZZ6conv2dPfPKfS_E5input+88];
	fma.rn.f32 	%f133, %f132, %f21, %f126;
	fma.rn.f32 	%f134, %f132, %f22, %f127;
	fma.rn.f32 	%f135, %f132, %f24, %f128;
	fma.rn.f32 	%f136, %f132, %f25, %f129;
	fma.rn.f32 	%f137, %f132, %f27, %f130;
	fma.rn.f32 	%f138, %f132, %f28, %f131;
	ld.shared.f32 	%f139, [_ZZ6conv2dPfPKfS_E5input+92];
	fma.rn.f32 	%f140, %f139, %f22, %f133;
	fma.rn.f32 	%f141, %f139, %f25, %f135;
	fma.rn.f32 	%f142, %f139, %f28, %f137;
	ld.shared.f32 	%f143, [_ZZ6conv2dPfPKfS_E5input+96];
	fma.rn.f32 	%f144, %f143, %f20, 0f00000000;
	fma.rn.f32 	%f145, %f143, %f23, %f134;
	fma.rn.f32 	%f146, %f143, %f26, %f136;
	ld.shared.f32 	%f147, [_ZZ6conv2dPfPKfS_E5input+100];
	fma.rn.f32 	%f148, %f147, %f20, 0f00000000;
	fma.rn.f32 	%f149, %f147, %f21, %f144;
	fma.rn.f32 	%f150, %f147, %f23, %f140;
	fma.rn.f32 	%f151, %f147, %f24, %f145;
	fma.rn.f32 	%f152, %f147, %f26, %f141;
	fma.rn.f32 	%f153, %f147, %f27, %f146;
	ld.shared.f32 	%f154, [_ZZ6conv2dPfPKfS_E5input+104];
	fma.rn.f32 	%f155, %f154, %f21, %f148;
	fma.rn.f32 	%f156, %f154, %f22, %f149;
	fma.rn.f32 	%f157, %f154, %f24, %f150;
	fma.rn.f32 	%f158, %f154, %f25, %f151;
	fma.rn.f32 	%f159, %f154, %f27, %f152;
	fma.rn.f32 	%f160, %f154, %f28, %f153;
	ld.shared.f32 	%f161, [_ZZ6conv2dPfPKfS_E5input+108];
	fma.rn.f32 	%f162, %f161, %f22, %f155;
	fma.rn.f32 	%f163, %f161, %f25, %f157;
	fma.rn.f32 	%f164, %f161, %f28, %f159;
	ld.shared.f32 	%f165, [_ZZ6conv2dPfPKfS_E5input+112];
	fma.rn.f32 	%f166, %f165, %f20, 0f00000000;
	fma.rn.f32 	%f167, %f165, %f23, %f156;
	fma.rn.f32 	%f168, %f165, %f26, %f158;
	ld.shared.f32 	%f169, [_ZZ6conv2dPfPKfS_E5input+116];
	fma.rn.f32 	%f170, %f169, %f20, 0f00000000;
	fma.rn.f32 	%f171, %f169, %f21, %f166;
	fma.rn.f32 	%f172, %f169, %f23, %f162;
	fma.rn.f32 	%f173, %f169, %f24, %f167;
	fma.rn.f32 	%f174, %f169, %f26, %f163;
	fma.rn.f32 	%f175, %f169, %f27, %f168;
	ld.shared.f32 	%f176, [_ZZ6conv2dPfPKfS_E5input+120];
	fma.rn.f32 	%f177, %f176, %f21, %f170;
	fma.rn.f32 	%f178, %f176, %f22, %f171;
	fma.rn.f32 	%f179, %f176, %f24, %f172;
	fma.rn.f32 	%f180, %f176, %f25, %f173;
	fma.rn.f32 	%f181, %f176, %f27, %f174;
	fma.rn.f32 	%f182, %f176, %f28, %f175;
	ld.shared.f32 	%f183, [_ZZ6conv2dPfPKfS_E5input+124];
	fma.rn.f32 	%f184, %f183, %f22, %f177;
	fma.rn.f32 	%f185, %f183, %f25, %f179;
	fma.rn.f32 	%f186, %f183, %f28, %f181;
	ld.shared.f32 	%f187, [_ZZ6conv2dPfPKfS_E5input+128];
	fma.rn.f32 	%f188, %f187, %f20, 0f00000000;
	fma.rn.f32 	%f189, %f187, %f23, %f178;
	fma.rn.f32 	%f190, %f187, %f26, %f180;
	ld.shared.f32 	%f191, [_ZZ6conv2dPfPKfS_E5input+132];
	fma.rn.f32 	%f192, %f191, %f20, 0f00000000;
	fma.rn.f32 	%f193, %f191, %f21, %f188;
	fma.rn.f32 	%f194, %f191, %f23, %f184;
	fma.rn.f32 	%f195, %f191, %f24, %f189;
	fma.rn.f32 	%f196, %f191, %f26, %f185;
	fma.rn.f32 	%f197, %f191, %f27, %f190;
	ld.shared.f32 	%f198, [_ZZ6conv2dPfPKfS_E5input+136];
	fma.rn.f32 	%f199, %f198, %f21, %f192;
	fma.rn.f32 	%f200, %f198, %f22, %f193;
	fma.rn.f32 	%f201, %f198, %f24, %f194;
	fma.rn.f32 	%f202, %f198, %f25, %f195;
	fma.rn.f32 	%f203, %f198, %f27, %f196;
	fma.rn.f32 	%f204, %f198, %f28, %f197;
	ld.shared.f32 	%f205, [_ZZ6conv2dPfPKfS_E5input+140];
	fma.rn.f32 	%f206, %f205, %f22, %f199;
	fma.rn.f32 	%f207, %f205, %f25, %f201;
	fma.rn.f32 	%f208, %f205, %f28, %f203;
	ld.shared.f32 	%f209, [_ZZ6conv2dPfPKfS_E5input+144];
	fma.rn.f32 	%f210, %f209, %f23, %f200;
	fma.rn.f32 	%f211, %f209, %f26, %f202;
	ld.shared.f32 	%f212, [_ZZ6conv2dPfPKfS_E5input+148];
	fma.rn.f32 	%f213, %f212, %f23, %f206;
	fma.rn.f32 	%f214, %f212, %f24, %f210;
	fma.rn.f32 	%f215, %f212, %f26, %f207;
	fma.rn.f32 	%f216, %f212, %f27, %f211;
	ld.shared.f32 	%f217, [_ZZ6conv2dPfPKfS_E5input+152];
	fma.rn.f32 	%f218, %f217, %f24, %f213;
	fma.rn.f32 	%f219, %f217, %f25, %f214;
	fma.rn.f32 	%f220, %f217, %f27, %f215;
	fma.rn.f32 	%f221, %f217, %f28, %f216;
	ld.shared.f32 	%f222, [_ZZ6conv2dPfPKfS_E5input+156];
	fma.rn.f32 	%f223, %f222, %f25, %f218;
	fma.rn.f32 	%f224, %f222, %f28, %f220;
	ld.shared.f32 	%f225, [_ZZ6conv2dPfPKfS_E5input+160];
	fma.rn.f32 	%f226, %f225, %f26, %f219;
	ld.shared.f32 	%f227, [_ZZ6conv2dPfPKfS_E5input+164];
	fma.rn.f32 	%f228, %f227, %f26, %f223;
	fma.rn.f32 	%f229, %f227, %f27, %f226;
	ld.shared.f32 	%f230, [_ZZ6conv2dPfPKfS_E5input+168];
	fma.rn.f32 	%f231, %f230, %f27, %f228;
	fma.rn.f32 	%f232, %f230, %f28, %f229;
	ld.shared.f32 	%f233, [_ZZ6conv2dPfPKfS_E5input+172];
	fma.rn.f32 	%f234, %f233, %f28, %f231;
	add.s32 	%r44, %r35, 288;
	mul.wide.u32 	%rd28, %r44, 4;
	add.s64 	%rd29, %rd9, %rd28;
	ld.global.nc.f32 	%f235, [%rd29];
	add.s32 	%r45, %r35, 320;
	mul.wide.u32 	%rd30, %r45, 4;
	add.s64 	%rd31, %rd9, %rd30;
	ld.global.nc.f32 	%f236, [%rd31];
	add.s32 	%r46, %r35, 352;
	mul.wide.u32 	%rd32, %r46, 4;
	add.s64 	%rd33, %rd9, %rd32;
	ld.global.nc.f32 	%f237, [%rd33];
	add.s32 	%r47, %r35, 384;
	mul.wide.u32 	%rd34, %r47, 4;
	add.s64 	%rd35, %rd9, %rd34;
	ld.global.nc.f32 	%f238, [%rd35];
	add.s32 	%r48, %r35, 416;
	mul.wide.u32 	%rd36, %r48, 4;
	add.s64 	%rd37, %rd9, %rd36;
	ld.global.nc.f32 	%f239, [%rd37];
	add.s32 	%r49, %r35, 448;
	mul.wide.u32 	%rd38, %r49, 4;
	add.s64 	%rd39, %rd9, %rd38;
	ld.global.nc.f32 	%f240, [%rd39];
	add.s32 	%r50, %r35, 480;
	mul.wide.u32 	%rd40, %r50, 4;
	add.s64 	%rd41, %rd9, %rd40;
	ld.global.nc.f32 	%f241, [%rd41];
	add.s32 	%r51, %r35, 512;
	mul.wide.u32 	%rd42, %r51, 4;
	add.s64 	%rd43, %rd9, %rd42;
	ld.global.nc.f32 	%f242, [%rd43];
	add.s32 	%r52, %r35, 544;
	mul.wide.u32 	%rd44, %r52, 4;
	add.s64 	%rd45, %rd9, %rd44;
	ld.global.nc.f32 	%f243, [%rd45];
	ld.shared.f32 	%f244, [_ZZ6conv2dPfPKfS_E5input+176];
	fma.rn.f32 	%f245, %f244, %f235, %f72;
	ld.shared.f32 	%f246, [_ZZ6conv2dPfPKfS_E5input+180];
	fma.rn.f32 	%f247, %f246, %f235, %f76;
	fma.rn.f32 	%f248, %f246, %f236, %f245;
	ld.shared.f32 	%f249, [_ZZ6conv2dPfPKfS_E5input+184];
	fma.rn.f32 	%f250, %f249, %f236, %f247;
	fma.rn.f32 	%f251, %f249, %f237, %f248;
	ld.shared.f32 	%f252, [_ZZ6conv2dPfPKfS_E5input+188];
	fma.rn.f32 	%f253, %f252, %f237, %f250;
	ld.shared.f32 	%f254, [_ZZ6conv2dPfPKfS_E5input+192];
	fma.rn.f32 	%f255, %f254, %f235, %f94;
	fma.rn.f32 	%f256, %f254, %f238, %f251;
	ld.shared.f32 	%f257, [_ZZ6conv2dPfPKfS_E5input+196];
	fma.rn.f32 	%f258, %f257, %f235, %f98;
	fma.rn.f32 	%f259, %f257, %f236, %f255;
	fma.rn.f32 	%f260, %f257, %f238, %f253;
	fma.rn.f32 	%f261, %f257, %f239, %f256;
	ld.shared.f32 	%f262, [_ZZ6conv2dPfPKfS_E5input+200];
	fma.rn.f32 	%f263, %f262, %f236, %f258;
	fma.rn.f32 	%f264, %f262, %f237, %f259;
	fma.rn.f32 	%f265, %f262, %f239, %f260;
	fma.rn.f32 	%f266, %f262, %f240, %f261;
	ld.shared.f32 	%f267, [_ZZ6conv2dPfPKfS_E5input+204];
	fma.rn.f32 	%f268, %f267, %f237, %f263;
	fma.rn.f32 	%f269, %f267, %f240, %f265;
	ld.shared.f32 	%f270, [_ZZ6conv2dPfPKfS_E5input+208];
	fma.rn.f32 	%f271, %f270, %f235, %f116;
	fma.rn.f32 	%f272, %f270, %f238, %f264;
	fma.rn.f32 	%f273, %f270, %f241, %f266;
	ld.shared.f32 	%f274, [_ZZ6conv2dPfPKfS_E5input+212];
	fma.rn.f32 	%f275, %f274, %f235, %f120;
	fma.rn.f32 	%f276, %f274, %f236, %f271;
	fma.rn.f32 	%f277, %f274, %f238, %f268;
	fma.rn.f32 	%f278, %f274, %f239, %f272;
	fma.rn.f32 	%f279, %f274, %f241, %f269;
	fma.rn.f32 	%f280, %f274, %f242, %f273;
	ld.shared.f32 	%f281, [_ZZ6conv2dPfPKfS_E5input+216];
	fma.rn.f32 	%f282, %f281, %f236, %f275;
	fma.rn.f32 	%f283, %f281, %f237, %f276;
	fma.rn.f32 	%f284, %f281, %f239, %f277;
	fma.rn.f32 	%f285, %f281, %f240, %f278;
	fma.rn.f32 	%f286, %f281, %f242, %f279;
	fma.rn.f32 	%f287, %f281, %f243, %f280;
	ld.shared.f32 	%f288, [_ZZ6conv2dPfPKfS_E5input+220];
	fma.rn.f32 	%f289, %f288, %f237, %f282;
	fma.rn.f32 	%f290, %f288, %f240, %f284;
	fma.rn.f32 	%f291, %f288, %f243, %f286;
	ld.shared.f32 	%f292, [_ZZ6conv2dPfPKfS_E5input+224];
	fma.rn.f32 	%f293, %f292, %f235, %f138;
	fma.rn.f32 	%f294, %f292, %f238, %f283;
	fma.rn.f32 	%f295, %f292, %f241, %f285;
	ld.shared.f32 	%f296, [_ZZ6conv2dPfPKfS_E5input+228];
	fma.rn.f32 	%f297, %f296, %f235, %f142;
	fma.rn.f32 	%f298, %f296, %f236, %f293;
	fma.rn.f32 	%f299, %f296, %f238, %f289;
	fma.rn.f32 	%f300, %f296, %f239, %f294;
	fma.rn.f32 	%f301, %f296, %f241, %f290;
	fma.rn.f32 	%f302, %f296, %f242, %f295;
	ld.shared.f32 	%f303, [_ZZ6conv2dPfPKfS_E5input+232];
	fma.rn.f32 	%f304, %f303, %f236, %f297;
	fma.rn.f32 	%f305, %f303, %f237, %f298;
	fma.rn.f32 	%f306, %f303, %f239, %f299;
	fma.rn.f32 	%f307, %f303, %f240, %f300;
	fma.rn.f32 	%f308, %f303, %f242, %f301;
	fma.rn.f32 	%f309, %f303, %f243, %f302;
	ld.shared.f32 	%f310, [_ZZ6conv2dPfPKfS_E5input+236];
	fma.rn.f32 	%f311, %f310, %f237, %f304;
	fma.rn.f32 	%f312, %f310, %f240, %f306;
	fma.rn.f32 	%f313, %f310, %f243, %f308;
	ld.shared.f32 	%f314, [_ZZ6conv2dPfPKfS_E5input+240];
	fma.rn.f32 	%f315, %f314, %f235, %f160;
	fma.rn.f32 	%f316, %f314, %f238, %f305;
	fma.rn.f32 	%f317, %f314, %f241, %f307;
	ld.shared.f32 	%f318, [_ZZ6conv2dPfPKfS_E5input+244];
	fma.rn.f32 	%f319, %f318, %f235, %f164;
	fma.rn.f32 	%f320, %f318, %f236, %f315;
	fma.rn.f32 	%f321, %f318, %f238, %f311;
	fma.rn.f32 	%f322, %f318, %f239, %f316;
	fma.rn.f32 	%f323, %f318, %f241, %f312;
	fma.rn.f32 	%f324, %f318, %f242, %f317;
	ld.shared.f32 	%f325, [_ZZ6conv2dPfPKfS_E5input+248];
	fma.rn.f32 	%f326, %f325, %f236, %f319;
	fma.rn.f32 	%f327, %f325, %f237, %f320;
	fma.rn.f32 	%f328, %f325, %f239, %f321;
	fma.rn.f32 	%f329, %f325, %f240, %f322;
	fma.rn.f32 	%f330, %f325, %f242, %f323;
	fma.rn.f32 	%f331, %f325, %f243, %f324;
	ld.shared.f32 	%f332, [_ZZ6conv2dPfPKfS_E5input+252];
	fma.rn.f32 	%f333, %f332, %f237, %f326;
	fma.rn.f32 	%f334, %f332, %f240, %f328;
	fma.rn.f32 	%f335, %f332, %f243, %f330;
	ld.shared.f32 	%f336, [_ZZ6conv2dPfPKfS_E5input+256];
	fma.rn.f32 	%f337, %f336, %f235, %f182;
	fma.rn.f32 	%f338, %f336, %f238, %f327;
	fma.rn.f32 	%f339, %f336, %f241, %f329;
	ld.shared.f32 	%f340, [_ZZ6conv2dPfPKfS_E5input+260];
	fma.rn.f32 	%f341, %f340, %f235, %f186;
	fma.rn.f32 	%f342, %f340, %f236, %f337;
	fma.rn.f32 	%f343, %f340, %f238, %f333;
	fma.rn.f32 	%f344, %f340, %f239, %f338;
	fma.rn.f32 	%f345, %f340, %f241, %f334;
	fma.rn.f32 	%f346, %f340, %f242, %f339;
	ld.shared.f32 	%f347, [_ZZ6conv2dPfPKfS_E5input+264];
	fma.rn.f32 	%f348, %f347, %f236, %f341;
	fma.rn.f32 	%f349, %f347, %f237, %f342;
	fma.rn.f32 	%f350, %f347, %f239, %f343;
	fma.rn.f32 	%f351, %f347, %f240, %f344;
	fma.rn.f32 	%f352, %f347, %f242, %f345;
	fma.rn.f32 	%f353, %f347, %f243, %f346;
	ld.shared.f32 	%f354, [_ZZ6conv2dPfPKfS_E5input+268];
	fma.rn.f32 	%f355, %f354, %f237, %f348;
	fma.rn.f32 	%f356, %f354, %f240, %f350;
	fma.rn.f32 	%f357, %f354, %f243, %f352;
	ld.shared.f32 	%f358, [_ZZ6conv2dPfPKfS_E5input+272];
	fma.rn.f32 	%f359, %f358, %f235, %f204;
	fma.rn.f32 	%f360, %f358, %f238, %f349;
	fma.rn.f32 	%f361, %f358, %f241, %f351;
	ld.shared.f32 	%f362, [_ZZ6conv2dPfPKfS_E5input+276];
	fma.rn.f32 	%f363, %f362, %f235, %f208;
	fma.rn.f32 	%f364, %f362, %f236, %f359;
	fma.rn.f32 	%f365, %f362, %f238, %f355;
	fma.rn.f32 	%f366, %f362, %f239, %f360;
	fma.rn.f32 	%f367, %f362, %f241, %f356;
	fma.rn.f32 	%f368, %f362, %f242, %f361;
	ld.shared.f32 	%f369, [_ZZ6conv2dPfPKfS_E5input+280];
	fma.rn.f32 	%f370, %f369, %f236, %f363;
	fma.rn.f32 	%f371, %f369, %f237, %f364;
	fma.rn.f32 	%f372, %f369, %f239, %f365;
	fma.rn.f32 	%f373, %f369, %f240, %f366;
	fma.rn.f32 	%f374, %f369, %f242, %f367;
	fma.rn.f32 	%f375, %f369, %f243, %f368;
	ld.shared.f32 	%f376, [_ZZ6conv2dPfPKfS_E5input+284];
	fma.rn.f32 	%f377, %f376, %f237, %f370;
	fma.rn.f32 	%f378, %f376, %f240, %f372;
	fma.rn.f32 	%f379, %f376, %f243, %f374;
	ld.shared.f32 	%f380, [_ZZ6conv2dPfPKfS_E5input+288];
	fma.rn.f32 	%f381, %f380, %f235, %f221;
	fma.rn.f32 	%f382, %f380, %f238, %f371;
	fma.rn.f32 	%f383, %f380, %f241, %f373;
	ld.shared.f32 	%f384, [_ZZ6conv2dPfPKfS_E5input+292];
	fma.rn.f32 	%f385, %f384, %f235, %f224;
	fma.rn.f32 	%f386, %f384, %f236, %f381;
	fma.rn.f32 	%f387, %f384, %f238, %f377;
	fma.rn.f32 	%f388, %f384, %f239, %f382;
	fma.rn.f32 	%f389, %f384, %f241, %f378;
	fma.rn.f32 	%f390, %f384, %f242, %f383;
	ld.shared.f32 	%f391, [_ZZ6conv2dPfPKfS_E5input+296];
	fma.rn.f32 	%f392, %f391, %f236, %f385;
	fma.rn.f32 	%f393, %f391, %f237, %f386;
	fma.rn.f32 	%f394, %f391, %f239, %f387;
	fma.rn.f32 	%f395, %f391, %f240, %f388;
	fma.rn.f32 	%f396, %f391, %f242, %f389;
	fma.rn.f32 	%f397, %f391, %f243, %f390;
	ld.shared.f32 	%f398, [_ZZ6conv2dPfPKfS_E5input+300];
	fma.rn.f32 	%f399, %f398, %f237, %f392;
	fma.rn.f32 	%f400, %f398, %f240, %f394;
	fma.rn.f32 	%f401, %f398, %f243, %f396;
	ld.shared.f32 	%f402, [_ZZ6conv2dPfPKfS_E5input+304];
	fma.rn.f32 	%f403, %f402, %f235, %f232;
	fma.rn.f32 	%f404, %f402, %f238, %f393;
	fma.rn.f32 	%f405, %f402, %f241, %f395;
	ld.shared.f32 	%f406, [_ZZ6conv2dPfPKfS_E5input+308];
	fma.rn.f32 	%f407, %f406, %f235, %f234;
	fma.rn.f32 	%f408, %f406, %f236, %f403;
	fma.rn.f32 	%f409, %f406, %f238, %f399;
	fma.rn.f32 	%f410, %f406, %f239, %f404;
	fma.rn.f32 	%f411, %f406, %f241, %f400;
	fma.rn.f32 	%f412, %f406, %f242, %f405;
	ld.shared.f32 	%f413, [_ZZ6conv2dPfPKfS_E5input+312];
	fma.rn.f32 	%f414, %f413, %f236, %f407;
	fma.rn.f32 	%f415, %f413, %f237, %f408;
	fma.rn.f32 	%f416, %f413, %f239, %f409;
	fma.rn.f32 	%f417, %f413, %f240, %f410;
	fma.rn.f32 	%f418, %f413, %f242, %f411;
	fma.rn.f32 	%f419, %f413, %f243, %f412;
	ld.shared.f32 	%f420, [_ZZ6conv2dPfPKfS_E5input+316];
	fma.rn.f32 	%f421, %f420, %f237, %f414;
	fma.rn.f32 	%f422, %f420, %f240, %f416;
	fma.rn.f32 	%f423, %f420, %f243, %f418;
	ld.shared.f32 	%f424, [_ZZ6conv2dPfPKfS_E5input+320];
	fma.rn.f32 	%f425, %f424, %f238, %f415;
	fma.rn.f32 	%f426, %f424, %f241, %f417;
	ld.shared.f32 	%f427, [_ZZ6conv2dPfPKfS_E5input+324];
	fma.rn.f32 	%f428, %f427, %f238, %f421;
	fma.rn.f32 	%f429, %f427, %f239, %f425;
	fma.rn.f32 	%f430, %f427, %f241, %f422;
	fma.rn.f32 	%f431, %f427, %f242, %f426;
	ld.shared.f32 	%f432, [_ZZ6conv2dPfPKfS_E5input+328];
	fma.rn.f32 	%f433, %f432, %f239, %f428;
	fma.rn.f32 	%f434, %f432, %f240, %f429;
	fma.rn.f32 	%f435, %f432, %f242, %f430;
	fma.rn.f32 	%f436, %f432, %f243, %f431;
	ld.shared.f32 	%f437, [_ZZ6conv2dPfPKfS_E5input+332];
	fma.rn.f32 	%f438, %f437, %f240, %f433;
	fma.rn.f32 	%f439, %f437, %f243, %f435;
	ld.shared.f32 	%f440, [_ZZ6conv2dPfPKfS_E5input+336];
	fma.rn.f32 	%f441, %f440, %f241, %f434;
	ld.shared.f32 	%f442, [_ZZ6conv2dPfPKfS_E5input+340];
	fma.rn.f32 	%f443, %f442, %f241, %f438;
	fma.rn.f32 	%f444, %f442, %f242, %f441;
	ld.shared.f32 	%f445, [_ZZ6conv2dPfPKfS_E5input+344];
	fma.rn.f32 	%f446, %f445, %f242, %f443;
	fma.rn.f32 	%f447, %f445, %f243, %f444;
	ld.shared.f32 	%f448, [_ZZ6conv2dPfPKfS_E5input+348];
	fma.rn.f32 	%f449, %f448, %f243, %f446;
	add.s32 	%r53, %r35, 576;
	mul.wide.u32 	%rd46, %r53, 4;
	add.s64 	%rd47, %rd9, %rd46;
	ld.global.nc.f32 	%f450, [%rd47];
	add.s32 	%r54, %r35, 608;
	mul.wide.u32 	%rd48, %r54, 4;
	add.s64 	%rd49, %rd9, %rd48;
	ld.global.nc.f32 	%f451, [%rd49];
	add.s32 	%r55, %r35, 640;
	mul.wide.u32 	%rd50, %r55, 4;
	add.s64 	%rd51, %rd9, %rd50;
	ld.global.nc.f32 	%f452, [%rd51];
	add.s32 	%r56, %r35, 672;
	mul.wide.u32 	%rd52, %r56, 4;
	add.s64 	%rd53, %rd9, %rd52;
	ld.global.nc.f32 	%f453, [%rd53];
	add.s32 	%r57, %r35, 704;
	mul.wide.u32 	%rd54, %r57, 4;
	add.s64 	%rd55, %rd9, %rd54;
	ld.global.nc.f32 	%f454, [%rd55];
	add.s32 	%r58, %r35, 736;
	mul.wide.u32 	%rd56, %r58, 4;
	add.s64 	%rd57, %rd9, %rd56;
	ld.global.nc.f32 	%f455, [%rd57];
	add.s32 	%r59, %r35, 768;
	mul.wide.u32 	%rd58, %r59, 4;
	add.s64 	%rd59, %rd9, %rd58;
	ld.global.nc.f32 	%f456, [%rd59];
	add.s32 	%r60, %r35, 800;
	mul.wide.u32 	%rd60, %r60, 4;
	add.s64 	%rd61, %rd9, %rd60;
	ld.global.nc.f32 	%f457, [%rd61];
	add.s32 	%r61, %r35, 832;
	mul.wide.u32 	%rd62, %r61, 4;
	add.s64 	%rd63, %rd9, %rd62;
	ld.global.nc.f32 	%f458, [%rd63];
	ld.shared.f32 	%f459, [_ZZ6conv2dPfPKfS_E5input+352];
	fma.rn.f32 	%f460, %f459, %f450, %f287;
	ld.shared.f32 	%f461, [_ZZ6conv2dPfPKfS_E5input+356];
	fma.rn.f32 	%f462, %f461, %f450, %f291;
	fma.rn.f32 	%f463, %f461, %f451, %f460;
	ld.shared.f32 	%f464, [_ZZ6conv2dPfPKfS_E5input+360];
	fma.rn.f32 	%f465, %f464, %f451, %f462;
	fma.rn.f32 	%f466, %f464, %f452, %f463;
	ld.shared.f32 	%f467, [_ZZ6conv2dPfPKfS_E5input+364];
	fma.rn.f32 	%f468, %f467, %f452, %f465;
	ld.shared.f32 	%f469, [_ZZ6conv2dPfPKfS_E5input+368];
	fma.rn.f32 	%f470, %f469, %f450, %f309;
	fma.rn.f32 	%f471, %f469, %f453, %f466;
	ld.shared.f32 	%f472, [_ZZ6conv2dPfPKfS_E5input+372];
	fma.rn.f32 	%f473, %f472, %f450, %f313;
	fma.rn.f32 	%f474, %f472, %f451, %f470;
	fma.rn.f32 	%f475, %f472, %f453, %f468;
	fma.rn.f32 	%f476, %f472, %f454, %f471;
	ld.shared.f32 	%f477, [_ZZ6conv2dPfPKfS_E5input+376];
	fma.rn.f32 	%f478, %f477, %f451, %f473;
	fma.rn.f32 	%f479, %f477, %f452, %f474;
	fma.rn.f32 	%f480, %f477, %f454, %f475;
	fma.rn.f32 	%f481, %f477, %f455, %f476;
	ld.shared.f32 	%f482, [_ZZ6conv2dPfPKfS_E5input+380];
	fma.rn.f32 	%f483, %f482, %f452, %f478;
	fma.rn.f32 	%f484, %f482, %f455, %f480;
	ld.shared.f32 	%f485, [_ZZ6conv2dPfPKfS_E5input+384];
	fma.rn.f32 	%f486, %f485, %f450, %f331;
	fma.rn.f32 	%f487, %f485, %f453, %f479;
	fma.rn.f32 	%f488, %f485, %f456, %f481;
	ld.shared.f32 	%f489, [_ZZ6conv2dPfPKfS_E5input+388];
	fma.rn.f32 	%f490, %f489, %f450, %f335;
	fma.rn.f32 	%f491, %f489, %f451, %f486;
	fma.rn.f32 	%f492, %f489, %f453, %f483;
	fma.rn.f32 	%f493, %f489, %f454, %f487;
	fma.rn.f32 	%f494, %f489, %f456, %f484;
	fma.rn.f32 	%f495, %f489, %f457, %f488;
	ld.shared.f32 	%f496, [_ZZ6conv2dPfPKfS_E5input+392];
	fma.rn.f32 	%f497, %f496, %f451, %f490;
	fma.rn.f32 	%f498, %f496, %f452, %f491;
	fma.rn.f32 	%f499, %f496, %f454, %f492;
	fma.rn.f32 	%f500, %f496, %f455, %f493;
	fma.rn.f32 	%f501, %f496, %f457, %f494;
	fma.rn.f32 	%f502, %f496, %f458, %f495;
	ld.shared.f32 	%f503, [_ZZ6conv2dPfPKfS_E5input+396];
	fma.rn.f32 	%f504, %f503, %f452, %f497;
	fma.rn.f32 	%f505, %f503, %f455, %f499;
	fma.rn.f32 	%f506, %f503, %f458, %f501;
	ld.shared.f32 	%f507, [_ZZ6conv2dPfPKfS_E5input+400];
	fma.rn.f32 	%f508, %f507, %f450, %f353;
	fma.rn.f32 	%f509, %f507, %f453, %f498;
	fma.rn.f32 	%f510, %f507, %f456, %f500;
	ld.shared.f32 	%f511, [_ZZ6conv2dPfPKfS_E5input+404];
	fma.rn.f32 	%f512, %f511, %f450, %f357;
	fma.rn.f32 	%f513, %f511, %f451, %f508;
	fma.rn.f32 	%f514, %f511, %f453, %f504;
	fma.rn.f32 	%f515, %f511, %f454, %f509;
	fma.rn.f32 	%f516, %f511, %f456, %f505;
	fma.rn.f32 	%f517, %f511, %f457, %f510;
	ld.shared.f32 	%f518, [_ZZ6conv2dPfPKfS_E5input+408];
	fma.rn.f32 	%f519, %f518, %f451, %f512;
	fma.rn.f32 	%f520, %f518, %f452, %f513;
	fma.rn.f32 	%f521, %f518, %f454, %f514;
	fma.rn.f32 	%f522, %f518, %f455, %f515;
	fma.rn.f32 	%f523, %f518, %f457, %f516;
	fma.rn.f32 	%f524, %f518, %f458, %f517;
	ld.shared.f32 	%f525, [_ZZ6conv2dPfPKfS_E5input+412];
	fma.rn.f32 	%f526, %f525, %f452, %f519;
	fma.rn.f32 	%f527, %f525, %f455, %f521;
	fma.rn.f32 	%f528, %f525, %f458, %f523;
	ld.shared.f32 	%f529, [_ZZ6conv2dPfPKfS_E5input+416];
	fma.rn.f32 	%f530, %f529, %f450, %f375;
	fma.rn.f32 	%f531, %f529, %f453, %f520;
	fma.rn.f32 	%f532, %f529, %f456, %f522;
	ld.shared.f32 	%f533, [_ZZ6conv2dPfPKfS_E5input+420];
	fma.rn.f32 	%f534, %f533, %f450, %f379;
	fma.rn.f32 	%f535, %f533, %f451, %f530;
	fma.rn.f32 	%f536, %f533, %f453, %f526;
	fma.rn.f32 	%f537, %f533, %f454, %f531;
	fma.rn.f32 	%f538, %f533, %f456, %f527;
	fma.rn.f32 	%f539, %f533, %f457, %f532;
	ld.shared.f32 	%f540, [_ZZ6conv2dPfPKfS_E5input+424];
	fma.rn.f32 	%f541, %f540, %f451, %f534;
	fma.rn.f32 	%f542, %f540, %f452, %f535;
	fma.rn.f32 	%f543, %f540, %f454, %f536;
	fma.rn.f32 	%f544, %f540, %f455, %f537;
	fma.rn.f32 	%f545, %f540, %f457, %f538;
	fma.rn.f32 	%f546, %f540, %f458, %f539;
	ld.shared.f32 	%f547, [_ZZ6conv2dPfPKfS_E5input+428];
	fma.rn.f32 	%f548, %f547, %f452, %f541;
	fma.rn.f32 	%f549, %f547, %f455, %f543;
	fma.rn.f32 	%f550, %f547, %f458, %f545;
	ld.shared.f32 	%f551, [_ZZ6conv2dPfPKfS_E5input+432];
	fma.rn.f32 	%f552, %f551, %f450, %f397;
	fma.rn.f32 	%f553, %f551, %f453, %f542;
	fma.rn.f32 	%f554, %f551, %f456, %f544;
	ld.shared.f32 	%f555, [_ZZ6conv2dPfPKfS_E5input+436];
	fma.rn.f32 	%f556, %f555, %f450, %f401;
	fma.rn.f32 	%f557, %f555, %f451, %f552;
	fma.rn.f32 	%f558, %f555, %f453, %f548;
	fma.rn.f32 	%f559, %f555, %f454, %f553;
	fma.rn.f32 	%f560, %f555, %f456, %f549;
	fma.rn.f32 	%f561, %f555, %f457, %f554;
	ld.shared.f32 	%f562, [_ZZ6conv2dPfPKfS_E5input+440];
	fma.rn.f32 	%f563, %f562, %f451, %f556;
	fma.rn.f32 	%f564, %f562, %f452, %f557;
	fma.rn.f32 	%f565, %f562, %f454, %f558;
	fma.rn.f32 	%f566, %f562, %f455, %f559;
	fma.rn.f32 	%f567, %f562, %f457, %f560;
	fma.rn.f32 	%f568, %f562, %f458, %f561;
	ld.shared.f32 	%f569, [_ZZ6conv2dPfPKfS_E5input+444];
	fma.rn.f32 	%f570, %f569, %f452, %f563;
	fma.rn.f32 	%f571, %f569, %f455, %f565;
	fma.rn.f32 	%f572, %f569, %f458, %f567;
	ld.shared.f32 	%f573, [_ZZ6conv2dPfPKfS_E5input+448];
	fma.rn.f32 	%f574, %f573, %f450, %f419;
	fma.rn.f32 	%f575, %f573, %f453, %f564;
	fma.rn.f32 	%f576, %f573, %f456, %f566;
	ld.shared.f32 	%f577, [_ZZ6conv2dPfPKfS_E5input+452];
	fma.rn.f32 	%f578, %f577, %f450, %f423;
	fma.rn.f32 	%f579, %f577, %f451, %f574;
	fma.rn.f32 	%f580, %f577, %f453, %f570;
	fma.rn.f32 	%f581, %f577, %f454, %f575;
	fma.rn.f32 	%f582, %f577, %f456, %f571;
	fma.rn.f32 	%f583, %f577, %f457, %f576;
	ld.shared.f32 	%f584, [_ZZ6conv2dPfPKfS_E5input+456];
	fma.rn.f32 	%f585, %f584, %f451, %f578;
	fma.rn.f32 	%f586, %f584, %f452, %f579;
	fma.rn.f32 	%f587, %f584, %f454, %f580;
	fma.rn.f32 	%f588, %f584, %f455, %f581;
	fma.rn.f32 	%f589, %f584, %f457, %f582;
	fma.rn.f32 	%f590, %f584, %f458, %f583;
	ld.shared.f32 	%f591, [_ZZ6conv2dPfPKfS_E5input+460];
	fma.rn.f32 	%f592, %f591, %f452, %f585;
	fma.rn.f32 	%f593, %f591, %f455, %f587;
	fma.rn.f32 	%f594, %f591, %f458, %f589;
	ld.shared.f32 	%f595, [_ZZ6conv2dPfPKfS_E5input+464];
	fma.rn.f32 	%f596, %f595, %f450, %f436;
	fma.rn.f32 	%f597, %f595, %f453, %f586;
	fma.rn.f32 	%f598, %f595, %f456, %f588;
	ld.shared.f32 	%f599, [_ZZ6conv2dPfPKfS_E5input+468];
	fma.rn.f32 	%f600, %f599, %f450, %f439;
	fma.rn.f32 	%f601, %f599, %f451, %f596;
	fma.rn.f32 	%f602, %f599, %f453, %f592;
	fma.rn.f32 	%f603, %f599, %f454, %f597;
	fma.rn.f32 	%f604, %f599, %f456, %f593;
	fma.rn.f32 	%f605, %f599, %f457, %f598;
	ld.shared.f32 	%f606, [_ZZ6conv2dPfPKfS_E5input+472];
	fma.rn.f32 	%f607, %f606, %f451, %f600;
	fma.rn.f32 	%f608, %f606, %f452, %f601;
	fma.rn.f32 	%f609, %f606, %f454, %f602;
	fma.rn.f32 	%f610, %f606, %f455, %f603;
	fma.rn.f32 	%f611, %f606, %f457, %f604;
	fma.rn.f32 	%f612, %f606, %f458, %f605;
	ld.shared.f32 	%f613, [_ZZ6conv2dPfPKfS_E5input+476];
	fma.rn.f32 	%f614, %f613, %f452, %f607;
	fma.rn.f32 	%f615, %f613, %f455, %f609;
	fma.rn.f32 	%f616, %f613, %f458, %f611;
	ld.shared.f32 	%f617, [_ZZ6conv2dPfPKfS_E5input+480];
	fma.rn.f32 	%f618, %f617, %f450, %f447;
	fma.rn.f32 	%f619, %f617, %f453, %f608;
	fma.rn.f32 	%f620, %f617, %f456, %f610;
	ld.shared.f32 	%f621, [_ZZ6conv2dPfPKfS_E5input+484];
	fma.rn.f32 	%f622, %f621, %f450, %f449;
	fma.rn.f32 	%f623, %f621, %f451, %f618;
	fma.rn.f32 	%f624, %f621, %f453, %f614;
	fma.rn.f32 	%f625, %f621, %f454, %f619;
	fma.rn.f32 	%f626, %f621, %f456, %f615;
	fma.rn.f32 	%f627, %f621, %f457, %f620;
	ld.shared.f32 	%f628, [_ZZ6conv2dPfPKfS_E5input+488];
	fma.rn.f32 	%f629, %f628, %f451, %f622;
	fma.rn.f32 	%f630, %f628, %f452, %f623;
	fma.rn.f32 	%f631, %f628, %f454, %f624;
	fma.rn.f32 	%f632, %f628, %f455, %f625;
	fma.rn.f32 	%f633, %f628, %f457, %f626;
	fma.rn.f32 	%f634, %f628, %f458, %f627;
	ld.shared.f32 	%f635, [_ZZ6conv2dPfPKfS_E5input+492];
	fma.rn.f32 	%f636, %f635, %f452, %f629;
	fma.rn.f32 	%f637, %f635, %f455, %f631;
	fma.rn.f32 	%f638, %f635, %f458, %f633;
	ld.shared.f32 	%f639, [_ZZ6conv2dPfPKfS_E5input+496];
	fma.rn.f32 	%f640, %f639, %f453, %f630;
	fma.rn.f32 	%f641, %f639, %f456, %f632;
	ld.shared.f32 	%f642, [_ZZ6conv2dPfPKfS_E5input+500];
	fma.rn.f32 	%f643, %f642, %f453, %f636;
	fma.rn.f32 	%f644, %f642, %f454, %f640;
	fma.rn.f32 	%f645, %f642, %f456, %f637;
	fma.rn.f32 	%f646, %f642, %f457, %f641;
	ld.shared.f32 	%f647, [_ZZ6conv2dPfPKfS_E5input+504];
	fma.rn.f32 	%f648, %f647, %f454, %f643;
	fma.rn.f32 	%f649, %f647, %f455, %f644;
	fma.rn.f32 	%f650, %f647, %f457, %f645;
	fma.rn.f32 	%f651, %f647, %f458, %f646;
	ld.shared.f32 	%f652, [_ZZ6conv2dPfPKfS_E5input+508];
	fma.rn.f32 	%f653, %f652, %f455, %f648;
	fma.rn.f32 	%f654, %f652, %f458, %f650;
	ld.shared.f32 	%f655, [_ZZ6conv2dPfPKfS_E5input+512];
	fma.rn.f32 	%f656, %f655, %f456, %f649;
	ld.shared.f32 	%f657, [_ZZ6conv2dPfPKfS_E5input+516];
	fma.rn.f32 	%f658, %f657, %f456, %f653;
	fma.rn.f32 	%f659, %f657, %f457, %f656;
	ld.shared.f32 	%f660, [_ZZ6conv2dPfPKfS_E5input+520];
	fma.rn.f32 	%f661, %f660, %f457, %f658;
	fma.rn.f32 	%f662, %f660, %f458, %f659;
	ld.shared.f32 	%f663, [_ZZ6conv2dPfPKfS_E5input+524];
	fma.rn.f32 	%f664, %f663, %f458, %f661;
	add.s32 	%r62, %r35, 864;
	mul.wide.u32 	%rd64, %r62, 4;
	add.s64 	%rd65, %rd9, %rd64;
	ld.global.nc.f32 	%f665, [%rd65];
	add.s32 	%r63, %r35, 896;
	mul.wide.u32 	%rd66, %r63, 4;
	add.s64 	%rd67, %rd9, %rd66;
	ld.global.nc.f32 	%f666, [%rd67];
	add.s32 	%r64, %r35, 928;
	mul.wide.u32 	%rd68, %r64, 4;
	add.s64 	%rd69, %rd9, %rd68;
	ld.global.nc.f32 	%f667, [%rd69];
	add.s32 	%r65, %r35, 960;
	mul.wide.u32 	%rd70, %r65, 4;
	add.s64 	%rd71, %rd9, %rd70;
	ld.global.nc.f32 	%f668, [%rd71];
	add.s32 	%r66, %r35, 992;
	mul.wide.u32 	%rd72, %r66, 4;
	add.s64 	%rd73, %rd9, %rd72;
	ld.global.nc.f32 	%f669, [%rd73];
	add.s32 	%r67, %r35, 1024;
	mul.wide.u32 	%rd74, %r67, 4;
	add.s64 	%rd75, %rd9, %rd74;
	ld.global.nc.f32 	%f670, [%rd75];
	add.s32 	%r68, %r35, 1056;
	mul.wide.u32 	%rd76, %r68, 4;
	add.s64 	%rd77, %rd9, %rd76;
	ld.global.nc.f32 	%f671, [%rd77];
	add.s32 	%r69, %r35, 1088;
	mul.wide.u32 	%rd78, %r69, 4;
	add.s64 	%rd79, %rd9, %rd78;
	ld.global.nc.f32 	%f672, [%rd79];
	add.s32 	%r70, %r35, 1120;
	mul.wide.u32 	%rd80, %r70, 4;
	add.s64 	%rd81, %rd9, %rd80;
	ld.global.nc.f32 	%f673, [%rd81];
	ld.shared.f32 	%f674, [_ZZ6conv2dPfPKfS_E5input+528];
	fma.rn.f32 	%f675, %f674, %f665, %f502;
	ld.shared.f32 	%f676, [_ZZ6conv2dPfPKfS_E5input+532];
	fma.rn.f32 	%f677, %f676, %f665, %f506;
	fma.rn.f32 	%f678, %f676, %f666, %f675;
	ld.shared.f32 	%f679, [_ZZ6conv2dPfPKfS_E5input+536];
	fma.rn.f32 	%f680, %f679, %f666, %f677;
	fma.rn.f32 	%f681, %f679, %f667, %f678;
	ld.shared.f32 	%f682, [_ZZ6conv2dPfPKfS_E5input+540];
	fma.rn.f32 	%f683, %f682, %f667, %f680;
	ld.shared.f32 	%f684, [_ZZ6conv2dPfPKfS_E5input+544];
	fma.rn.f32 	%f685, %f684, %f665, %f524;
	fma.rn.f32 	%f686, %f684, %f668, %f681;
	ld.shared.f32 	%f687, [_ZZ6conv2dPfPKfS_E5input+548];
	fma.rn.f32 	%f688, %f687, %f665, %f528;
	fma.rn.f32 	%f689, %f687, %f666, %f685;
	fma.rn.f32 	%f690, %f687, %f668, %f683;
	fma.rn.f32 	%f691, %f687, %f669, %f686;
	ld.shared.f32 	%f692, [_ZZ6conv2dPfPKfS_E5input+552];
	fma.rn.f32 	%f693, %f692, %f666, %f688;
	fma.rn.f32 	%f694, %f692, %f667, %f689;
	fma.rn.f32 	%f695, %f692, %f669, %f690;
	fma.rn.f32 	%f696, %f692, %f670, %f691;
	ld.shared.f32 	%f697, [_ZZ6conv2dPfPKfS_E5input+556];
	fma.rn.f32 	%f698, %f697, %f667, %f693;
	fma.rn.f32 	%f699, %f697, %f670, %f695;
	ld.shared.f32 	%f700, [_ZZ6conv2dPfPKfS_E5input+560];
	fma.rn.f32 	%f701, %f700, %f665, %f546;
	fma.rn.f32 	%f702, %f700, %f668, %f694;
	fma.rn.f32 	%f703, %f700, %f671, %f696;
	ld.shared.f32 	%f704, [_ZZ6conv2dPfPKfS_E5input+564];
	fma.rn.f32 	%f705, %f704, %f665, %f550;
	fma.rn.f32 	%f706, %f704, %f666, %f701;
	fma.rn.f32 	%f707, %f704, %f668, %f698;
	fma.rn.f32 	%f708, %f704, %f669, %f702;
	fma.rn.f32 	%f709, %f704, %f671, %f699;
	fma.rn.f32 	%f710, %f704, %f672, %f703;
	ld.shared.f32 	%f711, [_ZZ6conv2dPfPKfS_E5input+568];
	fma.rn.f32 	%f712, %f711, %f666, %f705;
	fma.rn.f32 	%f713, %f711, %f667, %f706;
	fma.rn.f32 	%f714, %f711, %f669, %f707;
	fma.rn.f32 	%f715, %f711, %f670, %f708;
	fma.rn.f32 	%f716, %f711, %f672, %f709;
	fma.rn.f32 	%f717, %f711, %f673, %f710;
	ld.shared.f32 	%f718, [_ZZ6conv2dPfPKfS_E5input+572];
	fma.rn.f32 	%f719, %f718, %f667, %f712;
	fma.rn.f32 	%f720, %f718, %f670, %f714;
	fma.rn.f32 	%f721, %f718, %f673, %f716;
	ld.shared.f32 	%f722, [_ZZ6conv2dPfPKfS_E5input+576];
	fma.rn.f32 	%f723, %f722, %f665, %f568;
	fma.rn.f32 	%f724, %f722, %f668, %f713;
	fma.rn.f32 	%f725, %f722, %f671, %f715;
	ld.shared.f32 	%f726, [_ZZ6conv2dPfPKfS_E5input+580];
	fma.rn.f32 	%f727, %f726, %f665, %f572;
	fma.rn.f32 	%f728, %f726, %f666, %f723;
	fma.rn.f32 	%f729, %f726, %f668, %f719;
	fma.rn.f32 	%f730, %f726, %f669, %f724;
	fma.rn.f32 	%f731, %f726, %f671, %f720;
	fma.rn.f32 	%f732, %f726, %f672, %f725;
	ld.shared.f32 	%f733, [_ZZ6conv2dPfPKfS_E5input+584];
	fma.rn.f32 	%f734, %f733, %f666, %f727;
	fma.rn.f32 	%f735, %f733, %f667, %f728;
	fma.rn.f32 	%f736, %f733, %f669, %f729;
	fma.rn.f32 	%f737, %f733, %f670, %f730;
	fma.rn.f32 	%f738, %f733, %f672, %f731;
	fma.rn.f32 	%f739, %f733, %f673, %f732;
	ld.shared.f32 	%f740, [_ZZ6conv2dPfPKfS_E5input+588];
	fma.rn.f32 	%f741, %f740, %f667, %f734;
	fma.rn.f32 	%f742, %f740, %f670, %f736;
	fma.rn.f32 	%f743, %f740, %f673, %f738;
	ld.shared.f32 	%f744, [_ZZ6conv2dPfPKfS_E5input+592];
	fma.rn.f32 	%f745, %f744, %f665, %f590;
	fma.rn.f32 	%f746, %f744, %f668, %f735;
	fma.rn.f32 	%f747, %f744, %f671, %f737;
	ld.shared.f32 	%f748, [_ZZ6conv2dPfPKfS_E5input+596];
	fma.rn.f32 	%f749, %f748, %f665, %f594;
	fma.rn.f32 	%f750, %f748, %f666, %f745;
	fma.rn.f32 	%f751, %f748, %f668, %f741;
	fma.rn.f32 	%f752, %f748, %f669, %f746;
	fma.rn.f32 	%f753, %f748, %f671, %f742;
	fma.rn.f32 	%f754, %f748, %f672, %f747;
	ld.shared.f32 	%f755, [_ZZ6conv2dPfPKfS_E5input+600];
	fma.rn.f32 	%f756, %f755, %f666, %f749;
	fma.rn.f32 	%f757, %f755, %f667, %f750;
	fma.rn.f32 	%f758, %f755, %f669, %f751;
	fma.rn.f32 	%f759, %f755, %f670, %f752;
	fma.rn.f32 	%f760, %f755, %f672, %f753;
	fma.rn.f32 	%f761, %f755, %f673, %f754;
	ld.shared.f32 	%f762, [_ZZ6conv2dPfPKfS_E5input+604];
	fma.rn.f32 	%f763, %f762, %f667, %f756;
	fma.rn.f32 	%f764, %f762, %f670, %f758;
	fma.rn.f32 	%f765, %f762, %f673, %f760;
	ld.shared.f32 	%f766, [_ZZ6conv2dPfPKfS_E5input+608];
	fma.rn.f32 	%f767, %f766, %f665, %f612;
	fma.rn.f32 	%f768, %f766, %f668, %f757;
	fma.rn.f32 	%f769, %f766, %f671, %f759;
	ld.shared.f32 	%f770, [_ZZ6conv2dPfPKfS_E5input+612];
	fma.rn.f32 	%f771, %f770, %f665, %f616;
	fma.rn.f32 	%f772, %f770, %f666, %f767;
	fma.rn.f32 	%f773, %f770, %f668, %f763;
	fma.rn.f32 	%f774, %f770, %f669, %f768;
	fma.rn.f32 	%f775, %f770, %f671, %f764;
	fma.rn.f32 	%f776, %f770, %f672, %f769;
	ld.shared.f32 	%f777, [_ZZ6conv2dPfPKfS_E5input+616];
	fma.rn.f32 	%f778, %f777, %f666, %f771;
	fma.rn.f32 	%f779, %f777, %f667, %f772;
	fma.rn.f32 	%f780, %f777, %f669, %f773;
	fma.rn.f32 	%f781, %f777, %f670, %f774;
	fma.rn.f32 	%f782, %f777, %f672, %f775;
	fma.rn.f32 	%f783, %f777, %f673, %f776;
	ld.shared.f32 	%f784, [_ZZ6conv2dPfPKfS_E5input+620];
	fma.rn.f32 	%f785, %f784, %f667, %f778;
	fma.rn.f32 	%f786, %f784, %f670, %f780;
	fma.rn.f32 	%f787, %f784, %f673, %f782;
	ld.shared.f32 	%f788, [_ZZ6conv2dPfPKfS_E5input+624];
	fma.rn.f32 	%f789, %f788, %f665, %f634;
	fma.rn.f32 	%f790, %f788, %f668, %f779;
	fma.rn.f32 	%f791, %f788, %f671, %f781;
	ld.shared.f32 	%f792, [_ZZ6conv2dPfPKfS_E5input+628];
	fma.rn.f32 	%f793, %f792, %f665, %f638;
	fma.rn.f32 	%f794, %f792, %f666, %f789;
	fma.rn.f32 	%f795, %f792, %f668, %f785;
	fma.rn.f32 	%f796, %f792, %f669, %f790;
	fma.rn.f32 	%f797, %f792, %f671, %f786;
	fma.rn.f32 	%f798, %f792, %f672, %f791;
	ld.shared.f32 	%f799, [_ZZ6conv2dPfPKfS_E5input+632];
	fma.rn.f32 	%f800, %f799, %f666, %f793;
	fma.rn.f32 	%f801, %f799, %f667, %f794;
	fma.rn.f32 	%f802, %f799, %f669, %f795;
	fma.rn.f32 	%f803, %f799, %f670, %f796;
	fma.rn.f32 	%f804, %f799, %f672, %f797;
	fma.rn.f32 	%f805, %f799, %f673, %f798;
	ld.shared.f32 	%f806, [_ZZ6conv2dPfPKfS_E5input+636];
	fma.rn.f32 	%f807, %f806, %f667, %f800;
	fma.rn.f32 	%f808, %f806, %f670, %f802;
	fma.rn.f32 	%f809, %f806, %f673, %f804;
	ld.shared.f32 	%f810, [_ZZ6conv2dPfPKfS_E5input+640];
	fma.rn.f32 	%f811, %f810, %f665, %f651;
	fma.rn.f32 	%f812, %f810, %f668, %f801;
	fma.rn.f32 	%f813, %f810, %f671, %f803;
	ld.shared.f32 	%f814, [_ZZ6conv2dPfPKfS_E5input+644];
	fma.rn.f32 	%f815, %f814, %f665, %f654;
	fma.rn.f32 	%f816, %f814, %f666, %f811;
	fma.rn.f32 	%f817, %f814, %f668, %f807;
	fma.rn.f32 	%f818, %f814, %f669, %f812;
	fma.rn.f32 	%f819, %f814, %f671, %f808;
	fma.rn.f32 	%f820, %f814, %f672, %f813;
	ld.shared.f32 	%f821, [_ZZ6conv2dPfPKfS_E5input+648];
	fma.rn.f32 	%f822, %f821, %f666, %f815;
	fma.rn.f32 	%f823, %f821, %f667, %f816;
	fma.rn.f32 	%f824, %f821, %f669, %f817;
	fma.rn.f32 	%f825, %f821, %f670, %f818;
	fma.rn.f32 	%f826, %f821, %f672, %f819;
	fma.rn.f32 	%f827, %f821, %f673, %f820;
	ld.shared.f32 	%f828, [_ZZ6conv2dPfPKfS_E5input+652];
	fma.rn.f32 	%f829, %f828, %f667, %f822;
	fma.rn.f32 	%f830, %f828, %f670, %f824;
	fma.rn.f32 	%f831, %f828, %f673, %f826;
	ld.shared.f32 	%f832, [_ZZ6conv2dPfPKfS_E5input+656];
	fma.rn.f32 	%f833, %f832, %f665, %f662;
	fma.rn.f32 	%f834, %f832, %f668, %f823;
	fma.rn.f32 	%f835, %f832, %f671, %f825;
	ld.shared.f32 	%f836, [_ZZ6conv2dPfPKfS_E5input+660];
	fma.rn.f32 	%f837, %f836, %f665, %f664;
	fma.rn.f32 	%f838, %f836, %f666, %f833;
	fma.rn.f32 	%f839, %f836, %f668, %f829;
	fma.rn.f32 	%f840, %f836, %f669, %f834;
	fma.rn.f32 	%f841, %f836, %f671, %f830;
	fma.rn.f32 	%f842, %f836, %f672, %f835;
	ld.shared.f32 	%f843, [_ZZ6conv2dPfPKfS_E5input+664];
	fma.rn.f32 	%f844, %f843, %f666, %f837;
	fma.rn.f32 	%f845, %f843, %f667, %f838;
	fma.rn.f32 	%f846, %f843, %f669, %f839;
	fma.rn.f32 	%f847, %f843, %f670, %f840;
	fma.rn.f32 	%f848, %f843, %f672, %f841;
	fma.rn.f32 	%f849, %f843, %f673, %f842;
	ld.shared.f32 	%f850, [_ZZ6conv2dPfPKfS_E5input+668];
	fma.rn.f32 	%f851, %f850, %f667, %f844;
	fma.rn.f32 	%f852, %f850, %f670, %f846;
	fma.rn.f32 	%f853, %f850, %f673, %f848;
	ld.shared.f32 	%f854, [_ZZ6conv2dPfPKfS_E5input+672];
	fma.rn.f32 	%f855, %f854, %f668, %f845;
	fma.rn.f32 	%f856, %f854, %f671, %f847;
	ld.shared.f32 	%f857, [_ZZ6conv2dPfPKfS_E5input+676];
	fma.rn.f32 	%f858, %f857, %f668, %f851;
	fma.rn.f32 	%f859, %f857, %f669, %f855;
	fma.rn.f32 	%f860, %f857, %f671, %f852;
	fma.rn.f32 	%f861, %f857, %f672, %f856;
	ld.shared.f32 	%f862, [_ZZ6conv2dPfPKfS_E5input+680];
	fma.rn.f32 	%f863, %f862, %f669, %f858;
	fma.rn.f32 	%f864, %f862, %f670, %f859;
	fma.rn.f32 	%f865, %f862, %f672, %f860;
	fma.rn.f32 	%f866, %f862, %f673, %f861;
	ld.shared.f32 	%f867, [_ZZ6conv2dPfPKfS_E5input+684];
	fma.rn.f32 	%f868, %f867, %f670, %f863;
	fma.rn.f32 	%f869, %f867, %f673, %f865;
	ld.shared.f32 	%f870, [_ZZ6conv2dPfPKfS_E5input+688];
	fma.rn.f32 	%f871, %f870, %f671, %f864;
	ld.shared.f32 	%f872, [_ZZ6conv2dPfPKfS_E5input+692];
	fma.rn.f32 	%f873, %f872, %f671, %f868;
	fma.rn.f32 	%f874, %f872, %f672, %f871;
	ld.shared.f32 	%f875, [_ZZ6conv2dPfPKfS_E5input+696];
	fma.rn.f32 	%f876, %f875, %f672, %f873;
	fma.rn.f32 	%f877, %f875, %f673, %f874;
	ld.shared.f32 	%f878, [_ZZ6conv2dPfPKfS_E5input+700];
	fma.rn.f32 	%f879, %f878, %f673, %f876;
	add.s32 	%r71, %r35, 1152;
	mul.wide.u32 	%rd82, %r71, 4;
	add.s64 	%rd83, %rd9, %rd82;
	ld.global.nc.f32 	%f880, [%rd83];
	add.s32 	%r72, %r35, 1184;
	mul.wide.u32 	%rd84, %r72, 4;
	add.s64 	%rd85, %rd9, %rd84;
	ld.global.nc.f32 	%f881, [%rd85];
	add.s32 	%r73, %r35, 1216;
	mul.wide.u32 	%rd86, %r73, 4;
	add.s64 	%rd87, %rd9, %rd86;
	ld.global.nc.f32 	%f882, [%rd87];
	add.s32 	%r74, %r35, 1248;
	mul.wide.u32 	%rd88, %r74, 4;
	add.s64 	%rd89, %rd9, %rd88;
	ld.global.nc.f32 	%f883, [%rd89];
	add.s32 	%r75, %r35, 1280;
	mul.wide.u32 	%rd90, %r75, 4;
	add.s64 	%rd91, %rd9, %rd90;
	ld.global.nc.f32 	%f884, [%rd91];
	add.s32 	%r76, %r35, 1312;
	mul.wide.u32 	%rd92, %r76, 4;
	add.s64 	%rd93, %rd9, %rd92;
	ld.global.nc.f32 	%f885, [%rd93];
	add.s32 	%r77, %r35, 1344;
	mul.wide.u32 	%rd94, %r77, 4;
	add.s64 	%rd95, %rd9, %rd94;
	ld.global.nc.f32 	%f886, [%rd95];
	add.s32 	%r78, %r35, 1376;
	mul.wide.u32 	%rd96, %r78, 4;
	add.s64 	%rd97, %rd9, %rd96;
	ld.global.nc.f32 	%f887, [%rd97];
	add.s32 	%r79, %r35, 1408;
	mul.wide.u32 	%rd98, %r79, 4;
	add.s64 	%rd99, %rd9, %rd98;
	ld.global.nc.f32 	%f888, [%rd99];
	ld.shared.f32 	%f889, [_ZZ6conv2dPfPKfS_E5input+704];
	fma.rn.f32 	%f890, %f889, %f880, %f717;
	ld.shared.f32 	%f891, [_ZZ6conv2dPfPKfS_E5input+708];
	fma.rn.f32 	%f892, %f891, %f880, %f721;
	fma.rn.f32 	%f893, %f891, %f881, %f890;
	ld.shared.f32 	%f894, [_ZZ6conv2dPfPKfS_E5input+712];
	fma.rn.f32 	%f895, %f894, %f881, %f892;
	fma.rn.f32 	%f896, %f894, %f882, %f893;
	ld.shared.f32 	%f897, [_ZZ6conv2dPfPKfS_E5input+716];
	fma.rn.f32 	%f898, %f897, %f882, %f895;
	ld.shared.f32 	%f899, [_ZZ6conv2dPfPKfS_E5input+720];
	fma.rn.f32 	%f900, %f899, %f880, %f739;
	fma.rn.f32 	%f901, %f899, %f883, %f896;
	ld.shared.f32 	%f902, [_ZZ6conv2dPfPKfS_E5input+724];
	fma.rn.f32 	%f903, %f902, %f880, %f743;
	fma.rn.f32 	%f904, %f902, %f881, %f900;
	fma.rn.f32 	%f905, %f902, %f883, %f898;
	fma.rn.f32 	%f906, %f902, %f884, %f901;
	ld.shared.f32 	%f907, [_ZZ6conv2dPfPKfS_E5input+728];
	fma.rn.f32 	%f908, %f907, %f881, %f903;
	fma.rn.f32 	%f909, %f907, %f882, %f904;
	fma.rn.f32 	%f910, %f907, %f884, %f905;
	fma.rn.f32 	%f911, %f907, %f885, %f906;
	ld.shared.f32 	%f912, [_ZZ6conv2dPfPKfS_E5input+732];
	fma.rn.f32 	%f913, %f912, %f882, %f908;
	fma.rn.f32 	%f914, %f912, %f885, %f910;
	ld.shared.f32 	%f915, [_ZZ6conv2dPfPKfS_E5input+736];
	fma.rn.f32 	%f916, %f915, %f880, %f761;
	fma.rn.f32 	%f917, %f915, %f883, %f909;
	fma.rn.f32 	%f918, %f915, %f886, %f911;
	ld.shared.f32 	%f919, [_ZZ6conv2dPfPKfS_E5input+740];
	fma.rn.f32 	%f920, %f919, %f880, %f765;
	fma.rn.f32 	%f921, %f919, %f881, %f916;
	fma.rn.f32 	%f922, %f919, %f883, %f913;
	fma.rn.f32 	%f923, %f919, %f884, %f917;
	fma.rn.f32 	%f924, %f919, %f886, %f914;
	fma.rn.f32 	%f925, %f919, %f887, %f918;
	ld.shared.f32 	%f926, [_ZZ6conv2dPfPKfS_E5input+744];
	fma.rn.f32 	%f927, %f926, %f881, %f920;
	fma.rn.f32 	%f928, %f926, %f882, %f921;
	fma.rn.f32 	%f929, %f926, %f884, %f922;
	fma.rn.f32 	%f930, %f926, %f885, %f923;
	fma.rn.f32 	%f931, %f926, %f887, %f924;
	fma.rn.f32 	%f932, %f926, %f888, %f925;
	ld.shared.f32 	%f933, [_ZZ6conv2dPfPKfS_E5input+748];
	fma.rn.f32 	%f934, %f933, %f882, %f927;
	fma.rn.f32 	%f935, %f933, %f885, %f929;
	fma.rn.f32 	%f936, %f933, %f888, %f931;
	ld.shared.f32 	%f937, [_ZZ6conv2dPfPKfS_E5input+752];
	fma.rn.f32 	%f938, %f937, %f880, %f783;
	fma.rn.f32 	%f939, %f937, %f883, %f928;
	fma.rn.f32 	%f940, %f937, %f886, %f930;
	ld.shared.f32 	%f941, [_ZZ6conv2dPfPKfS_E5input+756];
	fma.rn.f32 	%f942, %f941, %f880, %f787;
	fma.rn.f32 	%f943, %f941, %f881, %f938;
	fma.rn.f32 	%f944, %f941, %f883, %f934;
	fma.rn.f32 	%f945, %f941, %f884, %f939;
	fma.rn.f32 	%f946, %f941, %f886, %f935;
	fma.rn.f32 	%f947, %f941, %f887, %f940;
	ld.shared.f32 	%f948, [_ZZ6conv2dPfPKfS_E5input+760];
	fma.rn.f32 	%f949, %f948, %f881, %f942;
	fma.rn.f32 	%f950, %f948, %f882, %f943;
	fma.rn.f32 	%f951, %f948, %f884, %f944;
	fma.rn.f32 	%f952, %f948, %f885, %f945;
	fma.rn.f32 	%f953, %f948, %f887, %f946;
	fma.rn.f32 	%f954, %f948, %f888, %f947;
	ld.shared.f32 	%f955, [_ZZ6conv2dPfPKfS_E5input+764];
	fma.rn.f32 	%f956, %f955, %f882, %f949;
	fma.rn.f32 	%f957, %f955, %f885, %f951;
	fma.rn.f32 	%f958, %f955, %f888, %f953;
	ld.shared.f32 	%f959, [_ZZ6conv2dPfPKfS_E5input+768];
	fma.rn.f32 	%f960, %f959, %f880, %f805;
	fma.rn.f32 	%f961, %f959, %f883, %f950;
	fma.rn.f32 	%f962, %f959, %f886, %f952;
	ld.shared.f32 	%f963, [_ZZ6conv2dPfPKfS_E5input+772];
	fma.rn.f32 	%f964, %f963, %f880, %f809;
	fma.rn.f32 	%f965, %f963, %f881, %f960;
	fma.rn.f32 	%f966, %f963, %f883, %f956;
	fma.rn.f32 	%f967, %f963, %f884, %f961;
	fma.rn.f32 	%f968, %f963, %f886, %f957;
	fma.rn.f32 	%f969, %f963, %f887, %f962;
	ld.shared.f32 	%f970, [_ZZ6conv2dPfPKfS_E5input+776];
	fma.rn.f32 	%f971, %f970, %f881, %f964;
	fma.rn.f32 	%f972, %f970, %f882, %f965;
	fma.rn.f32 	%f973, %f970, %f884, %f966;
	fma.rn.f32 	%f974, %f970, %f885, %f967;
	fma.rn.f32 	%f975, %f970, %f887, %f968;
	fma.rn.f32 	%f976, %f970, %f888, %f969;
	ld.shared.f32 	%f977, [_ZZ6conv2dPfPKfS_E5input+780];
	fma.rn.f32 	%f978, %f977, %f882, %f971;
	fma.rn.f32 	%f979, %f977, %f885, %f973;
	fma.rn.f32 	%f980, %f977, %f888, %f975;
	ld.shared.f32 	%f981, [_ZZ6conv2dPfPKfS_E5input+784];
	fma.rn.f32 	%f982, %f981, %f880, %f827;
	fma.rn.f32 	%f983, %f981, %f883, %f972;
	fma.rn.f32 	%f984, %f981, %f886, %f974;
	ld.shared.f32 	%f985, [_ZZ6conv2dPfPKfS_E5input+788];
	fma.rn.f32 	%f986, %f985, %f880, %f831;
	fma.rn.f32 	%f987, %f985, %f881, %f982;
	fma.rn.f32 	%f988, %f985, %f883, %f978;
	fma.rn.f32 	%f989, %f985, %f884, %f983;
	fma.rn.f32 	%f990, %f985, %f886, %f979;
	fma.rn.f32 	%f991, %f985, %f887, %f984;
	ld.shared.f32 	%f992, [_ZZ6conv2dPfPKfS_E5input+792];
	fma.rn.f32 	%f993, %f992, %f881, %f986;
	fma.rn.f32 	%f994, %f992, %f882, %f987;
	fma.rn.f32 	%f995, %f992, %f884, %f988;
	fma.rn.f32 	%f996, %f992, %f885, %f989;
	fma.rn.f32 	%f997, %f992, %f887, %f990;
	fma.rn.f32 	%f998, %f992, %f888, %f991;
	ld.shared.f32 	%f999, [_ZZ6conv2dPfPKfS_E5input+796];
	fma.rn.f32 	%f1000, %f999, %f882, %f993;
	fma.rn.f32 	%f1001, %f999, %f885, %f995;
	fma.rn.f32 	%f1002, %f999, %f888, %f997;
	ld.shared.f32 	%f1003, [_ZZ6conv2dPfPKfS_E5input+800];
	fma.rn.f32 	%f1004, %f1003, %f880, %f849;
	fma.rn.f32 	%f1005, %f1003, %f883, %f994;
	fma.rn.f32 	%f1006, %f1003, %f886, %f996;
	ld.shared.f32 	%f1007, [_ZZ6conv2dPfPKfS_E5input+804];
	fma.rn.f32 	%f1008, %f1007, %f880, %f853;
	fma.rn.f32 	%f1009, %f1007, %f881, %f1004;
	fma.rn.f32 	%f1010, %f1007, %f883, %f1000;
	fma.rn.f32 	%f1011, %f1007, %f884, %f1005;
	fma.rn.f32 	%f1012, %f1007, %f886, %f1001;
	fma.rn.f32 	%f1013, %f1007, %f887, %f1006;
	ld.shared.f32 	%f1014, [_ZZ6conv2dPfPKfS_E5input+808];
	fma.rn.f32 	%f1015, %f1014, %f881, %f1008;
	fma.rn.f32 	%f1016, %f1014, %f882, %f1009;
	fma.rn.f32 	%f1017, %f1014, %f884, %f1010;
	fma.rn.f32 	%f1018, %f1014, %f885, %f1011;
	fma.rn.f32 	%f1019, %f1014, %f887, %f1012;
	fma.rn.f32 	%f1020, %f1014, %f888, %f1013;
	ld.shared.f32 	%f1021, [_ZZ6conv2dPfPKfS_E5input+812];
	fma.rn.f32 	%f1022, %f1021, %f882, %f1015;
	fma.rn.f32 	%f1023, %f1021, %f885, %f1017;
	fma.rn.f32 	%f1024, %f1021, %f888, %f1019;
	ld.shared.f32 	%f1025, [_ZZ6conv2dPfPKfS_E5input+816];
	fma.rn.f32 	%f1026, %f1025, %f880, %f866;
	fma.rn.f32 	%f1027, %f1025, %f883, %f1016;
	fma.rn.f32 	%f1028, %f1025, %f886, %f1018;
	ld.shared.f32 	%f1029, [_ZZ6conv2dPfPKfS_E5input+820];
	fma.rn.f32 	%f1030, %f1029, %f880, %f869;
	fma.rn.f32 	%f1031, %f1029, %f881, %f1026;
	fma.rn.f32 	%f1032, %f1029, %f883, %f1022;
	fma.rn.f32 	%f1033, %f1029, %f884, %f1027;
	fma.rn.f32 	%f1034, %f1029, %f886, %f1023;
	fma.rn.f32 	%f1035, %f1029, %f887, %f1028;
	ld.shared.f32 	%f1036, [_ZZ6conv2dPfPKfS_E5input+824];
	fma.rn.f32 	%f1037, %f1036, %f881, %f1030;
	fma.rn.f32 	%f1038, %f1036, %f882, %f1031;
	fma.rn.f32 	%f1039, %f1036, %f884, %f1032;
	fma.rn.f32 	%f1040, %f1036, %f885, %f1033;
	fma.rn.f32 	%f1041, %f1036, %f887, %f1034;
	fma.rn.f32 	%f1042, %f1036, %f888, %f1035;
	ld.shared.f32 	%f1043, [_ZZ6conv2dPfPKfS_E5input+828];
	fma.rn.f32 	%f1044, %f1043, %f882, %f1037;
	fma.rn.f32 	%f1045, %f1043, %f885, %f1039;
	fma.rn.f32 	%f1046, %f1043, %f888, %f1041;
	ld.shared.f32 	%f1047, [_ZZ6conv2dPfPKfS_E5input+832];
	fma.rn.f32 	%f1048, %f1047, %f880, %f877;
	fma.rn.f32 	%f1049, %f1047, %f883, %f1038;
	fma.rn.f32 	%f1050, %f1047, %f886, %f1040;
	ld.shared.f32 	%f1051, [_ZZ6conv2dPfPKfS_E5input+836];
	fma.rn.f32 	%f1052, %f1051, %f880, %f879;
	fma.rn.f32 	%f1053, %f1051, %f881, %f1048;
	fma.rn.f32 	%f1054, %f1051, %f883, %f1044;
	fma.rn.f32 	%f1055, %f1051, %f884, %f1049;
	fma.rn.f32 	%f1056, %f1051, %f886, %f1045;
	fma.rn.f32 	%f1057, %f1051, %f887, %f1050;
	ld.shared.f32 	%f1058, [_ZZ6conv2dPfPKfS_E5input+840];
	fma.rn.f32 	%f1059, %f1058, %f881, %f1052;
	fma.rn.f32 	%f1060, %f1058, %f882, %f1053;
	fma.rn.f32 	%f1061, %f1058, %f884, %f1054;
	fma.rn.f32 	%f1062, %f1058, %f885, %f1055;
	fma.rn.f32 	%f1063, %f1058, %f887, %f1056;
	fma.rn.f32 	%f1064, %f1058, %f888, %f1057;
	ld.shared.f32 	%f1065, [_ZZ6conv2dPfPKfS_E5input+844];
	fma.rn.f32 	%f1066, %f1065, %f882, %f1059;
	fma.rn.f32 	%f1067, %f1065, %f885, %f1061;
	fma.rn.f32 	%f1068, %f1065, %f888, %f1063;
	ld.shared.f32 	%f1069, [_ZZ6conv2dPfPKfS_E5input+848];
	fma.rn.f32 	%f1070, %f1069, %f883, %f1060;
	fma.rn.f32 	%f1071, %f1069, %f886, %f1062;
	ld.shared.f32 	%f1072, [_ZZ6conv2dPfPKfS_E5input+852];
	fma.rn.f32 	%f1073, %f1072, %f883, %f1066;
	fma.rn.f32 	%f1074, %f1072, %f884, %f1070;
	fma.rn.f32 	%f1075, %f1072, %f886, %f1067;
	fma.rn.f32 	%f1076, %f1072, %f887, %f1071;
	ld.shared.f32 	%f1077, [_ZZ6conv2dPfPKfS_E5input+856];
	fma.rn.f32 	%f1078, %f1077, %f884, %f1073;
	fma.rn.f32 	%f1079, %f1077, %f885, %f1074;
	fma.rn.f32 	%f1080, %f1077, %f887, %f1075;
	fma.rn.f32 	%f1081, %f1077, %f888, %f1076;
	ld.shared.f32 	%f1082, [_ZZ6conv2dPfPKfS_E5input+860];
	fma.rn.f32 	%f1083, %f1082, %f885, %f1078;
	fma.rn.f32 	%f1084, %f1082, %f888, %f1080;
	ld.shared.f32 	%f1085, [_ZZ6conv2dPfPKfS_E5input+864];
	fma.rn.f32 	%f1086, %f1085, %f886, %f1079;
	ld.shared.f32 	%f1087, [_ZZ6conv2dPfPKfS_E5input+868];
	fma.rn.f32 	%f1088, %f1087, %f886, %f1083;
	fma.rn.f32 	%f1089, %f1087, %f887, %f1086;
	ld.shared.f32 	%f1090, [_ZZ6conv2dPfPKfS_E5input+872];
	fma.rn.f32 	%f1091, %f1090, %f887, %f1088;
	fma.rn.f32 	%f1092, %f1090, %f888, %f1089;
	ld.shared.f32 	%f1093, [_ZZ6conv2dPfPKfS_E5input+876];
	fma.rn.f32 	%f1094, %f1093, %f888, %f1091;
	add.s32 	%r80, %r35, 1440;
	mul.wide.u32 	%rd100, %r80, 4;
	add.s64 	%rd101, %rd9, %rd100;
	ld.global.nc.f32 	%f1095, [%rd101];
	add.s32 	%r81, %r35, 1472;
	mul.wide.u32 	%rd102, %r81, 4;
	add.s64 	%rd103, %rd9, %rd102;
	ld.global.nc.f32 	%f1096, [%rd103];
	add.s32 	%r82, %r35, 1504;
	mul.wide.u32 	%rd104, %r82, 4;
	add.s64 	%rd105, %rd9, %rd104;
	ld.global.nc.f32 	%f1097, [%rd105];
	add.s32 	%r83, %r35, 1536;
	mul.wide.u32 	%rd106, %r83, 4;
	add.s64 	%rd107, %rd9, %rd106;
	ld.global.nc.f32 	%f1098, [%rd107];
	add.s32 	%r84, %r35, 1568;
	mul.wide.u32 	%rd108, %r84, 4;
	add.s64 	%rd109, %rd9, %rd108;
	ld.global.nc.f32 	%f1099, [%rd109];
	add.s32 	%r85, %r35, 1600;
	mul.wide.u32 	%rd110, %r85, 4;
	add.s64 	%rd111, %rd9, %rd110;
	ld.global.nc.f32 	%f1100, [%rd111];
	add.s32 	%r86, %r35, 1632;
	mul.wide.u32 	%rd112, %r86, 4;
	add.s64 	%rd113, %rd9, %rd112;
	ld.global.nc.f32 	%f1101, [%rd113];
	add.s32 	%r87, %r35, 1664;
	mul.wide.u32 	%rd114, %r87, 4;
	add.s64 	%rd115, %rd9, %rd114;
	ld.global.nc.f32 	%f1102, [%rd115];
	add.s32 	%r88, %r35, 1696;
	mul.wide.u32 	%rd116, %r88, 4;
	add.s64 	%rd117, %rd9, %rd116;
	ld.global.nc.f32 	%f1103, [%rd117];
	ld.shared.f32 	%f1104, [_ZZ6conv2dPfPKfS_E5input+880];
	fma.rn.f32 	%f1105, %f1104, %f1095, %f932;
	ld.shared.f32 	%f1106, [_ZZ6conv2dPfPKfS_E5input+884];
	fma.rn.f32 	%f1107, %f1106, %f1095, %f936;
	fma.rn.f32 	%f1108, %f1106, %f1096, %f1105;
	ld.shared.f32 	%f1109, [_ZZ6conv2dPfPKfS_E5input+888];
	fma.rn.f32 	%f1110, %f1109, %f1096, %f1107;
	fma.rn.f32 	%f1111, %f1109, %f1097, %f1108;
	ld.shared.f32 	%f1112, [_ZZ6conv2dPfPKfS_E5input+892];
	fma.rn.f32 	%f1113, %f1112, %f1097, %f1110;
	ld.shared.f32 	%f1114, [_ZZ6conv2dPfPKfS_E5input+896];
	fma.rn.f32 	%f1115, %f1114, %f1095, %f954;
	fma.rn.f32 	%f1116, %f1114, %f1098, %f1111;
	ld.shared.f32 	%f1117, [_ZZ6conv2dPfPKfS_E5input+900];
	fma.rn.f32 	%f1118, %f1117, %f1095, %f958;
	fma.rn.f32 	%f1119, %f1117, %f1096, %f1115;
	fma.rn.f32 	%f1120, %f1117, %f1098, %f1113;
	fma.rn.f32 	%f1121, %f1117, %f1099, %f1116;
	ld.shared.f32 	%f1122, [_ZZ6conv2dPfPKfS_E5input+904];
	fma.rn.f32 	%f1123, %f1122, %f1096, %f1118;
	fma.rn.f32 	%f1124, %f1122, %f1097, %f1119;
	fma.rn.f32 	%f1125, %f1122, %f1099, %f1120;
	fma.rn.f32 	%f1126, %f1122, %f1100, %f1121;
	ld.shared.f32 	%f1127, [_ZZ6conv2dPfPKfS_E5input+908];
	fma.rn.f32 	%f1128, %f1127, %f1097, %f1123;
	fma.rn.f32 	%f1129, %f1127, %f1100, %f1125;
	ld.shared.f32 	%f1130, [_ZZ6conv2dPfPKfS_E5input+912];
	fma.rn.f32 	%f1131, %f1130, %f1095, %f976;
	fma.rn.f32 	%f1132, %f1130, %f1098, %f1124;
	fma.rn.f32 	%f1133, %f1130, %f1101, %f1126;
	ld.shared.f32 	%f1134, [_ZZ6conv2dPfPKfS_E5input+916];
	fma.rn.f32 	%f1135, %f1134, %f1095, %f980;
	fma.rn.f32 	%f1136, %f1134, %f1096, %f1131;
	fma.rn.f32 	%f1137, %f1134, %f1098, %f1128;
	fma.rn.f32 	%f1138, %f1134, %f1099, %f1132;
	fma.rn.f32 	%f1139, %f1134, %f1101, %f1129;
	fma.rn.f32 	%f1140, %f1134, %f1102, %f1133;
	ld.shared.f32 	%f1141, [_ZZ6conv2dPfPKfS_E5input+920];
	fma.rn.f32 	%f1142, %f1141, %f1096, %f1135;
	fma.rn.f32 	%f1143, %f1141, %f1097, %f1136;
	fma.rn.f32 	%f1144, %f1141, %f1099, %f1137;
	fma.rn.f32 	%f1145, %f1141, %f1100, %f1138;
	fma.rn.f32 	%f1146, %f1141, %f1102, %f1139;
	fma.rn.f32 	%f1147, %f1141, %f1103, %f1140;
	ld.shared.f32 	%f1148, [_ZZ6conv2dPfPKfS_E5input+924];
	fma.rn.f32 	%f1149, %f1148, %f1097, %f1142;
	fma.rn.f32 	%f1150, %f1148, %f1100, %f1144;
	fma.rn.f32 	%f1151, %f1148, %f1103, %f1146;
	ld.shared.f32 	%f1152, [_ZZ6conv2dPfPKfS_E5input+928];
	fma.rn.f32 	%f1153, %f1152, %f1095, %f998;
	fma.rn.f32 	%f1154, %f1152, %f1098, %f1143;
	fma.rn.f32 	%f1155, %f1152, %f1101, %f1145;
	ld.shared.f32 	%f1156, [_ZZ6conv2dPfPKfS_E5input+932];
	fma.rn.f32 	%f1157, %f1156, %f1095, %f1002;
	fma.rn.f32 	%f1158, %f1156, %f1096, %f1153;
	fma.rn.f32 	%f1159, %f1156, %f1098, %f1149;
	fma.rn.f32 	%f1160, %f1156, %f1099, %f1154;
	fma.rn.f32 	%f1161, %f1156, %f1101, %f1150;
	fma.rn.f32 	%f1162, %f1156, %f1102, %f1155;
	ld.shared.f32 	%f1163, [_ZZ6conv2dPfPKfS_E5input+936];
	fma.rn.f32 	%f1164, %f1163, %f1096, %f1157;
	fma.rn.f32 	%f1165, %f1163, %f1097, %f1158;
	fma.rn.f32 	%f1166, %f1163, %f1099, %f1159;
	fma.rn.f32 	%f1167, %f1163, %f1100, %f1160;
	fma.rn.f32 	%f1168, %f1163, %f1102, %f1161;
	fma.rn.f32 	%f1169, %f1163, %f1103, %f1162;
	ld.shared.f32 	%f1170, [_ZZ6conv2dPfPKfS_E5input+940];
	fma.rn.f32 	%f1171, %f1170, %f1097, %f1164;
	fma.rn.f32 	%f1172, %f1170, %f1100, %f1166;
	fma.rn.f32 	%f1173, %f1170, %f1103, %f1168;
	ld.shared.f32 	%f1174, [_ZZ6conv2dPfPKfS_E5input+944];
	fma.rn.f32 	%f1175, %f1174, %f1095, %f1020;
	fma.rn.f32 	%f1176, %f1174, %f1098, %f1165;
	fma.rn.f32 	%f1177, %f1174, %f1101, %f1167;
	ld.shared.f32 	%f1178, [_ZZ6conv2dPfPKfS_E5input+948];
	fma.rn.f32 	%f1179, %f1178, %f1095, %f1024;
	fma.rn.f32 	%f1180, %f1178, %f1096, %f1175;
	fma.rn.f32 	%f1181, %f1178, %f1098, %f1171;
	fma.rn.f32 	%f1182, %f1178, %f1099, %f1176;
	fma.rn.f32 	%f1183, %f1178, %f1101, %f1172;
	fma.rn.f32 	%f1184, %f1178, %f1102, %f1177;
	ld.shared.f32 	%f1185, [_ZZ6conv2dPfPKfS_E5input+952];
	fma.rn.f32 	%f1186, %f1185, %f1096, %f1179;
	fma.rn.f32 	%f1187, %f1185, %f1097, %f1180;
	fma.rn.f32 	%f1188, %f1185, %f1099, %f1181;
	fma.rn.f32 	%f1189, %f1185, %f1100, %f1182;
	fma.rn.f32 	%f1190, %f1185, %f1102, %f1183;
	fma.rn.f32 	%f1191, %f1185, %f1103, %f1184;
	ld.shared.f32 	%f1192, [_ZZ6conv2dPfPKfS_E5input+956];
	fma.rn.f32 	%f1193, %f1192, %f1097, %f1186;
	fma.rn.f32 	%f1194, %f1192, %f1100, %f1188;
	fma.rn.f32 	%f1195, %f1192, %f1103, %f1190;
	ld.shared.f32 	%f1196, [_ZZ6conv2dPfPKfS_E5input+960];
	fma.rn.f32 	%f1197, %f1196, %f1095, %f1042;
	fma.rn.f32 	%f1198, %f1196, %f1098, %f1187;
	fma.rn.f32 	%f1199, %f1196, %f1101, %f1189;
	ld.shared.f32 	%f1200, [_ZZ6conv2dPfPKfS_E5input+964];
	fma.rn.f32 	%f1201, %f1200, %f1095, %f1046;
	fma.rn.f32 	%f1202, %f1200, %f1096, %f1197;
	fma.rn.f32 	%f1203, %f1200, %f1098, %f1193;
	fma.rn.f32 	%f1204, %f1200, %f1099, %f1198;
	fma.rn.f32 	%f1205, %f1200, %f1101, %f1194;
	fma.rn.f32 	%f1206, %f1200, %f1102, %f1199;
	ld.shared.f32 	%f1207, [_ZZ6conv2dPfPKfS_E5input+968];
	fma.rn.f32 	%f1208, %f1207, %f1096, %f1201;
	fma.rn.f32 	%f1209, %f1207, %f1097, %f1202;
	fma.rn.f32 	%f1210, %f1207, %f1099, %f1203;
	fma.rn.f32 	%f1211, %f1207, %f1100, %f1204;
	fma.rn.f32 	%f1212, %f1207, %f1102, %f1205;
	fma.rn.f32 	%f1213, %f1207, %f1103, %f1206;
	ld.shared.f32 	%f1214, [_ZZ6conv2dPfPKfS_E5input+972];
	fma.rn.f32 	%f1215, %f1214, %f1097, %f1208;
	fma.rn.f32 	%f1216, %f1214, %f1100, %f1210;
	fma.rn.f32 	%f1217, %f1214, %f1103, %f1212;
	ld.shared.f32 	%f1218, [_ZZ6conv2dPfPKfS_E5input+976];
	fma.rn.f32 	%f1219, %f1218, %f1095, %f1064;
	fma.rn.f32 	%f1220, %f1218, %f1098, %f1209;
	fma.rn.f32 	%f1221, %f1218, %f1101, %f1211;
	ld.shared.f32 	%f1222, [_ZZ6conv2dPfPKfS_E5input+980];
	fma.rn.f32 	%f1223, %f1222, %f1095, %f1068;
	fma.rn.f32 	%f1224, %f1222, %f1096, %f1219;
	fma.rn.f32 	%f1225, %f1222, %f1098, %f1215;
	fma.rn.f32 	%f1226, %f1222, %f1099, %f1220;
	fma.rn.f32 	%f1227, %f1222, %f1101, %f1216;
	fma.rn.f32 	%f1228, %f1222, %f1102, %f1221;
	ld.shared.f32 	%f1229, [_ZZ6conv2dPfPKfS_E5input+984];
	fma.rn.f32 	%f1230, %f1229, %f1096, %f1223;
	fma.rn.f32 	%f1231, %f1229, %f1097, %f1224;
	fma.rn.f32 	%f1232, %f1229, %f1099, %f1225;
	fma.rn.f32 	%f1233, %f1229, %f1100, %f1226;
	fma.rn.f32 	%f1234, %f1229, %f1102, %f1227;
	fma.rn.f32 	%f1235, %f1229, %f1103, %f1228;
	ld.shared.f32 	%f1236, [_ZZ6conv2dPfPKfS_E5input+988];
	fma.rn.f32 	%f1237, %f1236, %f1097, %f1230;
	fma.rn.f32 	%f1238, %f1236, %f1100, %f1232;
	fma.rn.f32 	%f1239, %f1236, %f1103, %f1234;
	ld.shared.f32 	%f1240, [_ZZ6conv2dPfPKfS_E5input+992];
	fma.rn.f32 	%f1241, %f1240, %f1095, %f1081;
	fma.rn.f32 	%f1242, %f1240, %f1098, %f1231;
	fma.rn.f32 	%f1243, %f1240, %f1101, %f1233;
	ld.shared.f32 	%f1244, [_ZZ6conv2dPfPKfS_E5input+996];
	fma.rn.f32 	%f1245, %f1244, %f1095, %f1084;
	fma.rn.f32 	%f1246, %f1244, %f1096, %f1241;
	fma.rn.f32 	%f1247, %f1244, %f1098, %f1237;
	fma.rn.f32 	%f1248, %f1244, %f1099, %f1242;
	fma.rn.f32 	%f1249, %f1244, %f1101, %f1238;
	fma.rn.f32 	%f1250, %f1244, %f1102, %f1243;
	ld.shared.f32 	%f1251, [_ZZ6conv2dPfPKfS_E5input+1000];
	fma.rn.f32 	%f1252, %f1251, %f1096, %f1245;
	fma.rn.f32 	%f1253, %f1251, %f1097, %f1246;
	fma.rn.f32 	%f1254, %f1251, %f1099, %f1247;
	fma.rn.f32 	%f1255, %f1251, %f1100, %f1248;
	fma.rn.f32 	%f1256, %f1251, %f1102, %f1249;
	fma.rn.f32 	%f1257, %f1251, %f1103, %f1250;
	ld.shared.f32 	%f1258, [_ZZ6conv2dPfPKfS_E5input+1004];
	fma.rn.f32 	%f1259, %f1258, %f1097, %f1252;
	fma.rn.f32 	%f1260, %f1258, %f1100, %f1254;
	fma.rn.f32 	%f1261, %f1258, %f1103, %f1256;
	ld.shared.f32 	%f1262, [_ZZ6conv2dPfPKfS_E5input+1008];
	fma.rn.f32 	%f1263, %f1262, %f1095, %f1092;
	fma.rn.f32 	%f1264, %f1262, %f1098, %f1253;
	fma.rn.f32 	%f1265, %f1262, %f1101, %f1255;
	ld.shared.f32 	%f1266, [_ZZ6conv2dPfPKfS_E5input+1012];
	fma.rn.f32 	%f1267, %f1266, %f1095, %f1094;
	fma.rn.f32 	%f1268, %f1266, %f1096, %f1263;
	fma.rn.f32 	%f1269, %f1266, %f1098, %f1259;
	fma.rn.f32 	%f1270, %f1266, %f1099, %f1264;
	fma.rn.f32 	%f1271, %f1266, %f1101, %f1260;
	fma.rn.f32 	%f1272, %f1266, %f1102, %f1265;
	ld.shared.f32 	%f1273, [_ZZ6conv2dPfPKfS_E5input+1016];
	fma.rn.f32 	%f1274, %f1273, %f1096, %f1267;
	fma.rn.f32 	%f1275, %f1273, %f1097, %f1268;
	fma.rn.f32 	%f1276, %f1273, %f1099, %f1269;
	fma.rn.f32 	%f1277, %f1273, %f1100, %f1270;
	fma.rn.f32 	%f1278, %f1273, %f1102, %f1271;
	fma.rn.f32 	%f1279, %f1273, %f1103, %f1272;
	ld.shared.f32 	%f1280, [_ZZ6conv2dPfPKfS_E5input+1020];
	fma.rn.f32 	%f1281, %f1280, %f1097, %f1274;
	fma.rn.f32 	%f1282, %f1280, %f1100, %f1276;
	fma.rn.f32 	%f1283, %f1280, %f1103, %f1278;
	ld.shared.f32 	%f1284, [_ZZ6conv2dPfPKfS_E5input+1024];
	fma.rn.f32 	%f1285, %f1284, %f1098, %f1275;
	fma.rn.f32 	%f1286, %f1284, %f1101, %f1277;
	ld.shared.f32 	%f1287, [_ZZ6conv2dPfPKfS_E5input+1028];
	fma.rn.f32 	%f1288, %f1287, %f1098, %f1281;
	fma.rn.f32 	%f1289, %f1287, %f1099, %f1285;
	fma.rn.f32 	%f1290, %f1287, %f1101, %f1282;
	fma.rn.f32 	%f1291, %f1287, %f1102, %f1286;
	ld.shared.f32 	%f1292, [_ZZ6conv2dPfPKfS_E5input+1032];
	fma.rn.f32 	%f1293, %f1292, %f1099, %f1288;
	fma.rn.f32 	%f1294, %f1292, %f1100, %f1289;
	fma.rn.f32 	%f1295, %f1292, %f1102, %f1290;
	fma.rn.f32 	%f1296, %f1292, %f1103, %f1291;
	ld.shared.f32 	%f1297, [_ZZ6conv2dPfPKfS_E5input+1036];
	fma.rn.f32 	%f1298, %f1297, %f1100, %f1293;
	fma.rn.f32 	%f1299, %f1297, %f1103, %f1295;
	ld.shared.f32 	%f1300, [_ZZ6conv2dPfPKfS_E5input+1040];
	fma.rn.f32 	%f1301, %f1300, %f1101, %f1294;
	ld.shared.f32 	%f1302, [_ZZ6conv2dPfPKfS_E5input+1044];
	fma.rn.f32 	%f1303, %f1302, %f1101, %f1298;
	fma.rn.f32 	%f1304, %f1302, %f1102, %f1301;
	ld.shared.f32 	%f1305, [_ZZ6conv2dPfPKfS_E5input+1048];
	fma.rn.f32 	%f1306, %f1305, %f1102, %f1303;
	fma.rn.f32 	%f1307, %f1305, %f1103, %f1304;
	ld.shared.f32 	%f1308, [_ZZ6conv2dPfPKfS_E5input+1052];
	fma.rn.f32 	%f1309, %f1308, %f1103, %f1306;
	add.s32 	%r89, %r35, 1728;
	mul.wide.u32 	%rd118, %r89, 4;
	add.s64 	%rd119, %rd9, %rd118;
	ld.global.nc.f32 	%f1310, [%rd119];
	add.s32 	%r90, %r35, 1760;
	mul.wide.u32 	%rd120, %r90, 4;
	add.s64 	%rd121, %rd9, %rd120;
	ld.global.nc.f32 	%f1311, [%rd121];
	add.s32 	%r91, %r35, 1792;
	mul.wide.u32 	%rd122, %r91, 4;
	add.s64 	%rd123, %rd9, %rd122;
	ld.global.nc.f32 	%f1312, [%rd123];
	add.s32 	%r92, %r35, 1824;
	mul.wide.u32 	%rd124, %r92, 4;
	add.s64 	%rd125, %rd9, %rd124;
	ld.global.nc.f32 	%f1313, [%rd125];
	add.s32 	%r93, %r35, 1856;
	mul.wide.u32 	%rd126, %r93, 4;
	add.s64 	%rd127, %rd9, %rd126;
	ld.global.nc.f32 	%f1314, [%rd127];
	add.s32 	%r94, %r35, 1888;
	mul.wide.u32 	%rd128, %r94, 4;
	add.s64 	%rd129, %rd9, %rd128;
	ld.global.nc.f32 	%f1315, [%rd129];
	add.s32 	%r95, %r35, 1920;
	mul.wide.u32 	%rd130, %r95, 4;
	add.s64 	%rd131, %rd9, %rd130;
	ld.global.nc.f32 	%f1316, [%rd131];
	add.s32 	%r96, %r35, 1952;
	mul.wide.u32 	%rd132, %r96, 4;
	add.s64 	%rd133, %rd9, %rd132;
	ld.global.nc.f32 	%f1317, [%rd133];
	add.s32 	%r97, %r35, 1984;
	mul.wide.u32 	%rd134, %r97, 4;
	add.s64 	%rd135, %rd9, %rd134;
	ld.global.nc.f32 	%f1318, [%rd135];
	ld.shared.f32 	%f1319, [_ZZ6conv2dPfPKfS_E5input+1056];
	fma.rn.f32 	%f1320, %f1319, %f1310, %f1147;
	ld.shared.f32 	%f1321, [_ZZ6conv2dPfPKfS_E5input+1060];
	fma.rn.f32 	%f1322, %f1321, %f1310, %f1151;
	fma.rn.f32 	%f1323, %f1321, %f1311, %f1320;
	ld.shared.f32 	%f1324, [_ZZ6conv2dPfPKfS_E5input+1064];
	fma.rn.f32 	%f1325, %f1324, %f1311, %f1322;
	fma.rn.f32 	%f1326, %f1324, %f1312, %f1323;
	ld.shared.f32 	%f1327, [_ZZ6conv2dPfPKfS_E5input+1068];
	fma.rn.f32 	%f1328, %f1327, %f1312, %f1325;
	ld.shared.f32 	%f1329, [_ZZ6conv2dPfPKfS_E5input+1072];
	fma.rn.f32 	%f1330, %f1329, %f1310, %f1169;
	fma.rn.f32 	%f1331, %f1329, %f1313, %f1326;
	ld.shared.f32 	%f1332, [_ZZ6conv2dPfPKfS_E5input+1076];
	fma.rn.f32 	%f1333, %f1332, %f1310, %f1173;
	fma.rn.f32 	%f1334, %f1332, %f1311, %f1330;
	fma.rn.f32 	%f1335, %f1332, %f1313, %f1328;
	fma.rn.f32 	%f1336, %f1332, %f1314, %f1331;
	ld.shared.f32 	%f1337, [_ZZ6conv2dPfPKfS_E5input+1080];
	fma.rn.f32 	%f1338, %f1337, %f1311, %f1333;
	fma.rn.f32 	%f1339, %f1337, %f1312, %f1334;
	fma.rn.f32 	%f1340, %f1337, %f1314, %f1335;
	fma.rn.f32 	%f1341, %f1337, %f1315, %f1336;
	ld.shared.f32 	%f1342, [_ZZ6conv2dPfPKfS_E5input+1084];
	fma.rn.f32 	%f1343, %f1342, %f1312, %f1338;
	fma.rn.f32 	%f1344, %f1342, %f1315, %f1340;
	ld.shared.f32 	%f1345, [_ZZ6conv2dPfPKfS_E5input+1088];
	fma.rn.f32 	%f1346, %f1345, %f1310, %f1191;
	fma.rn.f32 	%f1347, %f1345, %f1313, %f1339;
	fma.rn.f32 	%f1348, %f1345, %f1316, %f1341;
	ld.shared.f32 	%f1349, [_ZZ6conv2dPfPKfS_E5input+1092];
	fma.rn.f32 	%f1350, %f1349, %f1310, %f1195;
	fma.rn.f32 	%f1351, %f1349, %f1311, %f1346;
	fma.rn.f32 	%f1352, %f1349, %f1313, %f1343;
	fma.rn.f32 	%f1353, %f1349, %f1314, %f1347;
	fma.rn.f32 	%f1354, %f1349, %f1316, %f1344;
	fma.rn.f32 	%f1355, %f1349, %f1317, %f1348;
	ld.shared.f32 	%f1356, [_ZZ6conv2dPfPKfS_E5input+1096];
	fma.rn.f32 	%f1357, %f1356, %f1311, %f1350;
	fma.rn.f32 	%f1358, %f1356, %f1312, %f1351;
	fma.rn.f32 	%f1359, %f1356, %f1314, %f1352;
	fma.rn.f32 	%f1360, %f1356, %f1315, %f1353;
	fma.rn.f32 	%f1361, %f1356, %f1317, %f1354;
	fma.rn.f32 	%f1362, %f1356, %f1318, %f1355;
	ld.shared.f32 	%f1363, [_ZZ6conv2dPfPKfS_E5input+1100];
	fma.rn.f32 	%f1364, %f1363, %f1312, %f1357;
	fma.rn.f32 	%f1365, %f1363, %f1315, %f1359;
	fma.rn.f32 	%f1366, %f1363, %f1318, %f1361;
	ld.shared.f32 	%f1367, [_ZZ6conv2dPfPKfS_E5input+1104];
	fma.rn.f32 	%f1368, %f1367, %f1310, %f1213;
	fma.rn.f32 	%f1369, %f1367, %f1313, %f1358;
	fma.rn.f32 	%f1370, %f1367, %f1316, %f1360;
	ld.shared.f32 	%f1371, [_ZZ6conv2dPfPKfS_E5input+1108];
	fma.rn.f32 	%f1372, %f1371, %f1310, %f1217;
	fma.rn.f32 	%f1373, %f1371, %f1311, %f1368;
	fma.rn.f32 	%f1374, %f1371, %f1313, %f1364;
	fma.rn.f32 	%f1375, %f1371, %f1314, %f1369;
	fma.rn.f32 	%f1376, %f1371, %f1316, %f1365;
	fma.rn.f32 	%f1377, %f1371, %f1317, %f1370;
	ld.shared.f32 	%f1378, [_ZZ6conv2dPfPKfS_E5input+1112];
	fma.rn.f32 	%f1379, %f1378, %f1311, %f1372;
	fma.rn.f32 	%f1380, %f1378, %f1312, %f1373;
	fma.rn.f32 	%f1381, %f1378, %f1314, %f1374;
	fma.rn.f32 	%f1382, %f1378, %f1315, %f1375;
	fma.rn.f32 	%f1383, %f1378, %f1317, %f1376;
	fma.rn.f32 	%f1384, %f1378, %f1318, %f1377;
	ld.shared.f32 	%f1385, [_ZZ6conv2dPfPKfS_E5input+1116];
	fma.rn.f32 	%f1386, %f1385, %f1312, %f1379;
	fma.rn.f32 	%f1387, %f1385, %f1315, %f1381;
	fma.rn.f32 	%f1388, %f1385, %f1318, %f1383;
	ld.shared.f32 	%f1389, [_ZZ6conv2dPfPKfS_E5input+1120];
	fma.rn.f32 	%f1390, %f1389, %f1310, %f1235;
	fma.rn.f32 	%f1391, %f1389, %f1313, %f1380;
	fma.rn.f32 	%f1392, %f1389, %f1316, %f1382;
	ld.shared.f32 	%f1393, [_ZZ6conv2dPfPKfS_E5input+1124];
	fma.rn.f32 	%f1394, %f1393, %f1310, %f1239;
	fma.rn.f32 	%f1395, %f1393, %f1311, %f1390;
	fma.rn.f32 	%f1396, %f1393, %f1313, %f1386;
	fma.rn.f32 	%f1397, %f1393, %f1314, %f1391;
	fma.rn.f32 	%f1398, %f1393, %f1316, %f1387;
	fma.rn.f32 	%f1399, %f1393, %f1317, %f1392;
	ld.shared.f32 	%f1400, [_ZZ6conv2dPfPKfS_E5input+1128];
	fma.rn.f32 	%f1401, %f1400, %f1311, %f1394;
	fma.rn.f32 	%f1402, %f1400, %f1312, %f1395;
	fma.rn.f32 	%f1403, %f1400, %f1314, %f1396;
	fma.rn.f32 	%f1404, %f1400, %f1315, %f1397;
	fma.rn.f32 	%f1405, %f1400, %f1317, %f1398;
	fma.rn.f32 	%f1406, %f1400, %f1318, %f1399;
	ld.shared.f32 	%f1407, [_ZZ6conv2dPfPKfS_E5input+1132];
	fma.rn.f32 	%f1408, %f1407, %f1312, %f1401;
	fma.rn.f32 	%f1409, %f1407, %f1315, %f1403;
	fma.rn.f32 	%f1410, %f1407, %f1318, %f1405;
	ld.shared.f32 	%f1411, [_ZZ6conv2dPfPKfS_E5input+1136];
	fma.rn.f32 	%f1412, %f1411, %f1310, %f1257;
	fma.rn.f32 	%f1413, %f1411, %f1313, %f1402;
	fma.rn.f32 	%f1414, %f1411, %f1316, %f1404;
	ld.shared.f32 	%f1415, [_ZZ6conv2dPfPKfS_E5input+1140];
	fma.rn.f32 	%f1416, %f1415, %f1310, %f1261;
	fma.rn.f32 	%f1417, %f1415, %f1311, %f1412;
	fma.rn.f32 	%f1418, %f1415, %f1313, %f1408;
	fma.rn.f32 	%f1419, %f1415, %f1314, %f1413;
	fma.rn.f32 	%f1420, %f1415, %f1316, %f1409;
	fma.rn.f32 	%f1421, %f1415, %f1317, %f1414;
	ld.shared.f32 	%f1422, [_ZZ6conv2dPfPKfS_E5input+1144];
	fma.rn.f32 	%f1423, %f1422, %f1311, %f1416;
	fma.rn.f32 	%f1424, %f1422, %f1312, %f1417;
	fma.rn.f32 	%f1425, %f1422, %f1314, %f1418;
	fma.rn.f32 	%f1426, %f1422, %f1315, %f1419;
	fma.rn.f32 	%f1427, %f1422, %f1317, %f1420;
	fma.rn.f32 	%f1428, %f1422, %f1318, %f1421;
	ld.shared.f32 	%f1429, [_ZZ6conv2dPfPKfS_E5input+1148];
	fma.rn.f32 	%f1430, %f1429, %f1312, %f1423;
	fma.rn.f32 	%f1431, %f1429, %f1315, %f1425;
	fma.rn.f32 	%f1432, %f1429, %f1318, %f1427;
	ld.shared.f32 	%f1433, [_ZZ6conv2dPfPKfS_E5input+1152];
	fma.rn.f32 	%f1434, %f1433, %f1310, %f1279;
	fma.rn.f32 	%f1435, %f1433, %f1313, %f1424;
	fma.rn.f32 	%f1436, %f1433, %f1316, %f1426;
	ld.shared.f32 	%f1437, [_ZZ6conv2dPfPKfS_E5input+1156];
	fma.rn.f32 	%f1438, %f1437, %f1310, %f1283;
	fma.rn.f32 	%f1439, %f1437, %f1311, %f1434;
	fma.rn.f32 	%f1440, %f1437, %f1313, %f1430;
	fma.rn.f32 	%f1441, %f1437, %f1314, %f1435;
	fma.rn.f32 	%f1442, %f1437, %f1316, %f1431;
	fma.rn.f32 	%f1443, %f1437, %f1317, %f1436;
	ld.shared.f32 	%f1444, [_ZZ6conv2dPfPKfS_E5input+1160];
	fma.rn.f32 	%f1445, %f1444, %f1311, %f1438;
	fma.rn.f32 	%f1446, %f1444, %f1312, %f1439;
	fma.rn.f32 	%f1447, %f1444, %f1314, %f1440;
	fma.rn.f32 	%f1448, %f1444, %f1315, %f1441;
	fma.rn.f32 	%f1449, %f1444, %f1317, %f1442;
	fma.rn.f32 	%f1450, %f1444, %f1318, %f1443;
	ld.shared.f32 	%f1451, [_ZZ6conv2dPfPKfS_E5input+1164];
	fma.rn.f32 	%f1452, %f1451, %f1312, %f1445;
	fma.rn.f32 	%f1453, %f1451, %f1315, %f1447;
	fma.rn.f32 	%f1454, %f1451, %f1318, %f1449;
	ld.shared.f32 	%f1455, [_ZZ6conv2dPfPKfS_E5input+1168];
	fma.rn.f32 	%f1456, %f1455, %f1310, %f1296;
	fma.rn.f32 	%f1457, %f1455, %f1313, %f1446;
	fma.rn.f32 	%f1458, %f1455, %f1316, %f1448;
	ld.shared.f32 	%f1459, [_ZZ6conv2dPfPKfS_E5input+1172];
	fma.rn.f32 	%f1460, %f1459, %f1310, %f1299;
	fma.rn.f32 	%f1461, %f1459, %f1311, %f1456;
	fma.rn.f32 	%f1462, %f1459, %f1313, %f1452;
	fma.rn.f32 	%f1463, %f1459, %f1314, %f1457;
	fma.rn.f32 	%f1464, %f1459, %f1316, %f1453;
	fma.rn.f32 	%f1465, %f1459, %f1317, %f1458;
	ld.shared.f32 	%f1466, [_ZZ6conv2dPfPKfS_E5input+1176];
	fma.rn.f32 	%f1467, %f1466, %f1311, %f1460;
	fma.rn.f32 	%f1468, %f1466, %f1312, %f1461;
	fma.rn.f32 	%f1469, %f1466, %f1314, %f1462;
	fma.rn.f32 	%f1470, %f1466, %f1315, %f1463;
	fma.rn.f32 	%f1471, %f1466, %f1317, %f1464;
	fma.rn.f32 	%f1472, %f1466, %f1318, %f1465;
	ld.shared.f32 	%f1473, [_ZZ6conv2dPfPKfS_E5input+1180];
	fma.rn.f32 	%f1474, %f1473, %f1312, %f1467;
	fma.rn.f32 	%f1475, %f1473, %f1315, %f1469;
	fma.rn.f32 	%f1476, %f1473, %f1318, %f1471;
	ld.shared.f32 	%f1477, [_ZZ6conv2dPfPKfS_E5input+1184];
	fma.rn.f32 	%f1478, %f1477, %f1310, %f1307;
	fma.rn.f32 	%f1479, %f1477, %f1313, %f1468;
	fma.rn.f32 	%f1480, %f1477, %f1316, %f1470;
	ld.shared.f32 	%f1481, [_ZZ6conv2dPfPKfS_E5input+1188];
	fma.rn.f32 	%f1482, %f1481, %f1310, %f1309;
	fma.rn.f32 	%f1483, %f1481, %f1311, %f1478;
	fma.rn.f32 	%f1484, %f1481, %f1313, %f1474;
	fma.rn.f32 	%f1485, %f1481, %f1314, %f1479;
	fma.rn.f32 	%f1486, %f1481, %f1316, %f1475;
	fma.rn.f32 	%f1487, %f1481, %f1317, %f1480;
	ld.shared.f32 	%f1488, [_ZZ6conv2dPfPKfS_E5input+1192];
	fma.rn.f32 	%f1489, %f1488, %f1311, %f1482;
	fma.rn.f32 	%f1490, %f1488, %f1312, %f1483;
	fma.rn.f32 	%f1491, %f1488, %f1314, %f1484;
	fma.rn.f32 	%f1492, %f1488, %f1315, %f1485;
	fma.rn.f32 	%f1493, %f1488, %f1317, %f1486;
	fma.rn.f32 	%f1494, %f1488, %f1318, %f1487;
	ld.shared.f32 	%f1495, [_ZZ6conv2dPfPKfS_E5input+1196];
	fma.rn.f32 	%f1496, %f1495, %f1312, %f1489;
	fma.rn.f32 	%f1497, %f1495, %f1315, %f1491;
	fma.rn.f32 	%f1498, %f1495, %f1318, %f1493;
	ld.shared.f32 	%f1499, [_ZZ6conv2dPfPKfS_E5input+1200];
	fma.rn.f32 	%f1500, %f1499, %f1313, %f1490;
	fma.rn.f32 	%f1501, %f1499, %f1316, %f1492;
	ld.shared.f32 	%f1502, [_ZZ6conv2dPfPKfS_E5input+1204];
	fma.rn.f32 	%f1503, %f1502, %f1313, %f1496;
	fma.rn.f32 	%f1504, %f1502, %f1314, %f1500;
	fma.rn.f32 	%f1505, %f1502, %f1316, %f1497;
	fma.rn.f32 	%f1506, %f1502, %f1317, %f1501;
	ld.shared.f32 	%f1507, [_ZZ6conv2dPfPKfS_E5input+1208];
	fma.rn.f32 	%f1508, %f1507, %f1314, %f1503;
	fma.rn.f32 	%f1509, %f1507, %f1315, %f1504;
	fma.rn.f32 	%f1510, %f1507, %f1317, %f1505;
	fma.rn.f32 	%f1511, %f1507, %f1318, %f1506;
	ld.shared.f32 	%f1512, [_ZZ6conv2dPfPKfS_E5input+1212];
	fma.rn.f32 	%f1513, %f1512, %f1315, %f1508;
	fma.rn.f32 	%f1514, %f1512, %f1318, %f1510;
	ld.shared.f32 	%f1515, [_ZZ6conv2dPfPKfS_E5input+1216];
	fma.rn.f32 	%f1516, %f1515, %f1316, %f1509;
	ld.shared.f32 	%f1517, [_ZZ6conv2dPfPKfS_E5input+1220];
	fma.rn.f32 	%f1518, %f1517, %f1316, %f1513;
	fma.rn.f32 	%f1519, %f1517, %f1317, %f1516;
	ld.shared.f32 	%f1520, [_ZZ6conv2dPfPKfS_E5input+1224];
	fma.rn.f32 	%f1521, %f1520, %f1317, %f1518;
	fma.rn.f32 	%f1522, %f1520, %f1318, %f1519;
	ld.shared.f32 	%f1523, [_ZZ6conv2dPfPKfS_E5input+1228];
	fma.rn.f32 	%f1524, %f1523, %f1318, %f1521;
	add.s32 	%r98, %r35, 2016;
	mul.wide.u32 	%rd136, %r98, 4;
	add.s64 	%rd137, %rd9, %rd136;
	ld.global.nc.f32 	%f1525, [%rd137];
	add.s32 	%r99, %r35, 2048;
	mul.wide.u32 	%rd138, %r99, 4;
	add.s64 	%rd139, %rd9, %rd138;
	ld.global.nc.f32 	%f1526, [%rd139];
	add.s32 	%r100, %r35, 2080;
	mul.wide.u32 	%rd140, %r100, 4;
	add.s64 	%rd141, %rd9, %rd140;
	ld.global.nc.f32 	%f1527, [%rd141];
	add.s32 	%r101, %r35, 2112;
	mul.wide.u32 	%rd142, %r101, 4;
	add.s64 	%rd143, %rd9, %rd142;
	ld.global.nc.f32 	%f1528, [%rd143];
	add.s32 	%r102, %r35, 2144;
	mul.wide.u32 	%rd144, %r102, 4;
	add.s64 	%rd145, %rd9, %rd144;
	ld.global.nc.f32 	%f1529, [%rd145];
	add.s32 	%r103, %r35, 2176;
	mul.wide.u32 	%rd146, %r103, 4;
	add.s64 	%rd147, %rd9, %rd146;
	ld.global.nc.f32 	%f1530, [%rd147];
	add.s32 	%r104, %r35, 2208;
	mul.wide.u32 	%rd148, %r104, 4;
	add.s64 	%rd149, %rd9, %rd148;
	ld.global.nc.f32 	%f1531, [%rd149];
	add.s32 	%r105, %r35, 2240;
	mul.wide.u32 	%rd150, %r105, 4;
	add.s64 	%rd151, %rd9, %rd150;
	ld.global.nc.f32 	%f1532, [%rd151];
	add.s32 	%r106, %r35, 2272;
	mul.wide.u32 	%rd152, %r106, 4;
	add.s64 	%rd153, %rd9, %rd152;
	ld.global.nc.f32 	%f1533, [%rd153];
	ld.shared.f32 	%f1534, [_ZZ6conv2dPfPKfS_E5input+1232];
	fma.rn.f32 	%f1535, %f1534, %f1525, %f1362;
	ld.shared.f32 	%f1536, [_ZZ6conv2dPfPKfS_E5input+1236];
	fma.rn.f32 	%f1537, %f1536, %f1525, %f1366;
	fma.rn.f32 	%f1538, %f1536, %f1526, %f1535;
	ld.shared.f32 	%f1539, [_ZZ6conv2dPfPKfS_E5input+1240];
	fma.rn.f32 	%f1540, %f1539, %f1526, %f1537;
	fma.rn.f32 	%f1541, %f1539, %f1527, %f1538;
	ld.shared.f32 	%f1542, [_ZZ6conv2dPfPKfS_E5input+1244];
	fma.rn.f32 	%f1543, %f1542, %f1527, %f1540;
	ld.shared.f32 	%f1544, [_ZZ6conv2dPfPKfS_E5input+1248];
	fma.rn.f32 	%f1545, %f1544, %f1525, %f1384;
	fma.rn.f32 	%f1546, %f1544, %f1528, %f1541;
	ld.shared.f32 	%f1547, [_ZZ6conv2dPfPKfS_E5input+1252];
	fma.rn.f32 	%f1548, %f1547, %f1525, %f1388;
	fma.rn.f32 	%f1549, %f1547, %f1526, %f1545;
	fma.rn.f32 	%f1550, %f1547, %f1528, %f1543;
	fma.rn.f32 	%f1551, %f1547, %f1529, %f1546;
	ld.shared.f32 	%f1552, [_ZZ6conv2dPfPKfS_E5input+1256];
	fma.rn.f32 	%f1553, %f1552, %f1526, %f1548;
	fma.rn.f32 	%f1554, %f1552, %f1527, %f1549;
	fma.rn.f32 	%f1555, %f1552, %f1529, %f1550;
	fma.rn.f32 	%f1556, %f1552, %f1530, %f1551;
	ld.shared.f32 	%f1557, [_ZZ6conv2dPfPKfS_E5input+1260];
	fma.rn.f32 	%f1558, %f1557, %f1527, %f1553;
	fma.rn.f32 	%f1559, %f1557, %f1530, %f1555;
	ld.shared.f32 	%f1560, [_ZZ6conv2dPfPKfS_E5input+1264];
	fma.rn.f32 	%f1561, %f1560, %f1525, %f1406;
	fma.rn.f32 	%f1562, %f1560, %f1528, %f1554;
	fma.rn.f32 	%f1563, %f1560, %f1531, %f1556;
	ld.shared.f32 	%f1564, [_ZZ6conv2dPfPKfS_E5input+1268];
	fma.rn.f32 	%f1565, %f1564, %f1525, %f1410;
	fma.rn.f32 	%f1566, %f1564, %f1526, %f1561;
	fma.rn.f32 	%f1567, %f1564, %f1528, %f1558;
	fma.rn.f32 	%f1568, %f1564, %f1529, %f1562;
	fma.rn.f32 	%f1569, %f1564, %f1531, %f1559;
	fma.rn.f32 	%f1570, %f1564, %f1532, %f1563;
	ld.shared.f32 	%f1571, [_ZZ6conv2dPfPKfS_E5input+1272];
	fma.rn.f32 	%f1572, %f1571, %f1526, %f1565;
	fma.rn.f32 	%f1573, %f1571, %f1527, %f1566;
	fma.rn.f32 	%f1574, %f1571, %f1529, %f1567;
	fma.rn.f32 	%f1575, %f1571, %f1530, %f1568;
	fma.rn.f32 	%f1576, %f1571, %f1532, %f1569;
	fma.rn.f32 	%f1, %f1571, %f1533, %f1570;
	ld.shared.f32 	%f1577, [_ZZ6conv2dPfPKfS_E5input+1276];
	fma.rn.f32 	%f1578, %f1577, %f1527, %f1572;
	fma.rn.f32 	%f1579, %f1577, %f1530, %f1574;
	fma.rn.f32 	%f2, %f1577, %f1533, %f1576;
	ld.shared.f32 	%f1580, [_ZZ6conv2dPfPKfS_E5input+1280];
	fma.rn.f32 	%f1581, %f1580, %f1525, %f1428;
	fma.rn.f32 	%f1582, %f1580, %f1528, %f1573;
	fma.rn.f32 	%f1583, %f1580, %f1531, %f1575;
	ld.shared.f32 	%f1584, [_ZZ6conv2dPfPKfS_E5input+1284];
	fma.rn.f32 	%f1585, %f1584, %f1525, %f1432;
	fma.rn.f32 	%f1586, %f1584, %f1526, %f1581;
	fma.rn.f32 	%f1587, %f1584, %f1528, %f1578;
	fma.rn.f32 	%f1588, %f1584, %f1529, %f1582;
	fma.rn.f32 	%f1589, %f1584, %f1531, %f1579;
	fma.rn.f32 	%f1590, %f1584, %f1532, %f1583;
	ld.shared.f32 	%f1591, [_ZZ6conv2dPfPKfS_E5input+1288];
	fma.rn.f32 	%f1592, %f1591, %f1526, %f1585;
	fma.rn.f32 	%f1593, %f1591, %f1527, %f1586;
	fma.rn.f32 	%f1594, %f1591, %f1529, %f1587;
	fma.rn.f32 	%f1595, %f1591, %f1530, %f1588;
	fma.rn.f32 	%f1596, %f1591, %f1532, %f1589;
	fma.rn.f32 	%f3, %f1591, %f1533, %f1590;
	ld.shared.f32 	%f1597, [_ZZ6conv2dPfPKfS_E5input+1292];
	fma.rn.f32 	%f1598, %f1597, %f1527, %f1592;
	fma.rn.f32 	%f1599, %f1597, %f1530, %f1594;
	fma.rn.f32 	%f4, %f1597, %f1533, %f1596;
	ld.shared.f32 	%f1600, [_ZZ6conv2dPfPKfS_E5input+1296];
	fma.rn.f32 	%f1601, %f1600, %f1525, %f1450;
	fma.rn.f32 	%f1602, %f1600, %f1528, %f1593;
	fma.rn.f32 	%f1603, %f1600, %f1531, %f1595;
	ld.shared.f32 	%f1604, [_ZZ6conv2dPfPKfS_E5input+1300];
	fma.rn.f32 	%f1605, %f1604, %f1525, %f1454;
	fma.rn.f32 	%f1606, %f1604, %f1526, %f1601;
	fma.rn.f32 	%f1607, %f1604, %f1528, %f1598;
	fma.rn.f32 	%f1608, %f1604, %f1529, %f1602;
	fma.rn.f32 	%f1609, %f1604, %f1531, %f1599;
	fma.rn.f32 	%f1610, %f1604, %f1532, %f1603;
	ld.shared.f32 	%f1611, [_ZZ6conv2dPfPKfS_E5input+1304];
	fma.rn.f32 	%f1612, %f1611, %f1526, %f1605;
	fma.rn.f32 	%f1613, %f1611, %f1527, %f1606;
	fma.rn.f32 	%f1614, %f1611, %f1529, %f1607;
	fma.rn.f32 	%f1615, %f1611, %f1530, %f1608;
	fma.rn.f32 	%f1616, %f1611, %f1532, %f1609;
	fma.rn.f32 	%f5, %f1611, %f1533, %f1610;
	ld.shared.f32 	%f1617, [_ZZ6conv2dPfPKfS_E5input+1308];
	fma.rn.f32 	%f1618, %f1617, %f1527, %f1612;
	fma.rn.f32 	%f1619, %f1617, %f1530, %f1614;
	fma.rn.f32 	%f6, %f1617, %f1533, %f1616;
	ld.shared.f32 	%f1620, [_ZZ6conv2dPfPKfS_E5input+1312];
	fma.rn.f32 	%f1621, %f1620, %f1525, %f1472;
	fma.rn.f32 	%f1622, %f1620, %f1528, %f1613;
	fma.rn.f32 	%f1623, %f1620, %f1531, %f1615;
	ld.shared.f32 	%f1624, [_ZZ6conv2dPfPKfS_E5input+1316];
	fma.rn.f32 	%f1625, %f1624, %f1525, %f1476;
	fma.rn.f32 	%f1626, %f1624, %f1526, %f1621;
	fma.rn.f32 	%f1627, %f1624, %f1528, %f1618;
	fma.rn.f32 	%f1628, %f1624, %f1529, %f1622;
	fma.rn.f32 	%f1629, %f1624, %f1531, %f1619;
	fma.rn.f32 	%f1630, %f1624, %f1532, %f1623;
	ld.shared.f32 	%f1631, [_ZZ6conv2dPfPKfS_E5input+1320];
	fma.rn.f32 	%f1632, %f1631, %f1526, %f1625;
	fma.rn.f32 	%f1633, %f1631, %f1527, %f1626;
	fma.rn.f32 	%f1634, %f1631, %f1529, %f1627;
	fma.rn.f32 	%f1635, %f1631, %f1530, %f1628;
	fma.rn.f32 	%f1636, %f1631, %f1532, %f1629;
	fma.rn.f32 	%f7, %f1631, %f1533, %f1630;
	ld.shared.f32 	%f1637, [_ZZ6conv2dPfPKfS_E5input+1324];
	fma.rn.f32 	%f1638, %f1637, %f1527, %f1632;
	fma.rn.f32 	%f1639, %f1637, %f1530, %f1634;
	fma.rn.f32 	%f8, %f1637, %f1533, %f1636;
	ld.shared.f32 	%f1640, [_ZZ6conv2dPfPKfS_E5input+1328];
	fma.rn.f32 	%f1641, %f1640, %f1525, %f1494;
	fma.rn.f32 	%f1642, %f1640, %f1528, %f1633;
	fma.rn.f32 	%f1643, %f1640, %f1531, %f1635;
	ld.shared.f32 	%f1644, [_ZZ6conv2dPfPKfS_E5input+1332];
	fma.rn.f32 	%f1645, %f1644, %f1525, %f1498;
	fma.rn.f32 	%f1646, %f1644, %f1526, %f1641;
	fma.rn.f32 	%f1647, %f1644, %f1528, %f1638;
	fma.rn.f32 	%f1648, %f1644, %f1529, %f1642;
	fma.rn.f32 	%f1649, %f1644, %f1531, %f1639;
	fma.rn.f32 	%f1650, %f1644, %f1532, %f1643;
	ld.shared.f32 	%f1651, [_ZZ6conv2dPfPKfS_E5input+1336];
	fma.rn.f32 	%f1652, %f1651, %f1526, %f1645;
	fma.rn.f32 	%f1653, %f1651, %f1527, %f1646;
	fma.rn.f32 	%f1654, %f1651, %f1529, %f1647;
	fma.rn.f32 	%f1655, %f1651, %f1530, %f1648;
	fma.rn.f32 	%f1656, %f1651, %f1532, %f1649;
	fma.rn.f32 	%f9, %f1651, %f1533, %f1650;
	ld.shared.f32 	%f1657, [_ZZ6conv2dPfPKfS_E5input+1340];
	fma.rn.f32 	%f1658, %f1657, %f1527, %f1652;
	fma.rn.f32 	%f1659, %f1657, %f1530, %f1654;
	fma.rn.f32 	%f10, %f1657, %f1533, %f1656;
	ld.shared.f32 	%f1660, [_ZZ6conv2dPfPKfS_E5input+1344];
	fma.rn.f32 	%f1661, %f1660, %f1525, %f1511;
	fma.rn.f32 	%f1662, %f1660, %f1528, %f1653;
	fma.rn.f32 	%f1663, %f1660, %f1531, %f1655;
	ld.shared.f32 	%f1664, [_ZZ6conv2dPfPKfS_E5input+1348];
	fma.rn.f32 	%f1665, %f1664, %f1525, %f1514;
	fma.rn.f32 	%f1666, %f1664, %f1526, %f1661;
	fma.rn.f32 	%f1667, %f1664, %f1528, %f1658;
	fma.rn.f32 	%f1668, %f1664, %f1529, %f1662;
	fma.rn.f32 	%f1669, %f1664, %f1531, %f1659;
	fma.rn.f32 	%f1670, %f1664, %f1532, %f1663;
	ld.shared.f32 	%f1671, [_ZZ6conv2dPfPKfS_E5input+1352];
	fma.rn.f32 	%f1672, %f1671, %f1526, %f1665;
	fma.rn.f32 	%f1673, %f1671, %f1527, %f1666;
	fma.rn.f32 	%f1674, %f1671, %f1529, %f1667;
	fma.rn.f32 	%f1675, %f1671, %f1530, %f1668;
	fma.rn.f32 	%f1676, %f1671, %f1532, %f1669;
	fma.rn.f32 	%f11, %f1671, %f1533, %f1670;
	ld.shared.f32 	%f1677, [_ZZ6conv2dPfPKfS_E5input+1356];
	fma.rn.f32 	%f1678, %f1677, %f1527, %f1672;
	fma.rn.f32 	%f1679, %f1677, %f1530, %f1674;
	fma.rn.f32 	%f12, %f1677, %f1533, %f1676;
	ld.shared.f32 	%f1680, [_ZZ6conv2dPfPKfS_E5input+1360];
	fma.rn.f32 	%f1681, %f1680, %f1525, %f1522;
	fma.rn.f32 	%f1682, %f1680, %f1528, %f1673;
	fma.rn.f32 	%f1683, %f1680, %f1531, %f1675;
	ld.shared.f32 	%f1684, [_ZZ6conv2dPfPKfS_E5input+1364];
	fma.rn.f32 	%f1685, %f1684, %f1525, %f1524;
	fma.rn.f32 	%f1686, %f1684, %f1526, %f1681;
	fma.rn.f32 	%f1687, %f1684, %f1528, %f1678;
	fma.rn.f32 	%f1688, %f1684, %f1529, %f1682;
	fma.rn.f32 	%f1689, %f1684, %f1531, %f1679;
	fma.rn.f32 	%f1690, %f1684, %f1532, %f1683;
	ld.shared.f32 	%f1691, [_ZZ6conv2dPfPKfS_E5input+1368];
	fma.rn.f32 	%f1692, %f1691, %f1526, %f1685;
	fma.rn.f32 	%f1693, %f1691, %f1527, %f1686;
	fma.rn.f32 	%f1694, %f1691, %f1529, %f1687;
	fma.rn.f32 	%f1695, %f1691, %f1530, %f1688;
	fma.rn.f32 	%f1696, %f1691, %f1532, %f1689;
	fma.rn.f32 	%f13, %f1691, %f1533, %f1690;
	ld.shared.f32 	%f1697, [_ZZ6conv2dPfPKfS_E5input+1372];
	fma.rn.f32 	%f1698, %f1697, %f1527, %f1692;
	fma.rn.f32 	%f1699, %f1697, %f1530, %f1694;
	fma.rn.f32 	%f14, %f1697, %f1533, %f1696;
	ld.shared.f32 	%f1700, [_ZZ6conv2dPfPKfS_E5input+1376];
	fma.rn.f32 	%f1701, %f1700, %f1528, %f1693;
	fma.rn.f32 	%f1702, %f1700, %f1531, %f1695;
	ld.shared.f32 	%f1703, [_ZZ6conv2dPfPKfS_E5input+1380];
	fma.rn.f32 	%f1704, %f1703, %f1528, %f1698;
	fma.rn.f32 	%f1705, %f1703, %f1529, %f1701;
	fma.rn.f32 	%f1706, %f1703, %f1531, %f1699;
	fma.rn.f32 	%f1707, %f1703, %f1532, %f1702;
	ld.shared.f32 	%f1708, [_ZZ6conv2dPfPKfS_E5input+1384];
	fma.rn.f32 	%f1709, %f1708, %f1529, %f1704;
	fma.rn.f32 	%f1710, %f1708, %f1530, %f1705;
	fma.rn.f32 	%f1711, %f1708, %f1532, %f1706;
	fma.rn.f32 	%f15, %f1708, %f1533, %f1707;
	ld.shared.f32 	%f1712, [_ZZ6conv2dPfPKfS_E5input+1388];
	fma.rn.f32 	%f1713, %f1712, %f1530, %f1709;
	fma.rn.f32 	%f16, %f1712, %f1533, %f1711;
	ld.shared.f32 	%f1714, [_ZZ6conv2dPfPKfS_E5input+1392];
	fma.rn.f32 	%f1715, %f1714, %f1531, %f1710;
	ld.shared.f32 	%f1716, [_ZZ6conv2dPfPKfS_E5input+1396];
	fma.rn.f32 	%f1717, %f1716, %f1531, %f1713;
	fma.rn.f32 	%f1718, %f1716, %f1532, %f1715;
	ld.shared.f32 	%f1719, [_ZZ6conv2dPfPKfS_E5input+1400];
	fma.rn.f32 	%f1720, %f1719, %f1532, %f1717;
	fma.rn.f32 	%f17, %f1719, %f1533, %f1718;
	ld.shared.f32 	%f1721, [_ZZ6conv2dPfPKfS_E5input+1404];
	fma.rn.f32 	%f18, %f1721, %f1533, %f1720;
	mov.u32 	%r107, %ctaid.x;
	mad.lo.s32 	%r22, %r2, -56, %r107;
	shr.u32 	%r108, %r22, 1;
	mul.hi.u32 	%r109, %r108, -1840700269;
	shr.u32 	%r110, %r109, 2;
	mul.lo.s32 	%r111, %r110, 14;
	sub.s32 	%r112, %r22, %r111;
	shl.b32 	%r113, %r112, 1;
	mad.lo.s32 	%r23, %r34, 784, %r113;
	setp.gt.u32 	%p8, %r22, 55;
	mul.lo.s32 	%r24, %r110, 252;
	@%p8 bra 	$L__BB2_7;
	add.s32 	%r114, %r23, %r24;
	mul.wide.u32 	%rd154, %r114, 4;
	add.s64 	%rd155, %rd2, %rd154;
	atom.global.add.f32 	%f1722, [%rd155], %f1;
	atom.global.add.f32 	%f1723, [%rd155+4], %f2;
$L__BB2_7:
	setp.gt.u32 	%p9, %r22, 41;
	cvt.u64.u32 	%rd156, %r24;
	cvt.u64.u32 	%rd157, %r23;
	add.s64 	%rd158, %rd157, %rd156;
	shl.b64 	%rd159, %rd158, 2;
	add.s64 	%rd3, %rd2, %rd159;
	@%p9 bra 	$L__BB2_9;
	atom.global.add.f32 	%f1724, [%rd3+112], %f3;
	atom.global.add.f32 	%f1725, [%rd3+116], %f4;
$L__BB2_9:
	setp.gt.u32 	%p10, %r22, 41;
	@%p10 bra 	$L__BB2_11;
	atom.global.add.f32 	%f1726, [%rd3+224], %f5;
	atom.global.add.f32 	%f1727, [%rd3+228], %f6;
$L__BB2_11:
	setp.gt.u32 	%p11, %r22, 41;
	@%p11 bra 	$L__BB2_13;
	atom.global.add.f32 	%f1728, [%rd3+336], %f7;
	atom.global.add.f32 	%f1729, [%rd3+340], %f8;
$L__BB2_13:
	setp.gt.u32 	%p12, %r22, 41;
	@%p12 bra 	$L__BB2_15;
	atom.global.add.f32 	%f1730, [%rd3+448], %f9;
	atom.global.add.f32 	%f1731, [%rd3+452], %f10;
$L__BB2_15:
	setp.gt.u32 	%p13, %r22, 41;
	@%p13 bra 	$L__BB2_17;
	atom.global.add.f32 	%f1732, [%rd3+560], %f11;
	atom.global.add.f32 	%f1733, [%rd3+564], %f12;
$L__BB2_17:
	setp.gt.u32 	%p14, %r22, 41;
	@%p14 bra 	$L__BB2_19;
	atom.global.add.f32 	%f1734, [%rd3+672], %f13;
	atom.global.add.f32 	%f1735, [%rd3+676], %f14;
$L__BB2_19:
	setp.gt.u32 	%p15, %r22, 41;
	@%p15 bra 	$L__BB2_21;
	atom.global.add.f32 	%f1736, [%rd3+784], %f15;
	atom.global.add.f32 	%f1737, [%rd3+788], %f16;
$L__BB2_21:
	setp.gt.u32 	%p16, %r22, 41;
	@%p16 bra 	$L__BB2_23;
	atom.global.add.f32 	%f1738, [%rd3+896], %f17;
	atom.global.add.f32 	%f1739, [%rd3+900], %f18;
$L__BB2_23:
	ret;

}


// ===== COMPILED SASS (sm_100) =====

	.target	sm_100

	.elftype	@"ET_EXEC"


//--------------------- .note.nv.tkinfo           --------------------------
	.section	.note.nv.tkinfo,"",@"SHT_NOTE"
	.sectionflags	@"SHF_NOTE_NV_TKINFO"
	.tkinfo
        /*0018*/ 	.word	0x00000002
        /*0030*/ 	.string	""
        /*0030*/ 	.string	"ptxas"
        /*0030*/ 	.string	"Cuda compilation tools, release 13.0, V13.0.88"
        /*0030*/ 	.string	"Build cuda_13.0.r13.0/compiler.36424714_0"
        /*0030*/ 	.string	"-arch sm_100 -m 64 "



//--------------------- .note.nv.cuinfo           --------------------------
	.section	.note.nv.cuinfo,"",@"SHT_NOTE"
	.sectionflags	@"SHF_NOTE_NV_CUINFO"
        /*0018*/ 	.short	0x0002
        /*001a*/ 	.short	0x0064
        /*001c*/ 	.short	0x0082
	.zero		2


//--------------------- .nv.info                  --------------------------
	.section	.nv.info,"",@"SHT_CUDA_INFO"
	.align	4


	//----- nvinfo : EIATTR_REGCOUNT
	.align		4
        /*0000*/ 	.byte	0x04, 0x2f
        /*0002*/ 	.short	(.L_1 - .L_0)
	.align		4
.L_0:
        /*0004*/ 	.word	index@(default_function_kernel0)
        /*0008*/ 	.word	0x00000058


	//----- nvinfo : EIATTR_FRAME_SIZE
	.align		4
.L_1:
        /*000c*/ 	.byte	0x04, 0x11
        /*000e*/ 	.short	(.L_3 - .L_2)
	.align		4
.L_2:
        /*0010*/ 	.word	index@(default_function_kernel0)
        /*0014*/ 	.word	0x00000000


	//----- nvinfo : EIATTR_REGCOUNT
	.align		4
.L_3:
        /*0018*/ 	.byte	0x04, 0x2f
        /*001a*/ 	.short	(.L_5 - .L_4)
	.align		4
.L_4:
        /*001c*/ 	.word	index@(_Z9transformPfS_)
        /*0020*/ 	.word	0x00000014


	//----- nvinfo : EIATTR_FRAME_SIZE
	.align		4
.L_5:
        /*0024*/ 	.byte	0x04, 0x11
        /*0026*/ 	.short	(.L_7 - .L_6)
	.align		4
.L_6:
        /*0028*/ 	.word	index@(_Z9transformPfS_)
        /*002c*/ 	.word	0x00000000


	//----- nvinfo : EIATTR_REGCOUNT
	.align		4
.L_7:
        /*0030*/ 	.byte	0x04, 0x2f
        /*0032*/ 	.short	(.L_9 - .L_8)
	.align		4
.L_8:
        /*0034*/ 	.word	index@(_Z6conv2dPfPKfS_)
        /*0038*/ 	.word	0x00000038


	//----- nvinfo : EIATTR_FRAME_SIZE
	.align		4
.L_9:
        /*003c*/ 	.byte	0x04, 0x11
        /*003e*/ 	.short	(.L_11 - .L_10)
	.align		4
.L_10:
        /*0040*/ 	.word	index@(_Z6conv2dPfPKfS_)
        /*0044*/ 	.word	0x00000000


	//----- nvinfo : EIATTR_MIN_STACK_SIZE
	.align		4
.L_11:
        /*0048*/ 	.byte	0x04, 0x12
        /*004a*/ 	.short	(.L_13 - .L_12)
	.align		4
.L_12:
        /*004c*/ 	.word	index@(_Z6conv2dPfPKfS_)
        /*0050*/ 	.word	0x00000000


	//----- nvinfo : EIATTR_MIN_STACK_SIZE
	.align		4
.L_13:
        /*0054*/ 	.byte	0x04, 0x12
        /*0056*/ 	.short	(.L_15 - .L_14)
	.align		4
.L_14:
        /*0058*/ 	.word	index@(_Z9transformPfS_)
        /*005c*/ 	.word	0x00000000


	//----- nvinfo : EIATTR_MIN_STACK_SIZE
	.align		4
.L_15:
        /*0060*/ 	.byte	0x04, 0x12
        /*0062*/ 	.short	(.L_17 - .L_16)
	.align		4
.L_16:
        /*0064*/ 	.word	index@(default_function_kernel0)
        /*0068*/ 	.word	0x00000000
.L_17:


//--------------------- .nv.compat                --------------------------
	.section	.nv.compat,"",@"SHT_CUDA_COMPAT_INFO"
	.align	4
        /*0000*/ 	.byte	0x02, 0x09, 0x00, 0x00, 0x02, 0x02, 0x01, 0x00, 0x02, 0x05, 0x05, 0x00, 0x03, 0x07, 0x01, 0x01
        /*0010*/ 	.byte	0x02, 0x03, 0x00, 0x00, 0x02, 0x06, 0x01, 0x00, 0x04, 0x0b, 0x08, 0x00, 0x09, 0x00, 0x00, 0x00
        /*0020*/ 	.byte	0x00, 0x00, 0x00, 0x00


//--------------------- .nv.info._Z6conv2dPfPKfS_ --------------------------
	.section	.nv.info._Z6conv2dPfPKfS_,"",@"SHT_CUDA_INFO"
	.sectionflags	@""
	.align	4


	//----- nvinfo : EIATTR_CUDA_API_VERSION
	.align		4
        /*0000*/ 	.byte	0x04, 0x37
        /*0002*/ 	.short	(.L_19 - .L_18)
.L_18:
        /*0004*/ 	.word	0x00000082


	//----- nvinfo : EIATTR_KPARAM_INFO
	.align		4
.L_19:
        /*0008*/ 	.byte	0x04, 0x17
        /*000a*/ 	.short	(.L_21 - .L_20)
.L_20:
        /*000c*/ 	.word	0x00000000
        /*0010*/ 	.short	0x0002
        /*0012*/ 	.short	0x0010
        /*0014*/ 	.byte	0x00, 0xf5, 0x21, 0x00


	//----- nvinfo : EIATTR_KPARAM_INFO
	.align		4
.L_21:
        /*0018*/ 	.byte	0x04, 0x17
        /*001a*/ 	.short	(.L_23 - .L_22)
.L_22:
        /*001c*/ 	.word	0x00000000
        /*0020*/ 	.short	0x0001
        /*0022*/ 	.short	0x0008
        /*0024*/ 	.byte	0x00, 0xf5, 0x21, 0x00


	//----- nvinfo : EIATTR_KPARAM_INFO
	.align		4
.L_23:
        /*0028*/ 	.byte	0x04, 0x17
        /*002a*/ 	.short	(.L_25 - .L_24)
.L_24:
        /*002c*/ 	.word	0x00000000
        /*0030*/ 	.short	0x0000
        /*0032*/ 	.short	0x0000
        /*0034*/ 	.byte	0x00, 0xf5, 0x21, 0x00


	//----- nvinfo : EIATTR_SPARSE_MMA_MASK
	.align		4
.L_25:
        /*0038*/ 	.byte	0x03, 0x50
        /*003a*/ 	.short	0x0000


	//----- nvinfo : EIATTR_MAXREG_COUNT
	.align		4
        /*003c*/ 	.byte	0x03, 0x1b
        /*003e*/ 	.short	0x00ff


	//----- nvinfo : EIATTR_NUM_BARRIERS
	.align		4
        /*0040*/ 	.byte	0x02, 0x4c
        /*0042*/ 	.byte	0x01
	.zero		1


	//----- nvinfo : EIATTR_MERCURY_ISA_VERSION
	.align		4
        /*0044*/ 	.byte	0x03, 0x5f
        /*0046*/ 	.short	0x0101


	//----- nvinfo : EIATTR_VRC_CTA_INIT_COUNT
	.align		4
        /*0048*/ 	.byte	0x02, 0x4a
	.zero		1
	.zero		1


	//----- nvinfo : EIATTR_EXIT_INSTR_OFFSETS
	.align		4
        /*004c*/ 	.byte	0x04, 0x1c
        /*004e*/ 	.short	(.L_27 - .L_26)


	//   ....[0]....
.L_26:
        /*0050*/ 	.word	0x00006a00


	//   ....[1]....
        /*0054*/ 	.word	0x00006a30


	//----- nvinfo : EIATTR_CRS_STACK_SIZE
	.align		4
.L_27:
        /*0058*/ 	.byte	0x04, 0x1e
        /*005a*/ 	.short	(.L_29 - .L_28)
.L_28:
        /*005c*/ 	.word	0x00000000


	//----- nvinfo : EIATTR_CBANK_PARAM_SIZE
	.align		4
.L_29:
        /*0060*/ 	.byte	0x03, 0x19
        /*0062*/ 	.short	0x0018


	//----- nvinfo : EIATTR_PARAM_CBANK
	.align		4
        /*0064*/ 	.byte	0x04, 0x0a
        /*0066*/ 	.short	(.L_31 - .L_30)
	.align		4
.L_30:
        /*0068*/ 	.word	index@(.nv.constant0._Z6conv2dPfPKfS_)
        /*006c*/ 	.short	0x0380
        /*006e*/ 	.short	0x0018


	//----- nvinfo : EIATTR_SW_WAR
	.align		4
.L_31:
        /*0070*/ 	.byte	0x04, 0x36
        /*0072*/ 	.short	(.L_33 - .L_32)
.L_32:
        /*0074*/ 	.word	0x00000008
.L_33:


//--------------------- .nv.info._Z9transformPfS_ --------------------------
	.section	.nv.info._Z9transformPfS_,"",@"SHT_CUDA_INFO"
	.sectionflags	@""
	.align	4


	//----- nvinfo : EIATTR_CUDA_API_VERSION
	.align		4
        /*0000*/ 	.byte	0x04, 0x37
        /*0002*/ 	.short	(.L_35 - .L_34)
.L_34:
        /*0004*/ 	.word	0x00000082


	//----- nvinfo : EIATTR_KPARAM_INFO
	.align		4
.L_35:
        /*0008*/ 	.byte	0x04, 0x17
        /*000a*/ 	.short	(.L_37 - .L_36)
.L_36:
        /*000c*/ 	.word	0x00000000
        /*0010*/ 	.short	0x0001
        /*0012*/ 	.short	0x0008
        /*0014*/ 	.byte	0x00, 0xf5, 0x21, 0x00


	//----- nvinfo : EIATTR_KPARAM_INFO
	.align		4
.L_37:
        /*0018*/ 	.byte	0x04, 0x17
        /*001a*/ 	.short	(.L_39 - .L_38)
.L_38:
        /*001c*/ 	.word	0x00000000
        /*0020*/ 	.short	0x0000
        /*0022*/ 	.short	0x0000
        /*0024*/ 	.byte	0x00, 0xf5, 0x21, 0x00


	//----- nvinfo : EIATTR_SPARSE_MMA_MASK
	.align		4
.L_39:
        /*0028*/ 	.byte	0x03, 0x50
        /*002a*/ 	.short	0x0000


	//----- nvinfo : EIATTR_MAXREG_COUNT
	.align		4
        /*002c*/ 	.byte	0x03, 0x1b
        /*002e*/ 	.short	0x00ff


	//----- nvinfo : EIATTR_MERCURY_ISA_VERSION
	.align		4
        /*0030*/ 	.byte	0x03, 0x5f
        /*0032*/ 	.short	0x0101


	//----- nvinfo : EIATTR_VRC_CTA_INIT_COUNT
	.align		4
        /*0034*/ 	.byte	0x02, 0x4a
	.zero		1
	.zero		1


	//----- nvinfo : EIATTR_EXIT_INSTR_OFFSETS
	.align		4
        /*0038*/ 	.byte	0x04, 0x1c
        /*003a*/ 	.short	(.L_41 - .L_40)


	//   ....[0]....
.L_40:
        /*003c*/ 	.word	0x00000060


	//   ....[1]....
        /*0040*/ 	.word	0x000004c0


	//----- nvinfo : EIATTR_CRS_STACK_SIZE
	.align		4
.L_41:
        /*0044*/ 	.byte	0x04, 0x1e
        /*0046*/ 	.short	(.L_43 - .L_42)
.L_42:
        /*0048*/ 	.word	0x00000000


	//----- nvinfo : EIATTR_CBANK_PARAM_SIZE
	.align		4
.L_43:
        /*004c*/ 	.byte	0x03, 0x19
        /*004e*/ 	.short	0x0010


	//----- nvinfo : EIATTR_PARAM_CBANK
	.align		4
        /*0050*/ 	.byte	0x04, 0x0a
        /*0052*/ 	.short	(.L_45 - .L_44)
	.align		4
.L_44:
        /*0054*/ 	.word	index@(.nv.constant0._Z9transformPfS_)
        /*0058*/ 	.short	0x0380
        /*005a*/ 	.short	0x0010


	//----- nvinfo : EIATTR_SW_WAR
	.align		4
.L_45:
        /*005c*/ 	.byte	0x04, 0x36
        /*005e*/ 	.short	(.L_47 - .L_46)
.L_46:
        /*0060*/ 	.word	0x00000008
.L_47:


//--------------------- .nv.info.default_function_kernel0 --------------------------
	.section	.nv.info.default_function_kernel0,"",@"SHT_CUDA_INFO"
	.sectionflags	@""
	.align	4


	//----- nvinfo : EIATTR_CUDA_API_VERSION
	.align		4
        /*0000*/ 	.byte	0x04, 0x37
        /*0002*/ 	.short	(.L_49 - .L_48)
.L_48:
        /*0004*/ 	.word	0x00000082


	//----- nvinfo : EIATTR_KPARAM_INFO
	.align		4
.L_49:
        /*0008*/ 	.byte	0x04, 0x17
        /*000a*/ 	.short	(.L_51 - .L_50)
.L_50:
        /*000c*/ 	.word	0x00000000
        /*0010*/ 	.short	0x0002
        /*0012*/ 	.short	0x0010
        /*0014*/ 	.byte	0x00, 0xf5, 0x21, 0x00


	//----- nvinfo : EIATTR_KPARAM_INFO
	.align		4
.L_51:
        /*0018*/ 	.byte	0x04, 0x17
        /*001a*/ 	.short	(.L_53 - .L_52)
.L_52:
        /*001c*/ 	.word	0x00000000
        /*0020*/ 	.short	0x0001
        /*0022*/ 	.short	0x0008
        /*0024*/ 	.byte	0x00, 0xf5, 0x21, 0x00


	//----- nvinfo : EIATTR_KPARAM_INFO
	.align		4
.L_53:
        /*0028*/ 	.byte	0x04, 0x17
        /*002a*/ 	.short	(.L_55 - .L_54)
.L_54:
        /*002c*/ 	.word	0x00000000
        /*0030*/ 	.short	0x0000
        /*0032*/ 	.short	0x0000
        /*0034*/ 	.byte	0x00, 0xf5, 0x21, 0x00


	//----- nvinfo : EIATTR_SPARSE_MMA_MASK
	.align		4
.L_55:
        /*0038*/ 	.byte	0x03, 0x50
        /*003a*/ 	.short	0x0000


	//----- nvinfo : EIATTR_MAXREG_COUNT
	.align		4
        /*003c*/ 	.byte	0x03, 0x1b
        /*003e*/ 	.short	0x00ff


	//----- nvinfo : EIATTR_NUM_BARRIERS
	.align		4
        /*0040*/ 	.byte	0x02, 0x4c
        /*0042*/ 	.byte	0x01
	.zero		1


	//----- nvinfo : EIATTR_MERCURY_ISA_VERSION
	.align		4
        /*0044*/ 	.byte	0x03, 0x5f
        /*0046*/ 	.short	0x0101


	//----- nvinfo : EIATTR_VRC_CTA_INIT_COUNT
	.align		4
        /*0048*/ 	.byte	0x02, 0x4a
	.zero		1
	.zero		1


	//----- nvinfo : EIATTR_EXIT_INSTR_OFFSETS
	.align		4
        /*004c*/ 	.byte	0x04, 0x1c
        /*004e*/ 	.short	(.L_57 - .L_56)


	//   ....[0]....
.L_56:
        /*0050*/ 	.word	0x00005b00


	//----- nvinfo : EIATTR_CRS_STACK_SIZE
	.align		4
.L_57:
        /*0054*/ 	.byte	0x04, 0x1e
        /*0056*/ 	.short	(.L_59 - .L_58)
.L_58:
        /*0058*/ 	.word	0x00000000


	//----- nvinfo : EIATTR_CBANK_PARAM_SIZE
	.align		4
.L_59:
        /*005c*/ 	.byte	0x03, 0x19
        /*005e*/ 	.short	0x0018


	//----- nvinfo : EIATTR_PARAM_CBANK
	.align		4
        /*0060*/ 	.byte	0x04, 0x0a
        /*0062*/ 	.short	(.L_61 - .L_60)
	.align		4
.L_60:
        /*0064*/ 	.word	index@(.nv.constant0.default_function_kernel0)
        /*0068*/ 	.short	0x0380
        /*006a*/ 	.short	0x0018


	//----- nvinfo : EIATTR_SW_WAR
	.align		4
.L_61:
        /*006c*/ 	.byte	0x04, 0x36
        /*006e*/ 	.short	(.L_63 - .L_62)
.L_62:
        /*0070*/ 	.word	0x00000008
.L_63:


//--------------------- .nv.callgraph             --------------------------
	.section	.nv.callgraph,"",@"SHT_CUDA_CALLGRAPH"
	.align	4
	.sectionentsize	8
	.align		4
        /*0000*/ 	.word	0x00000000
	.align		4
        /*0004*/ 	.word	0xffffffff
	.align		4
        /*0008*/ 	.word	0x00000000
	.align		4
        /*000c*/ 	.word	0xfffffffe
	.align		4
        /*0010*/ 	.word	0x00000000
	.align		4
        /*0014*/ 	.word	0xfffffffd
	.align		4
        /*0018*/ 	.word	0x00000000
	.align		4
        /*001c*/ 	.word	0xfffffffc


//--------------------- .text._Z6conv2dPfPKfS_    --------------------------
	.section	.text._Z6conv2dPfPKfS_,"ax",@progbits
	.align	128
        .global         _Z6conv2dPfPKfS_
        .type           _Z6conv2dPfPKfS_,@function
        .size           _Z6conv2dPfPKfS_,(.L_x_40 - _Z6conv2dPfPKfS_)
        .other          _Z6conv2dPfPKfS_,@"STO_CUDA_ENTRY STV_DEFAULT"
_Z6conv2dPfPKfS_:
.text._Z6conv2dPfPKfS_:
[----:B------:R-:W-:Y:S08]  /*0000*/  LDC R1, c[0x0][0x37c] ;  /* 0x0000df00ff017b82 */ /* 0x000ff00000000800 */
[----:B------:R-:W0:Y:S01]  /*0010*/  S2UR UR7, SR_CTAID.X ;  /* 0x00000000000779c3 */ /* 0x000e220000002500 */
[----:B------:R-:W1:Y:S01]  /*0020*/  S2R R6, SR_TID.X ;  /* 0x0000000000067919 */ /* 0x000e620000002100 */
[----:B------:R-:W2:Y:S01]  /*0030*/  LDCU.64 UR8, c[0x0][0x358] ;  /* 0x00006b00ff0877ac */ /* 0x000ea20008000a00 */
[----:B------:R-:W-:Y:S01]  /*0040*/  BSSY.RECONVERGENT B0, `(.L_x_0) ;  /* 0x0000027000007945 */ /* 0x000fe20003800200 */
[----:B0-----:R-:W-:-:S04]  /*0050*/  UIMAD.WIDE.U32 UR4, UR7, -0x6db6db6d, URZ ;  /* 0x92492493070478a5 */ /* 0x001fc8000f8e00ff */
[----:B------:R-:W-:Y:S01]  /*0060*/  USHF.R.U32.HI UR5, URZ, 0x5, UR5 ;  /* 0x00000005ff057899 */ /* 0x000fe20008011605 */
[----:B-1----:R-:W-:-:S05]  /*0070*/  SHF.R.U32.HI R0, RZ, 0x5, R6 ;  /* 0x00000005ff007819 */ /* 0x002fca0000011606 */
[----:B------:R-:W-:-:S04]  /*0080*/  MOV R3, UR5 ;  /* 0x0000000500037c02 */ /* 0x000fc80008000f00 */
[----:B------:R-:W-:-:S04]  /*0090*/  LEA R2, R3, R0, 0x3 ;  /* 0x0000000003027211 */ /* 0x000fc800078e18ff */
[----:B------:R-:W-:-:S04]  /*00a0*/  ISETP.GT.U32.AND P0, PT, R2, 0x1f, PT ;  /* 0x0000001f0200780c */ /* 0x000fc80003f04070 */
[----:B------:R-:W-:-:S13]  /*00b0*/  ISETP.GT.U32.OR P0, PT, R6, 0xff, P0 ;  /* 0x000000ff0600780c */ /* 0x000fda0000704470 */
[----:B--2---:R-:W-:Y:S05]  /*00c0*/  @P0 BRA `(.L_x_1) ;  /* 0x0000000000780947 */ /* 0x004fea0003800000 */
[----:B------:R-:W0:Y:S01]  /*00d0*/  S2R R3, SR_CTAID.X ;  /* 0x0000000000037919 */ /* 0x000e220000002500 */
[----:B------:R-:W1:Y:S01]  /*00e0*/  S2UR UR6, SR_CgaCtaId ;  /* 0x00000000000679c3 */ /* 0x000e620000008800 */
[----:B------:R-:W-:Y:S01]  /*00f0*/  LOP3.LUT R6, R6, 0x1f, RZ, 0xc0, !PT ;  /* 0x0000001f06067812 */ /* 0x000fe200078ec0ff */
[----:B------:R-:W-:Y:S01]  /*0100*/  UMOV UR4, 0x400 ;  /* 0x0000040000047882 */ /* 0x000fe20000000000 */
[----:B------:R-:W-:-:S05]  /*0110*/  MOV R4, UR5 ;  /* 0x0000000500047c02 */ /* 0x000fca0008000f00 */
[----:B------:R-:W2:Y:S01]  /*0120*/  LDC R13, c[0x0][0x360] ;  /* 0x0000d800ff0d7b82 */ /* 0x000ea20000000800 */
[----:B-1----:R-:W-:-:S06]  /*0130*/  ULEA UR4, UR6, UR4, 0x18 ;  /* 0x0000000406047291 */ /* 0x002fcc000f8ec0ff */
[----:B------:R-:W-:Y:S01]  /*0140*/  LEA R7, R6, UR4, 0x2 ;  /* 0x0000000406077c11 */ /* 0x000fe2000f8e10ff */
[----:B0-----:R-:W-:-:S04]  /*0150*/  IMAD R3, R3, 0x2c, R6 ;  /* 0x0000002c03037824 */ /* 0x001fc800078e0206 */
[----:B------:R-:W-:-:S07]  /*0160*/  IMAD R9, R4, -0x9a0, R3 ;  /* 0xfffff66004097824 */ /* 0x000fce00078e0203 */
.L_x_4:
[----:B------:R-:W0:Y:S01]  /*0170*/  LDC.64 R4, c[0x0][0x380] ;  /* 0x0000e000ff047b82 */ /* 0x000e220000000a00 */
[----:B------:R-:W-:Y:S01]  /*0180*/  BSSY.RECONVERGENT B1, `(.L_x_2) ;  /* 0x000000c000017945 */ /* 0x000fe20003800200 */
[----:B------:R-:W-:Y:S01]  /*0190*/  IMAD R11, R2, 0x9a0, R9 ;  /* 0x000009a0020b7824 */ /* 0x000fe200078e0209 */
[----:B------:R-:W-:Y:S01]  /*01a0*/  MOV R10, R6 ;  /* 0x00000006000a7202 */ /* 0x000fe20000000f00 */
[----:B------:R-:W-:-:S07]  /*01b0*/  IMAD R8, R0, 0xb0, R7 ;  /* 0x000000b000087824 */ /* 0x000fce00078e0207 */
.L_x_3:
[----:B0-----:R-:W-:-:S06]  /*01c0*/  IMAD.WIDE.U32 R2, R11, 0x4, R4 ;  /* 0x000000040b027825 */ /* 0x001fcc00078e0004 */
[----:B------:R-:W3:Y:S01]  /*01d0*/  LDG.E.CONSTANT R3, desc[UR8][R2.64] ;  /* 0x0000000802037981 */ /* 0x000ee2000c1e9900 */
[C---:B------:R-:W-:Y:S02]  /*01e0*/  ISETP.GE.U32.AND P0, PT, R10.reuse, 0xc, PT ;  /* 0x0000000c0a00780c */ /* 0x040fe40003f06070 */
[----:B------:R-:W-:Y:S02]  /*01f0*/  IADD3 R10, PT, PT, R10, 0x20, RZ ;  /* 0x000000200a0a7810 */ /* 0x000fe40007ffe0ff */
[----:B------:R-:W-:Y:S01]  /*0200*/  IADD3 R11, PT, PT, R11, 0x20, RZ ;  /* 0x000000200b0b7810 */ /* 0x000fe20007ffe0ff */
[----:B---3--:R0:W-:Y:S02]  /*0210*/  STS [R8], R3 ;  /* 0x0000000308007388 */ /* 0x0081e40000000800 */
[----:B0-----:R-:W-:-:S06]  /*0220*/  IADD3 R8, PT, PT, R8, 0x80, RZ ;  /* 0x0000008008087810 */ /* 0x001fcc0007ffe0ff */
[----:B------:R-:W-:Y:S05]  /*0230*/  @!P0 BRA `(.L_x_3) ;  /* 0xfffffffc00e08947 */ /* 0x000fea000383ffff */
[----:B------:R-:W-:Y:S05]  /*0240*/  BSYNC.RECONVERGENT B1 ;  /* 0x0000000000017941 */ /* 0x000fea0003800200 */
.L_x_2:
[----:B--2---:R-:W-:Y:S02]  /*0250*/  LEA.HI R0, R13, R0, RZ, 0x1b ;  /* 0x000000000d007211 */ /* 0x004fe400078fd8ff */
[----:B------:R-:W-:Y:S02]  /*0260*/  MOV R3, UR5 ;  /* 0x0000000500037c02 */ /* 0x000fe40008000f00 */
[----:B------:R-:W-:Y:S02]  /*0270*/  ISETP.LT.U32.AND P1, PT, R0, 0x8, PT ;  /* 0x000000080000780c */ /* 0x000fe40003f21070 */
[----:B------:R-:W-:-:S04]  /*0280*/  LEA R2, R3, R0, 0x3 ;  /* 0x0000000003027211 */ /* 0x000fc800078e18ff */
[----:B------:R-:W-:-:S13]  /*0290*/  ISETP.GE.U32.AND P0, PT, R2, 0x20, PT ;  /* 0x000000200200780c */ /* 0x000fda0003f06070 */
[----:B------:R-:W-:Y:S05]  /*02a0*/  @!P0 BRA P1, `(.L_x_4) ;  /* 0xfffffffc00b08947 */ /* 0x000fea000083ffff */
.L_x_1:
[----:B------:R-:W-:Y:S05]  /*02b0*/  BSYNC.RECONVERGENT B0 ;  /* 0x0000000000007941 */ /* 0x000fea0003800200 */
.L_x_0:
[----:B------:R-:W0:Y:S01]  /*02c0*/  S2R R0, SR_TID.X ;  /* 0x0000000000007919 */ /* 0x000e220000002100 */
[----:B------:R-:W1:Y:S01]  /*02d0*/  LDC.64 R46, c[0x0][0x388] ;  /* 0x0000e200ff2e7b82 */ /* 0x000e620000000a00 */
[----:B------:R-:W-:-:S07]  /*02e0*/  MOV R3, UR5 ;  /* 0x0000000500037c02 */ /* 0x000fce0008000f00 */
[----:B------:R-:W2:Y:S01]  /*02f0*/  S2UR UR6, SR_CgaCtaId ;  /* 0x00000000000679c3 */ /* 0x000ea20000008800 */
[----:B------:R-:W-:Y:S01]  /*0300*/  UMOV UR4, 0x400 ;  /* 0x0000040000047882 */ /* 0x000fe20000000000 */
[----:B------:R-:W3:Y:S01]  /*0310*/  LDCU.64 UR10, c[0x0][0x390] ;  /* 0x00007200ff0a77ac */ /* 0x000ee20008000a00 */
[----:B0-----:R-:W-:-:S04]  /*0320*/  IMAD R0, R3, 0x900, R0 ;  /* 0x0000090003007824 */ /* 0x001fc800078e0200 */
[C-C-:B-1----:R-:W-:Y:S01]  /*0330*/  IMAD.WIDE.U32 R2, R0.reuse, 0x4, R46.reuse ;  /* 0x0000000400027825 */ /* 0x142fe200078e002e */
[C---:B------:R-:W-:Y:S02]  /*0340*/  IADD3 R25, PT, PT, R0.reuse, 0x20, RZ ;  /* 0x0000002000197810 */ /* 0x040fe40007ffe0ff */
[C---:B------:R-:W-:Y:S02]  /*0350*/  IADD3 R5, PT, PT, R0.reuse, 0x40, RZ ;  /* 0x0000004000057810 */ /* 0x040fe40007ffe0ff */
[----:B------:R0:W4:Y:S01]  /*0360*/  LDG.E.CONSTANT R28, desc[UR8][R2.64] ;  /* 0x00000008021c7981 */ /* 0x000122000c1e9900 */
[----:B------:R-:W-:Y:S01]  /*0370*/  IMAD.WIDE.U32 R24, R25, 0x4, R46 ;  /* 0x0000000419187825 */ /* 0x000fe200078e002e */
[----:B------:R-:W-:-:S05]  /*0380*/  IADD3 R45, PT, PT, R0, 0x60, RZ ;  /* 0x00000060002d7810 */ /* 0x000fca0007ffe0ff */
[----:B------:R-:W5:Y:S01]  /*0390*/  LDG.E.CONSTANT R24, desc[UR8][R24.64] ;  /* 0x0000000818187981 */ /* 0x000f62000c1e9900 */
[----:B------:R-:W-:Y:S01]  /*03a0*/  IMAD.WIDE.U32 R4, R5, 0x4, R46 ;  /* 0x0000000405047825 */ /* 0x000fe200078e002e */
[----:B------:R-:W-:-:S03]  /*03b0*/  IADD3 R43, PT, PT, R0, 0x80, RZ ;  /* 0x00000080002b7810 */ /* 0x000fc60007ffe0ff */
[--C-:B------:R-:W-:Y:S01]  /*03c0*/  IMAD.WIDE.U32 R44, R45, 0x4, R46.reuse ;  /* 0x000000042d2c7825 */ /* 0x100fe200078e002e */
[----:B------:R1:W3:Y:S01]  /*03d0*/  LDG.E.CONSTANT R29, desc[UR8][R4.64] ;  /* 0x00000008041d7981 */ /* 0x0002e2000c1e9900 */
[C---:B------:R-:W-:Y:S02]  /*03e0*/  IADD3 R41, PT, PT, R0.reuse, 0xa0, RZ ;  /* 0x000000a000297810 */ /* 0x040fe40007ffe0ff */
[--C-:B------:R-:W-:Y:S02]  /*03f0*/  IMAD.WIDE.U32 R42, R43, 0x4, R46.reuse ;  /* 0x000000042b2a7825 */ /* 0x100fe400078e002e */
[----:B------:R-:W3:Y:S01]  /*0400*/  LDG.E.CONSTANT R44, desc[UR8][R44.64] ;  /* 0x000000082c2c7981 */ /* 0x000ee2000c1e9900 */
[C---:B0-----:R-:W-:Y:S01]  /*0410*/  IADD3 R3, PT, PT, R0.reuse, 0xc0, RZ ;  /* 0x000000c000037810 */ /* 0x041fe20007ffe0ff */
[--C-:B------:R-:W-:Y:S02]  /*0420*/  IMAD.WIDE.U32 R40, R41, 0x4, R46.reuse ;  /* 0x0000000429287825 */ /* 0x100fe400078e002e */
[----:B------:R-:W3:Y:S01]  /*0430*/  LDG.E.CONSTANT R42, desc[UR8][R42.64] ;  /* 0x000000082a2a7981 */ /* 0x000ee2000c1e9900 */
[----:B------:R-:W-:Y:S01]  /*0440*/  IADD3 R7, PT, PT, R0, 0xe0, RZ ;  /* 0x000000e000077810 */ /* 0x000fe20007ffe0ff */
[----:B------:R-:W-:-:S02]  /*0450*/  IMAD.WIDE.U32 R2, R3, 0x4, R46 ;  /* 0x0000000403027825 */ /* 0x000fc400078e002e */
[----:B------:R-:W3:Y:S02]  /*0460*/  LDG.E.CONSTANT R40, desc[UR8][R40.64] ;  /* 0x0000000828287981 */ /* 0x000ee4000c1e9900 */
[--C-:B-1----:R-:W-:Y:S01]  /*0470*/  IMAD.WIDE.U32 R4, R7, 0x4, R46.reuse ;  /* 0x0000000407047825 */ /* 0x102fe200078e002e */
[----:B------:R-:W-:Y:S01]  /*0480*/  IADD3 R7, PT, PT, R0, 0x100, RZ ;  /* 0x0000010000077810 */ /* 0x000fe20007ffe0ff */
[----:B------:R-:W3:Y:S04]  /*0490*/  LDG.E.CONSTANT R19, desc[UR8][R2.64] ;  /* 0x0000000802137981 */ /* 0x000ee8000c1e9900 */
[----:B------:R-:W3:Y:S01]  /*04a0*/  LDG.E.CONSTANT R17, desc[UR8][R4.64] ;  /* 0x0000000804117981 */ /* 0x000ee2000c1e9900 */
[----:B------:R-:W-:-:S05]  /*04b0*/  IMAD.WIDE.U32 R6, R7, 0x4, R46 ;  /* 0x0000000407067825 */ /* 0x000fca00078e002e */
[----:B------:R0:W3:Y:S01]  /*04c0*/  LDG.E.CONSTANT R18, desc[UR8][R6.64] ;  /* 0x0000000806127981 */ /* 0x0000e2000c1e9900 */
[----:B--2---:R-:W-:Y:S01]  /*04d0*/  ULEA UR7, UR6, UR4, 0x18 ;  /* 0x0000000406077291 */ /* 0x004fe2000f8ec0ff */
[----:B------:R-:W-:Y:S08]  /*04e0*/  BAR.SYNC.DEFER_BLOCKING 0x0 ;  /* 0x0000000000007b1d */ /* 0x000ff00000010000 */
[----:B------:R-:W4:Y:S04]  /*04f0*/  LDS.128 R20, [UR7] ;  /* 0x00000007ff147984 */ /* 0x000f280008000c00 */
[----:B------:R-:W1:Y:S04]  /*0500*/  LDS.128 R12, [UR7+0x10] ;  /* 0x00001007ff0c7984 */ /* 0x000e680008000c00 */
[----:B------:R-:W2:Y:S04]  /*0510*/  LDS.128 R8, [UR7+0x20] ;  /* 0x00002007ff087984 */ /* 0x000ea80008000c00 */
[----:B0-----:R-:W0:Y:S01]  /*0520*/  LDS.128 R4, [UR7+0x30] ;  /* 0x00003007ff047984 */ /* 0x001e220008000c00 */
[----:B------:R-:W-:-:S03]  /*0530*/  IADD3 R25, PT, PT, R0, 0x140, RZ ;  /* 0x0000014000197810 */ /* 0x000fc60007ffe0ff */
[----:B------:R-:W0:Y:S04]  /*0540*/  LDS.128 R36, [UR7+0x40] ;  /* 0x00004007ff247984 */ /* 0x000e280008000c00 */
[----:B------:R-:W0:Y:S01]  /*0550*/  LDS.128 R32, [UR7+0x50] ;  /* 0x00005007ff207984 */ /* 0x000e220008000c00 */
[----:B------:R-:W-:-:S05]  /*0560*/  IADD3 R27, PT, PT, R0, 0x120, RZ ;  /* 0x00000120001b7810 */ /* 0x000fca0007ffe0ff */
[----:B------:R-:W-:-:S05]  /*0570*/  IMAD.WIDE.U32 R26, R27, 0x4, R46 ;  /* 0x000000041b1a7825 */ /* 0x000fca00078e002e */
[----:B------:R-:W2:Y:S01]  /*0580*/  LDG.E.CONSTANT R16, desc[UR8][R26.64] ;  /* 0x000000081a107981 */ /* 0x000ea2000c1e9900 */
[C---:B------:R-:W-:Y:S02]  /*0590*/  IADD3 R53, PT, PT, R0.reuse, 0x1e0, RZ ;  /* 0x000001e000357810 */ /* 0x040fe40007ffe0ff */
[----:B------:R-:W-:-:S03]  /*05a0*/  IADD3 R51, PT, PT, R0, 0x200, RZ ;  /* 0x0000020000337810 */ /* 0x000fc60007ffe0ff */
[----:B------:R-:W-:-:S04]  /*05b0*/  IMAD.WIDE.U32 R52, R53, 0x4, R46 ;  /* 0x0000000435347825 */ /* 0x000fc800078e002e */
[----:B------:R-:W-:-:S04]  /*05c0*/  IMAD.WIDE.U32 R50, R51, 0x4, R46 ;  /* 0x0000000433327825 */ /* 0x000fc800078e002e */
[----:B----4-:R-:W-:-:S04]  /*05d0*/  FFMA R3, R28, R20, RZ ;  /* 0x000000141c037223 */ /* 0x010fc800000000ff */
[-C--:B-----5:R-:W-:Y:S01]  /*05e0*/  FFMA R20, R24, R21.reuse, R3 ;  /* 0x0000001518147223 */ /* 0x0a0fe20000000003 */
[----:B------:R-:W-:-:S04]  /*05f0*/  FFMA R21, R28, R21, RZ ;  /* 0x000000151c157223 */ /* 0x000fc800000000ff */
[-C--:B------:R-:W-:Y:S01]  /*0600*/  FFMA R30, R24, R22.reuse, R21 ;  /* 0x00000016181e7223 */ /* 0x080fe20000000015 */
[----:B---3--:R-:W-:Y:S01]  /*0610*/  FFMA R21, R29, R22, R20 ;  /* 0x000000161d157223 */ /* 0x008fe20000000014 */
[----:B------:R-:W-:-:S04]  /*0620*/  IMAD.WIDE.U32 R2, R25, 0x4, R46 ;  /* 0x0000000419027825 */ /* 0x000fc800078e002e */
[C---:B------:R-:W-:Y:S01]  /*0630*/  FFMA R23, R29.reuse, R23, R30 ;  /* 0x000000171d177223 */ /* 0x040fe2000000001e */
[-C--:B-1----:R-:W-:Y:S01]  /*0640*/  FFMA R25, R28, R12.reuse, RZ ;  /* 0x0000000c1c197223 */ /* 0x082fe200000000ff */
[----:B------:R-:W-:Y:S01]  /*0650*/  FFMA R21, R44, R12, R21 ;  /* 0x0000000c2c157223 */ /* 0x000fe20000000015 */
[-C--:B------:R-:W-:Y:S01]  /*0660*/  FFMA R31, R28, R13.reuse, RZ ;  /* 0x0000000d1c1f7223 */ /* 0x080fe200000000ff */
[-C--:B------:R-:W-:Y:S01]  /*0670*/  FFMA R23, R44, R13.reuse, R23 ;  /* 0x0000000d2c177223 */ /* 0x080fe20000000017 */
[-C--:B------:R-:W-:Y:S01]  /*0680*/  FFMA R12, R24, R13.reuse, R25 ;  /* 0x0000000d180c7223 */ /* 0x080fe20000000019 */
[----:B------:R-:W-:Y:S01]  /*0690*/  FFMA R21, R42, R13, R21 ;  /* 0x0000000d2a157223 */ /* 0x000fe20000000015 */
[-C--:B------:R-:W-:Y:S01]  /*06a0*/  FFMA R20, R24, R14.reuse, R31 ;  /* 0x0000000e18147223 */ /* 0x080fe2000000001f */
[-C--:B------:R-:W-:Y:S01]  /*06b0*/  FFMA R23, R42, R14.reuse, R23 ;  /* 0x0000000e2a177223 */ /* 0x080fe20000000017 */
[CC--:B------:R-:W-:Y:S01]  /*06c0*/  FFMA R13, R29.reuse, R14.reuse, R12 ;  /* 0x0000000e1d0d7223 */ /* 0x0c0fe2000000000c */
[----:B------:R1:W3:Y:S01]  /*06d0*/  LDG.E.CONSTANT R3, desc[UR8][R2.64] ;  /* 0x0000000802037981 */ /* 0x0002e2000c1e9900 */
[----:B------:R-:W-:Y:S01]  /*06e0*/  FFMA R14, R40, R14, R21 ;  /* 0x0000000e280e7223 */ /* 0x000fe20000000015 */
[----:B------:R-:W-:Y:S01]  /*06f0*/  FFMA R21, R29, R15, R20 ;  /* 0x0000000f1d157223 */ /* 0x000fe20000000014 */
[----:B--2---:R-:W-:-:S02]  /*0700*/  FFMA R13, R44, R8, R13 ;  /* 0x000000082c0d7223 */ /* 0x004fc4000000000d */
[CC--:B------:R-:W-:Y:S01]  /*0710*/  FFMA R14, R19.reuse, R8.reuse, R14 ;  /* 0x00000008130e7223 */ /* 0x0c0fe2000000000e */
[----:B-1----:R-:W-:Y:S01]  /*0720*/  FFMA R2, R40, R15, R23 ;  /* 0x0000000f28027223 */ /* 0x002fe20000000017 */
[----:B------:R-:W-:Y:S01]  /*0730*/  FFMA R15, R28, R8, RZ ;  /* 0x000000081c0f7223 */ /* 0x000fe200000000ff */
[-C--:B------:R-:W-:Y:S01]  /*0740*/  FFMA R13, R42, R9.reuse, R13 ;  /* 0x000000092a0d7223 */ /* 0x080fe2000000000d */
[-C--:B------:R-:W-:Y:S02]  /*0750*/  FFMA R23, R28, R9.reuse, RZ ;  /* 0x000000091c177223 */ /* 0x080fe400000000ff */
[-C--:B------:R-:W-:Y:S01]  /*0760*/  FFMA R8, R24, R9.reuse, R15 ;  /* 0x0000000918087223 */ /* 0x080fe2000000000f */
[-C--:B------:R-:W-:Y:S01]  /*0770*/  FFMA R21, R44, R9.reuse, R21 ;  /* 0x000000092c157223 */ /* 0x080fe20000000015 */
[-C--:B------:R-:W-:Y:S01]  /*0780*/  FFMA R2, R19, R9.reuse, R2 ;  /* 0x0000000913027223 */ /* 0x080fe20000000002 */
[----:B------:R-:W-:Y:S01]  /*0790*/  FFMA R43, R17, R9, R14 ;  /* 0x00000009112b7223 */ /* 0x000fe2000000000e */
[-C--:B------:R-:W-:Y:S01]  /*07a0*/  FFMA R9, R29, R10.reuse, R8 ;  /* 0x0000000a1d097223 */ /* 0x080fe20000000008 */
[-C--:B------:R-:W-:Y:S01]  /*07b0*/  FFMA R8, R40, R10.reuse, R13 ;  /* 0x0000000a28087223 */ /* 0x080fe2000000000d */
[-C--:B------:R-:W-:Y:S01]  /*07c0*/  FFMA R12, R24, R10.reuse, R23 ;  /* 0x0000000a180c7223 */ /* 0x080fe20000000017 */
[-C--:B------:R-:W-:Y:S01]  /*07d0*/  FFMA R21, R42, R10.reuse, R21 ;  /* 0x0000000a2a157223 */ /* 0x080fe20000000015 */
[----:B------:R-:W-:Y:S01]  /*07e0*/  FFMA R13, R17, R10, R2 ;  /* 0x0000000a110d7223 */ /* 0x000fe20000000002 */
[-C--:B0-----:R-:W-:Y:S01]  /*07f0*/  FFMA R9, R44, R4.reuse, R9 ;  /* 0x000000042c097223 */ /* 0x081fe20000000009 */
[-C--:B------:R-:W-:Y:S01]  /*0800*/  FFMA R15, R29, R11.reuse, R12 ;  /* 0x0000000b1d0f7223 */ /* 0x080fe2000000000c */
[-C--:B------:R-:W-:Y:S01]  /*0810*/  FFMA R2, R40, R11.reuse, R21 ;  /* 0x0000000b28027223 */ /* 0x080fe20000000015 */
[----:B------:R-:W-:Y:S01]  /*0820*/  FFMA R30, R18, R11, R13 ;  /* 0x0000000b121e7223 */ /* 0x000fe2000000000d */
[-C--:B------:R-:W-:Y:S01]  /*0830*/  FFMA R11, R28, R4.reuse, RZ ;  /* 0x000000041c0b7223 */ /* 0x080fe200000000ff */
[----:B------:R-:W-:Y:S01]  /*0840*/  FFMA R8, R19, R4, R8 ;  /* 0x0000000413087223 */ /* 0x000fe20000000008 */
[----:B------:R-:W-:-:S02]  /*0850*/  FFMA R9, R42, R5, R9 ;  /* 0x000000052a097223 */ /* 0x000fc40000000009 */
[-C--:B------:R-:W-:Y:S01]  /*0860*/  FFMA R4, R24, R5.reuse, R11 ;  /* 0x0000000518047223 */ /* 0x080fe2000000000b */
[-C--:B------:R-:W-:Y:S01]  /*0870*/  FFMA R13, R28, R5.reuse, RZ ;  /* 0x000000051c0d7223 */ /* 0x080fe200000000ff */
[-C--:B------:R-:W-:Y:S01]  /*0880*/  FFMA R15, R44, R5.reuse, R15 ;  /* 0x000000052c0f7223 */ /* 0x080fe2000000000f */
[-C--:B------:R-:W-:Y:S01]  /*0890*/  FFMA R2, R19, R5.reuse, R2 ;  /* 0x0000000513027223 */ /* 0x080fe20000000002 */
[----:B------:R-:W-:Y:S01]  /*08a0*/  FFMA R41, R17, R5, R8 ;  /* 0x0000000511297223 */ /* 0x000fe20000000008 */
[----:B------:R-:W-:Y:S01]  /*08b0*/  FFMA R5, R29, R6, R4 ;  /* 0x000000061d057223 */ /* 0x000fe20000000004 */
[----:B------:R-:W-:Y:S01]  /*08c0*/  FFMA R43, R18, R10, R43 ;  /* 0x0000000a122b7223 */ /* 0x000fe2000000002b */
[-C--:B------:R-:W-:Y:S02]  /*08d0*/  FFMA R4, R40, R6.reuse, R9 ;  /* 0x0000000628047223 */ /* 0x080fe40000000009 */
[----:B------:R-:W0:Y:S01]  /*08e0*/  LDS.128 R8, [UR7+0x60] ;  /* 0x00006007ff087984 */ /* 0x000e220008000c00 */
[-C--:B------:R-:W-:Y:S01]  /*08f0*/  FFMA R12, R24, R6.reuse, R13 ;  /* 0x00000006180c7223 */ /* 0x080fe2000000000d */
[-C--:B------:R-:W-:Y:S01]  /*0900*/  FFMA R15, R42, R6.reuse, R15 ;  /* 0x000000062a0f7223 */ /* 0x080fe2000000000f */
[----:B------:R-:W-:-:S02]  /*0910*/  FFMA R13, R17, R6, R2 ;  /* 0x00000006110d7223 */ /* 0x000fc40000000002 */
[-C--:B------:R-:W-:Y:S01]  /*0920*/  FFMA R21, R29, R7.reuse, R12 ;  /* 0x000000071d157223 */ /* 0x080fe2000000000c */
[-C--:B------:R-:W-:Y:S01]  /*0930*/  FFMA R2, R40, R7.reuse, R15 ;  /* 0x0000000728027223 */ /* 0x080fe2000000000f */
[----:B------:R-:W-:Y:S01]  /*0940*/  FFMA R26, R18, R7, R13 ;  /* 0x00000007121a7223 */ /* 0x000fe2000000000d */
[-C--:B------:R-:W-:Y:S01]  /*0950*/  FFMA R7, R28, R36.reuse, RZ ;  /* 0x000000241c077223 */ /* 0x080fe200000000ff */
[-C--:B------:R-:W-:Y:S01]  /*0960*/  FFMA R5, R44, R36.reuse, R5 ;  /* 0x000000242c057223 */ /* 0x080fe20000000005 */
[----:B------:R-:W-:Y:S01]  /*0970*/  FFMA R4, R19, R36, R4 ;  /* 0x0000002413047223 */ /* 0x000fe20000000004 */
[-C--:B------:R-:W-:Y:S01]  /*0980*/  FFMA R13, R28, R37.reuse, RZ ;  /* 0x000000251c0d7223 */ /* 0x080fe200000000ff */
[-C--:B------:R-:W-:Y:S01]  /*0990*/  FFMA R21, R44, R37.reuse, R21 ;  /* 0x000000252c157223 */ /* 0x080fe20000000015 */
[----:B------:R-:W-:Y:S01]  /*09a0*/  FFMA R41, R18, R6, R41 ;  /* 0x0000000612297223 */ /* 0x000fe20000000029 */
[-C--:B------:R-:W-:Y:S01]  /*09b0*/  FFMA R6, R24, R37.reuse, R7 ;  /* 0x0000002518067223 */ /* 0x080fe20000000007 */
[-C--:B------:R-:W-:Y:S01]  /*09c0*/  FFMA R5, R42, R37.reuse, R5 ;  /* 0x000000252a057223 */ /* 0x080fe20000000005 */
[----:B------:R-:W-:Y:S01]  /*09d0*/  FFMA R49, R17, R37, R4 ;  /* 0x0000002511317223 */ /* 0x000fe20000000004 */
[-C--:B------:R-:W-:Y:S01]  /*09e0*/  FFMA R4, R24, R38.reuse, R13 ;  /* 0x0000002618047223 */ /* 0x080fe2000000000d */
[-C--:B------:R-:W-:Y:S01]  /*09f0*/  FFMA R21, R42, R38.reuse, R21 ;  /* 0x000000262a157223 */ /* 0x080fe20000000015 */
[CC--:B------:R-:W-:Y:S01]  /*0a00*/  FFMA R7, R29.reuse, R38.reuse, R6 ;  /* 0x000000261d077223 */ /* 0x0c0fe20000000006 */
[C---:B------:R-:W-:Y:S01]  /*0a10*/  FFMA R6, R40.reuse, R38, R5 ;  /* 0x0000002628067223 */ /* 0x040fe20000000005 */
[-C--:B------:R-:W-:Y:S01]  /*0a20*/  FFMA R5, R29, R39.reuse, R4 ;  /* 0x000000271d057223 */ /* 0x080fe20000000004 */
[----:B------:R-:W-:Y:S01]  /*0a30*/  FFMA R4, R40, R39, R21 ;  /* 0x0000002728047223 */ /* 0x000fe20000000015 */
[----:B------:R-:W-:Y:S01]  /*0a40*/  FFMA R2, R19, R37, R2 ;  /* 0x0000002513027223 */ /* 0x000fe20000000002 */
[----:B------:R-:W1:Y:S01]  /*0a50*/  LDS.128 R20, [UR7+0x70] ;  /* 0x00007007ff147984 */ /* 0x000e620008000c00 */
[----:B------:R-:W-:-:S02]  /*0a60*/  FFMA R13, R28, R32, RZ ;  /* 0x000000201c0d7223 */ /* 0x000fc400000000ff */
[----:B------:R-:W-:Y:S01]  /*0a70*/  FFMA R2, R17, R38, R2 ;  /* 0x0000002611027223 */ /* 0x000fe20000000002 */
[-C--:B------:R-:W-:Y:S01]  /*0a80*/  FFMA R7, R44, R32.reuse, R7 ;  /* 0x000000202c077223 */ /* 0x080fe20000000007 */
[----:B------:R-:W-:Y:S01]  /*0a90*/  FFMA R6, R19, R32, R6 ;  /* 0x0000002013067223 */ /* 0x000fe20000000006 */
[----:B------:R-:W-:Y:S01]  /*0aa0*/  FFMA R15, R28, R33, RZ ;  /* 0x000000211c0f7223 */ /* 0x000fe200000000ff */
[----:B------:R-:W-:Y:S01]  /*0ab0*/  FFMA R39, R18, R39, R2 ;  /* 0x0000002712277223 */ /* 0x000fe20000000002 */
[-C--:B------:R-:W-:Y:S01]  /*0ac0*/  FFMA R5, R44, R33.reuse, R5 ;  /* 0x000000212c057223 */ /* 0x080fe20000000005 */
[-C--:B------:R-:W-:Y:S01]  /*0ad0*/  FFMA R2, R24, R33.reuse, R13 ;  /* 0x0000002118027223 */ /* 0x080fe2000000000d */
[-C--:B------:R-:W-:Y:S01]  /*0ae0*/  FFMA R7, R42, R33.reuse, R7 ;  /* 0x000000212a077223 */ /* 0x080fe20000000007 */
[-C--:B------:R-:W-:Y:S01]  /*0af0*/  FFMA R45, R17, R33.reuse, R6 ;  /* 0x00000021112d7223 */ /* 0x080fe20000000006 */
[-C--:B------:R-:W-:Y:S01]  /*0b00*/  FFMA R6, R24, R34.reuse, R15 ;  /* 0x0000002218067223 */ /* 0x080fe2000000000f */
[----:B------:R-:W-:Y:S01]  /*0b10*/  FFMA R4, R19, R33, R4 ;  /* 0x0000002113047223 */ /* 0x000fe20000000004 */
[-C--:B------:R-:W-:Y:S01]  /*0b20*/  FFMA R5, R42, R34.reuse, R5 ;  /* 0x000000222a057223 */ /* 0x080fe20000000005 */
[CC--:B------:R-:W-:Y:S01]  /*0b30*/  FFMA R13, R29.reuse, R34.reuse, R2 ;  /* 0x000000221d0d7223 */ /* 0x0c0fe20000000002 */
[CC--:B------:R-:W-:Y:S01]  /*0b40*/  FFMA R2, R40.reuse, R34.reuse, R7 ;  /* 0x0000002228027223 */ /* 0x0c0fe20000000007 */
[-C--:B------:R-:W-:Y:S01]  /*0b50*/  FFMA R7, R29, R35.reuse, R6 ;  /* 0x000000231d077223 */ /* 0x080fe20000000006 */
[----:B------:R-:W-:Y:S01]  /*0b60*/  FFMA R4, R17, R34, R4 ;  /* 0x0000002211047223 */ /* 0x000fe20000000004 */
[-C--:B------:R-:W-:Y:S01]  /*0b70*/  FFMA R6, R40, R35.reuse, R5 ;  /* 0x0000002328067223 */ /* 0x080fe20000000005 */
[-C--:B0-----:R-:W-:Y:S01]  /*0b80*/  FFMA R5, R28, R8.reuse, RZ ;  /* 0x000000081c057223 */ /* 0x081fe200000000ff */
[----:B------:R-:W-:Y:S01]  /*0b90*/  FFMA R13, R44, R8, R13 ;  /* 0x000000082c0d7223 */ /* 0x000fe2000000000d */
[----:B------:R-:W-:Y:S01]  /*0ba0*/  FFMA R35, R18, R35, R4 ;  /* 0x0000002312237223 */ /* 0x000fe20000000004 */
[-C--:B------:R-:W-:Y:S01]  /*0bb0*/  FFMA R15, R28, R9.reuse, RZ ;  /* 0x000000091c0f7223 */ /* 0x080fe200000000ff */
[-C--:B------:R-:W-:Y:S01]  /*0bc0*/  FFMA R4, R24, R9.reuse, R5 ;  /* 0x0000000918047223 */ /* 0x080fe20000000005 */
[-C--:B------:R-:W-:Y:S01]  /*0bd0*/  FFMA R7, R44, R9.reuse, R7 ;  /* 0x000000092c077223 */ /* 0x080fe20000000007 */
[-C--:B------:R-:W-:Y:S01]  /*0be0*/  FFMA R13, R42, R9.reuse, R13 ;  /* 0x000000092a0d7223 */ /* 0x080fe2000000000d */
[C---:B------:R-:W-:Y:S01]  /*0bf0*/  FFMA R6, R19.reuse, R9, R6 ;  /* 0x0000000913067223 */ /* 0x040fe20000000006 */
[----:B------:R-:W-:Y:S01]  /*0c00*/  IADD3 R5, PT, PT, R0, 0x160, RZ ;  /* 0x0000016000057810 */ /* 0x000fe20007ffe0ff */
[-C--:B------:R-:W-:Y:S01]  /*0c10*/  FFMA R32, R24, R10.reuse, R15 ;  /* 0x0000000a18207223 */ /* 0x080fe2000000000f */
[----:B------:R-:W-:Y:S01]  /*0c20*/  FFMA R14, R40, R10, R13 ;  /* 0x0000000a280e7223 */ /* 0x000fe2000000000d */
[----:B------:R-:W-:Y:S01]  /*0c30*/  FFMA R2, R19, R8, R2 ;  /* 0x0000000813027223 */ /* 0x000fe20000000002 */
[-C--:B------:R-:W-:Y:S01]  /*0c40*/  FFMA R15, R29, R10.reuse, R4 ;  /* 0x0000000a1d0f7223 */ /* 0x080fe20000000004 */
[-C--:B------:R-:W-:Y:S01]  /*0c50*/  FFMA R25, R42, R10.reuse, R7 ;  /* 0x0000000a2a197223 */ /* 0x080fe20000000007 */
[----:B------:R-:W-:Y:S01]  /*0c60*/  FFMA R33, R17, R10, R6 ;  /* 0x0000000a11217223 */ /* 0x000fe20000000006 */
[----:B------:R-:W-:-:S02]  /*0c70*/  IMAD.WIDE.U32 R12, R5, 0x4, R46 ;  /* 0x00000004050c7825 */ /* 0x000fc400078e002e */
[----:B------:R-:W0:Y:S02]  /*0c80*/  LDS.128 R4, [UR7+0x80] ;  /* 0x00008007ff047984 */ /* 0x000e240008000c00 */
[----:B------:R-:W-:Y:S01]  /*0c90*/  FFMA R37, R17, R9, R2 ;  /* 0x0000000911257223 */ /* 0x000fe20000000002 */
[----:B------:R-:W-:Y:S01]  /*0ca0*/  IADD3 R9, PT, PT, R0, 0x180, RZ ;  /* 0x0000018000097810 */ /* 0x000fe20007ffe0ff */
[-C--:B------:R-:W-:Y:S01]  /*0cb0*/  FFMA R27, R29, R11.reuse, R32 ;  /* 0x0000000b1d1b7223 */ /* 0x080fe20000000020 */
[C---:B------:R-:W-:Y:S01]  /*0cc0*/  FFMA R33, R18.reuse, R11, R33 ;  /* 0x0000000b12217223 */ /* 0x040fe20000000021 */
[----:B------:R-:W-:Y:S02]  /*0cd0*/  FFMA R37, R18, R10, R37 ;  /* 0x0000000a12257223 */ /* 0x000fe40000000025 */
[----:B------:R-:W-:-:S04]  /*0ce0*/  IMAD.WIDE.U32 R8, R9, 0x4, R46 ;  /* 0x0000000409087825 */ /* 0x000fc800078e002e */
[----:B------:R-:W-:Y:S01]  /*0cf0*/  FFMA R10, R40, R11, R25 ;  /* 0x0000000b280a7223 */ /* 0x000fe20000000019 */
[-C--:B-1----:R-:W-:Y:S01]  /*0d00*/  FFMA R11, R28, R20.reuse, RZ ;  /* 0x000000141c0b7223 */ /* 0x082fe200000000ff */
[-C--:B------:R-:W-:Y:S01]  /*0d10*/  FFMA R15, R44, R20.reuse, R15 ;  /* 0x000000142c0f7223 */ /* 0x080fe2000000000f */
[C---:B------:R-:W-:Y:S01]  /*0d20*/  FFMA R14, R19.reuse, R20, R14 ;  /* 0x00000014130e7223 */ /* 0x040fe2000000000e */
[----:B------:R-:W-:Y:S01]  /*0d30*/  FFMA R45, R18, R34, R45 ;  /* 0x00000022122d7223 */ /* 0x000fe2000000002d */
[----:B------:R1:W2:Y:S01]  /*0d40*/  LDG.E.CONSTANT R2, desc[UR8][R8.64] ;  /* 0x0000000808027981 */ /* 0x0002a2000c1e9900 */
[-C--:B------:R-:W-:Y:S01]  /*0d50*/  FFMA R25, R28, R21.reuse, RZ ;  /* 0x000000151c197223 */ /* 0x080fe200000000ff */
[-C--:B------:R-:W-:Y:S01]  /*0d60*/  FFMA R27, R44, R21.reuse, R27 ;  /* 0x000000152c1b7223 */ /* 0x080fe2000000001b */
[-C--:B------:R-:W-:Y:S01]  /*0d70*/  FFMA R20, R24, R21.reuse, R11 ;  /* 0x0000001518147223 */ /* 0x080fe2000000000b */
[----:B------:R4:W5:Y:S01]  /*0d80*/  LDG.E.CONSTANT R34, desc[UR8][R12.64] ;  /* 0x000000080c227981 */ /* 0x000962000c1e9900 */
[-C--:B------:R-:W-:Y:S01]  /*0d90*/  FFMA R15, R42, R21.reuse, R15 ;  /* 0x000000152a0f7223 */ /* 0x080fe2000000000f */
[-C--:B-1----:R-:W-:Y:S01]  /*0da0*/  FFMA R8, R19, R21.reuse, R10 ;  /* 0x0000001513087223 */ /* 0x082fe2000000000a */
[C---:B------:R-:W-:Y:S01]  /*0db0*/  FFMA R21, R17.reuse, R21, R14 ;  /* 0x0000001511157223 */ /* 0x040fe2000000000e */
[-C--:B------:R-:W-:Y:S01]  /*0dc0*/  FFMA R14, R24, R22.reuse, R25 ;  /* 0x00000016180e7223 */ /* 0x080fe20000000019 */
[----:B------:R-:W-:Y:S01]  /*0dd0*/  IADD3 R9, PT, PT, R0, 0x1a0, RZ ;  /* 0x000001a000097810 */ /* 0x000fe20007ffe0ff */
[-C--:B----4-:R-:W-:Y:S01]  /*0de0*/  FFMA R13, R42, R22.reuse, R27 ;  /* 0x000000162a0d7223 */ /* 0x090fe2000000001b */
[-C--:B------:R-:W-:Y:S01]  /*0df0*/  FFMA R8, R17, R22.reuse, R8 ;  /* 0x0000001611087223 */ /* 0x080fe20000000008 */
[CC--:B------:R-:W-:Y:S01]  /*0e00*/  FFMA R14, R29.reuse, R23.reuse, R14 ;  /* 0x000000171d0e7223 */ /* 0x0c0fe2000000000e */
[----:B------:R-:W-:Y:S01]  /*0e10*/  FFMA R11, R29, R22, R20 ;  /* 0x000000161d0b7223 */ /* 0x000fe20000000014 */
[-C--:B------:R-:W-:Y:S01]  /*0e20*/  FFMA R12, R40, R23.reuse, R13 ;  /* 0x00000017280c7223 */ /* 0x080fe2000000000d */
[----:B------:R-:W-:Y:S01]  /*0e30*/  FFMA R23, R18, R23, R8 ;  /* 0x0000001712177223 */ /* 0x000fe20000000008 */
[--C-:B------:R-:W-:Y:S01]  /*0e40*/  IMAD.WIDE.U32 R8, R9, 0x4, R46.reuse ;  /* 0x0000000409087825 */ /* 0x100fe200078e002e */
[----:B------:R-:W-:Y:S01]  /*0e50*/  IADD3 R13, PT, PT, R0, 0x1c0, RZ ;  /* 0x000001c0000d7810 */ /* 0x000fe20007ffe0ff */
[----:B------:R-:W4:Y:S04]  /*0e60*/  LDG.E.CONSTANT R25, desc[UR8][R52.64] ;  /* 0x0000000834197981 */ /* 0x000f28000c1e9900 */
[----:B------:R1:W4:Y:S02]  /*0e70*/  LDG.E.CONSTANT R32, desc[UR8][R8.64] ;  /* 0x0000000808207981 */ /* 0x000324000c1e9900 */
[----:B-1----:R-:W-:-:S04]  /*0e80*/  IMAD.WIDE.U32 R8, R13, 0x4, R46 ;  /* 0x000000040d087825 */ /* 0x002fc800078e002e */
[----:B0-----:R-:W-:Y:S01]  /*0e90*/  FFMA R13, R28, R4, RZ ;  /* 0x000000041c0d7223 */ /* 0x001fe200000000ff */
[----:B------:R0:W4:Y:S03]  /*0ea0*/  LDG.E.CONSTANT R31, desc[UR8][R8.64] ;  /* 0x00000008081f7981 */ /* 0x000126000c1e9900 */
[-C--:B------:R-:W-:Y:S01]  /*0eb0*/  FFMA R20, R24, R5.reuse, R13 ;  /* 0x0000000518147223 */ /* 0x080fe2000000000d */
[----:B------:R-:W-:Y:S01]  /*0ec0*/  IADD3 R13, PT, PT, R0, 0x220, RZ ;  /* 0x00000220000d7810 */ /* 0x000fe20007ffe0ff */
[-C--:B------:R-:W-:Y:S01]  /*0ed0*/  FFMA R10, R40, R22.reuse, R15 ;  /* 0x00000016280a7223 */ /* 0x080fe2000000000f */
[----:B------:R-:W-:Y:S02]  /*0ee0*/  FFMA R15, R28, R5, RZ ;  /* 0x000000051c0f7223 */ /* 0x000fe400000000ff */
[----:B------:R-:W4:Y:S01]  /*0ef0*/  LDG.E.CONSTANT R28, desc[UR8][R50.64] ;  /* 0x00000008321c7981 */ /* 0x000f22000c1e9900 */
[----:B------:R-:W-:Y:S01]  /*0f00*/  FFMA R27, R18, R22, R21 ;  /* 0x00000016121b7223 */ /* 0x000fe20000000015 */
[----:B0-----:R-:W-:-:S04]  /*0f10*/  IMAD.WIDE.U32 R8, R13, 0x4, R46 ;  /* 0x000000040d087825 */ /* 0x001fc800078e002e */
[----:B------:R-:W-:Y:S02]  /*0f20*/  FFMA R22, R24, R6, R15 ;  /* 0x0000000618167223 */ /* 0x000fe4000000000f */
[----:B------:R0:W4:Y:S01]  /*0f30*/  LDG.E.CONSTANT R24, desc[UR8][R8.64] ;  /* 0x0000000808187981 */ /* 0x000122000c1e9900 */
[CC--:B------:R-:W-:Y:S01]  /*0f40*/  FFMA R11, R44.reuse, R4.reuse, R11 ;  /* 0x000000042c0b7223 */ /* 0x0c0fe2000000000b */
[C---:B------:R-:W-:Y:S01]  /*0f50*/  FFMA R10, R19.reuse, R4, R10 ;  /* 0x00000004130a7223 */ /* 0x040fe2000000000a */
[-C--:B------:R-:W-:Y:S01]  /*0f60*/  FFMA R13, R44, R5.reuse, R14 ;  /* 0x000000052c0d7223 */ /* 0x080fe2000000000e */
[----:B------:R-:W-:Y:S01]  /*0f70*/  FFMA R12, R19, R5, R12 ;  /* 0x00000005130c7223 */ /* 0x000fe2000000000c */
[CC--:B------:R-:W-:Y:S01]  /*0f80*/  FFMA R21, R29.reuse, R6.reuse, R20 ;  /* 0x000000061d157223 */ /* 0x0c0fe20000000014 */
[----:B------:R-:W-:Y:S01]  /*0f90*/  FFMA R22, R29, R7, R22 ;  /* 0x000000071d167223 */ /* 0x000fe20000000016 */
[CC--:B------:R-:W-:Y:S01]  /*0fa0*/  FFMA R11, R42.reuse, R5.reuse, R11 ;  /* 0x000000052a0b7223 */ /* 0x0c0fe2000000000b */
[C---:B------:R-:W-:Y:S01]  /*0fb0*/  FFMA R29, R17.reuse, R5, R10 ;  /* 0x00000005111d7223 */ /* 0x040fe2000000000a */
[-C--:B------:R-:W-:Y:S01]  /*0fc0*/  FFMA R5, R42, R6.reuse, R13 ;  /* 0x000000062a057223 */ /* 0x080fe2000000000d */
[----:B0-----:R-:W-:-:S02]  /*0fd0*/  FFMA R9, R17, R6, R12 ;  /* 0x0000000611097223 */ /* 0x001fc4000000000c */
[----:B------:R-:W0:Y:S01]  /*0fe0*/  LDS.128 R12, [UR7+0x90] ;  /* 0x00009007ff0c7984 */ /* 0x000e220008000c00 */
[-C--:B------:R-:W-:Y:S01]  /*0ff0*/  FFMA R4, R40, R6.reuse, R11 ;  /* 0x0000000628047223 */ /* 0x080fe2000000000b */
[----:B------:R-:W-:Y:S01]  /*1000*/  FFMA R29, R18, R6, R29 ;  /* 0x00000006121d7223 */ /* 0x000fe2000000001d */
[-C--:B------:R-:W-:Y:S01]  /*1010*/  FFMA R8, R40, R7.reuse, R5 ;  /* 0x0000000728087223 */ /* 0x080fe20000000005 */
[----:B------:R-:W-:Y:S01]  /*1020*/  FFMA R20, R18, R7, R9 ;  /* 0x0000000712147223 */ /* 0x000fe20000000009 */
[-C--:B0-----:R-:W-:Y:S02]  /*1030*/  FFMA R10, R19, R12.reuse, R4 ;  /* 0x0000000c130a7223 */ /* 0x081fe40000000004 */
[----:B------:R-:W0:Y:S01]  /*1040*/  LDS.128 R4, [UR7+0xa0] ;  /* 0x0000a007ff047984 */ /* 0x000e220008000c00 */
[----:B------:R-:W-:-:S04]  /*1050*/  FFMA R21, R44, R12, R21 ;  /* 0x0000000c2c157223 */ /* 0x000fc80000000015 */
[-C--:B------:R-:W-:Y:S01]  /*1060*/  FFMA R21, R42, R13.reuse, R21 ;  /* 0x0000000d2a157223 */ /* 0x080fe20000000015 */
[----:B------:R-:W-:-:S03]  /*1070*/  FFMA R11, R44, R13, R22 ;  /* 0x0000000d2c0b7223 */ /* 0x000fc60000000016 */
[-C--:B------:R-:W-:Y:S01]  /*1080*/  FFMA R9, R40, R14.reuse, R21 ;  /* 0x0000000e28097223 */ /* 0x080fe20000000015 */
[-C--:B------:R-:W-:Y:S01]  /*1090*/  FFMA R42, R42, R14.reuse, R11 ;  /* 0x0000000e2a2a7223 */ /* 0x080fe2000000000b */
[-C--:B------:R-:W-:Y:S01]  /*10a0*/  FFMA R12, R19, R13.reuse, R8 ;  /* 0x0000000d130c7223 */ /* 0x080fe20000000008 */
[C---:B------:R-:W-:Y:S02]  /*10b0*/  FFMA R21, R17.reuse, R13, R10 ;  /* 0x0000000d11157223 */ /* 0x040fe4000000000a */
[----:B------:R-:W-:Y:S01]  /*10c0*/  FFMA R42, R40, R15, R42 ;  /* 0x0000000f282a7223 */ /* 0x000fe2000000002a */
[-C--:B------:R-:W-:Y:S01]  /*10d0*/  FFMA R12, R17, R14.reuse, R12 ;  /* 0x0000000e110c7223 */ /* 0x080fe2000000000c */
[C---:B------:R-:W-:Y:S01]  /*10e0*/  FFMA R21, R18.reuse, R14, R21 ;  /* 0x0000000e12157223 */ /* 0x040fe20000000015 */
[C---:B0-----:R-:W-:Y:S02]  /*10f0*/  FFMA R4, R19.reuse, R4, R9 ;  /* 0x0000000413047223 */ /* 0x041fe40000000009 */
[----:B------:R-:W0:Y:S01]  /*1100*/  LDS.128 R8, [UR7+0xb0] ;  /* 0x0000b007ff087984 */ /* 0x000e220008000c00 */
[-C--:B------:R-:W-:Y:S01]  /*1110*/  FFMA R13, R19, R5.reuse, R42 ;  /* 0x00000005130d7223 */ /* 0x080fe2000000002a */
[----:B------:R-:W-:Y:S01]  /*1120*/  FFMA R5, R17, R5, R4 ;  /* 0x0000000511057223 */ /* 0x000fe20000000004 */
[----:B------:R-:W-:-:S02]  /*1130*/  FFMA R19, R18, R15, R12 ;  /* 0x0000000f12137223 */ /* 0x000fc4000000000c */
[----:B------:R-:W-:Y:S02]  /*1140*/  FFMA R4, R17, R6, R13 ;  /* 0x0000000611047223 */ /* 0x000fe4000000000d */
[----:B------:R-:W1:Y:S01]  /*1150*/  LDS.128 R12, [UR7+0xc0] ;  /* 0x0000c007ff0c7984 */ /* 0x000e620008000c00 */
[C---:B------:R-:W-:Y:S01]  /*1160*/  FFMA R49, R18.reuse, R38, R49 ;  /* 0x0000002612317223 */ /* 0x040fe20000000031 */
[C---:B------:R-:W-:Y:S01]  /*1170*/  FFMA R17, R18.reuse, R6, R5 ;  /* 0x0000000612117223 */ /* 0x040fe20000000005 */
[----:B------:R-:W-:Y:S02]  /*1180*/  FFMA R18, R18, R7, R4 ;  /* 0x0000000712127223 */ /* 0x000fe40000000004 */
[----:B------:R-:W4:Y:S01]  /*1190*/  LDS.128 R4, [UR7+0xd0] ;  /* 0x0000d007ff047984 */ /* 0x000f220008000c00 */
[C---:B0-----:R-:W-:Y:S01]  /*11a0*/  FFMA R8, R16.reuse, R8, R43 ;  /* 0x0000000810087223 */ /* 0x041fe2000000002b */
[----:B------:R-:W-:-:S03]  /*11b0*/  FFMA R43, R16, R9, R30 ;  /* 0x00000009102b7223 */ /* 0x000fc6000000001e */
[C---:B---3--:R-:W-:Y:S01]  /*11c0*/  FFMA R9, R3.reuse, R9, R8 ;  /* 0x0000000903097223 */ /* 0x048fe20000000008 */
[----:B------:R-:W-:Y:S01]  /*11d0*/  FFMA R8, R3, R10, R43 ;  /* 0x0000000a03087223 */ /* 0x000fe2000000002b */
[C---:B-1----:R-:W-:Y:S01]  /*11e0*/  FFMA R30, R16.reuse, R12, R41 ;  /* 0x0000000c101e7223 */ /* 0x042fe20000000029 */
[----:B------:R-:W-:-:S03]  /*11f0*/  FFMA R41, R16, R13, R26 ;  /* 0x0000000d10297223 */ /* 0x000fc6000000001a */
[C---:B------:R-:W-:Y:S01]  /*1200*/  FFMA R51, R3.reuse, R13, R30 ;  /* 0x0000000d03337223 */ /* 0x040fe2000000001e */
[C---:B-----5:R-:W-:Y:S01]  /*1210*/  FFMA R43, R34.reuse, R10, R9 ;  /* 0x0000000a222b7223 */ /* 0x060fe20000000009 */
[----:B------:R-:W-:Y:S02]  /*1220*/  FFMA R22, R34, R11, R8 ;  /* 0x0000000b22167223 */ /* 0x000fe40000000008 */
[----:B------:R-:W0:Y:S01]  /*1230*/  LDS.128 R8, [UR7+0xe0] ;  /* 0x0000e007ff087984 */ /* 0x000e220008000c00 */
[C---:B--2---:R-:W-:Y:S01]  /*1240*/  FFMA R43, R2.reuse, R12, R43 ;  /* 0x0000000c022b7223 */ /* 0x044fe2000000002b */
[-C--:B------:R-:W-:Y:S01]  /*1250*/  FFMA R53, R2, R13.reuse, R22 ;  /* 0x0000000d02357223 */ /* 0x080fe20000000016 */
[-C--:B------:R-:W-:Y:S01]  /*1260*/  FFMA R22, R3, R14.reuse, R41 ;  /* 0x0000000e03167223 */ /* 0x080fe20000000029 */
[-C--:B------:R-:W-:Y:S01]  /*1270*/  FFMA R51, R34, R14.reuse, R51 ;  /* 0x0000000e22337223 */ /* 0x080fe20000000033 */
[C---:B----4-:R-:W-:Y:S02]  /*1280*/  FFMA R12, R32.reuse, R13, R43 ;  /* 0x0000000d200c7223 */ /* 0x050fe4000000002b */
[----:B------:R-:W1:Y:S01]  /*1290*/  LDS.128 R40, [UR7+0xf0] ;  /* 0x0000f007ff287984 */ /* 0x000e620008000c00 */
[----:B------:R-:W-:Y:S01]  /*12a0*/  FFMA R26, R32, R14, R53 ;  /* 0x0000000e201a7223 */ /* 0x000fe20000000035 */
[----:B------:R-:W-:Y:S01]  /*12b0*/  FFMA R13, R34, R15, R22 ;  /* 0x0000000f220d7223 */ /* 0x000fe20000000016 */
[----:B------:R-:W-:-:S03]  /*12c0*/  FFMA R22, R16, R4, R49 ;  /* 0x0000000410167223 */ /* 0x000fc60000000031 */
[C---:B------:R-:W-:Y:S01]  /*12d0*/  FFMA R13, R2.reuse, R5, R13 ;  /* 0x00000005020d7223 */ /* 0x040fe2000000000d */
[C---:B------:R-:W-:Y:S01]  /*12e0*/  FFMA R14, R31.reuse, R14, R12 ;  /* 0x0000000e1f0e7223 */ /* 0x040fe2000000000c */
[----:B------:R-:W-:Y:S01]  /*12f0*/  FFMA R12, R31, R15, R26 ;  /* 0x0000000f1f0c7223 */ /* 0x000fe2000000001a */
[-C--:B------:R-:W-:Y:S02]  /*1300*/  FFMA R15, R2, R4.reuse, R51 ;  /* 0x00000004020f7223 */ /* 0x080fe40000000033 */
[C---:B------:R-:W-:Y:S01]  /*1310*/  FFMA R49, R25.reuse, R4, R14 ;  /* 0x0000000419317223 */ /* 0x040fe2000000000e */
[-C--:B------:R-:W-:Y:S01]  /*1320*/  FFMA R4, R16, R5.reuse, R39 ;  /* 0x0000000510047223 */ /* 0x080fe20000000027 */
[-C--:B------:R-:W-:Y:S01]  /*1330*/  FFMA R14, R32, R5.reuse, R15 ;  /* 0x00000005200e7223 */ /* 0x080fe2000000000f */
[-C--:B------:R-:W-:Y:S01]  /*1340*/  FFMA R15, R25, R5.reuse, R12 ;  /* 0x00000005190f7223 */ /* 0x080fe2000000000c */
[CC--:B------:R-:W-:Y:S01]  /*1350*/  FFMA R39, R3.reuse, R5.reuse, R22 ;  /* 0x0000000503277223 */ /* 0x0c0fe20000000016 */
[----:B------:R-:W-:Y:S01]  /*1360*/  FFMA R49, R28, R5, R49 ;  /* 0x000000051c317223 */ /* 0x000fe20000000031 */
[-C--:B------:R-:W-:Y:S01]  /*1370*/  FFMA R5, R3, R6.reuse, R4 ;  /* 0x0000000603057223 */ /* 0x080fe20000000004 */
[-C--:B------:R-:W-:Y:S01]  /*1380*/  FFMA R12, R32, R6.reuse, R13 ;  /* 0x00000006200c7223 */ /* 0x080fe2000000000d */
[-C--:B------:R-:W-:Y:S01]  /*1390*/  FFMA R15, R28, R6.reuse, R15 ;  /* 0x000000061c0f7223 */ /* 0x080fe2000000000f */
[-C--:B------:R-:W-:Y:S01]  /*13a0*/  FFMA R39, R34, R6.reuse, R39 ;  /* 0x0000000622277223 */ /* 0x080fe20000000027 */
[CC--:B------:R-:W-:Y:S01]  /*13b0*/  FFMA R14, R31.reuse, R6.reuse, R14 ;  /* 0x000000061f0e7223 */ /* 0x0c0fe2000000000e */
[----:B------:R-:W-:Y:S01]  /*13c0*/  FFMA R49, R24, R6, R49 ;  /* 0x0000000618317223 */ /* 0x000fe20000000031 */
[-C--:B------:R-:W-:Y:S01]  /*13d0*/  FFMA R13, R34, R7.reuse, R5 ;  /* 0x00000007220d7223 */ /* 0x080fe20000000005 */
[-C--:B------:R-:W-:Y:S01]  /*13e0*/  FFMA R12, R31, R7.reuse, R12 ;  /* 0x000000071f0c7223 */ /* 0x080fe2000000000c */
[----:B------:R-:W-:Y:S01]  /*13f0*/  FFMA R26, R24, R7, R15 ;  /* 0x00000007181a7223 */ /* 0x000fe2000000000f */
[-C--:B0-----:R-:W-:Y:S01]  /*1400*/  FFMA R39, R2, R8.reuse, R39 ;  /* 0x0000000802277223 */ /* 0x081fe20000000027 */
[----:B------:R-:W0:Y:S01]  /*1410*/  LDS.128 R4, [UR7+0x100] ;  /* 0x00010007ff047984 */ /* 0x000e220008000c00 */
[CC--:B------:R-:W-:Y:S01]  /*1420*/  FFMA R22, R16.reuse, R8.reuse, R45 ;  /* 0x0000000810167223 */ /* 0x0c0fe2000000002d */
[C---:B------:R-:W-:Y:S01]  /*1430*/  FFMA R15, R25.reuse, R8, R14 ;  /* 0x00000008190f7223 */ /* 0x040fe2000000000e */
        /* <DEDUP_REMOVED lines=8> */
[CC--:B------:R-:W-:Y:S01]  /*14c0*/  FFMA R14, R31.reuse, R10.reuse, R14 ;  /* 0x0000000a1f0e7223 */ /* 0x0c0fe2000000000e */
[-C--:B------:R-:W-:Y:S01]  /*14d0*/  FFMA R22, R28, R10.reuse, R39 ;  /* 0x0000000a1c167223 */ /* 0x080fe20000000027 */
[-C--:B------:R-:W-:Y:S01]  /*14e0*/  FFMA R9, R34, R11.reuse, R9 ;  /* 0x0000000b22097223 */ /* 0x080fe20000000009 */
[-C--:B------:R-:W-:Y:S01]  /*14f0*/  FFMA R8, R31, R11.reuse, R8 ;  /* 0x0000000b1f087223 */ /* 0x080fe20000000008 */
[C---:B------:R-:W-:Y:S01]  /*1500*/  FFMA R45, R24.reuse, R10, R15 ;  /* 0x0000000a182d7223 */ /* 0x040fe2000000000f */
[----:B------:R-:W-:Y:S01]  /*1510*/  FFMA R22, R24, R11, R22 ;  /* 0x0000000b18167223 */ /* 0x000fe20000000016 */
[----:B-1----:R-:W-:-:S02]  /*1520*/  FFMA R11, R25, R40, R14 ;  /* 0x00000028190b7223 */ /* 0x002fc4000000000e */
[----:B------:R-:W1:Y:S01]  /*1530*/  LDS.128 R12, [UR7+0x110] ;  /* 0x00011007ff0c7984 */ /* 0x000e620008000c00 */
[----:B------:R-:W-:Y:S01]  /*1540*/  FFMA R35, R34, R10, R35 ;  /* 0x0000000a22237223 */ /* 0x000fe20000000023 */
[CC--:B------:R-:W-:Y:S01]  /*1550*/  FFMA R30, R16.reuse, R40.reuse, R37 ;  /* 0x00000028101e7223 */ /* 0x0c0fe20000000025 */
[-C--:B------:R-:W-:Y:S02]  /*1560*/  FFMA R10, R16, R41.reuse, R33 ;  /* 0x00000029100a7223 */ /* 0x080fe40000000021 */
[C---:B------:R-:W-:Y:S01]  /*1570*/  FFMA R35, R2.reuse, R40, R35 ;  /* 0x0000002802237223 */ /* 0x040fe20000000023 */
[-C--:B------:R-:W-:Y:S01]  /*1580*/  FFMA R33, R3, R41.reuse, R30 ;  /* 0x0000002903217223 */ /* 0x080fe2000000001e */
[-C--:B------:R-:W-:Y:S02]  /*1590*/  FFMA R9, R2, R41.reuse, R9 ;  /* 0x0000002902097223 */ /* 0x080fe40000000009 */
[-C--:B------:R-:W-:Y:S01]  /*15a0*/  FFMA R30, R32, R41.reuse, R35 ;  /* 0x00000029201e7223 */ /* 0x080fe20000000023 */
[-C--:B------:R-:W-:Y:S01]  /*15b0*/  FFMA R35, R25, R41.reuse, R8 ;  /* 0x0000002919237223 */ /* 0x080fe20000000008 */
[-C--:B------:R-:W-:Y:S01]  /*15c0*/  FFMA R37, R3, R42.reuse, R10 ;  /* 0x0000002a03257223 */ /* 0x080fe2000000000a */
[----:B------:R-:W-:Y:S01]  /*15d0*/  FFMA R51, R28, R41, R11 ;  /* 0x000000291c337223 */ /* 0x000fe2000000000b */
[-C--:B------:R-:W-:Y:S01]  /*15e0*/  FFMA R10, R32, R42.reuse, R9 ;  /* 0x0000002a200a7223 */ /* 0x080fe20000000009 */
[-C--:B------:R-:W-:Y:S01]  /*15f0*/  FFMA R11, R34, R42.reuse, R33 ;  /* 0x0000002a220b7223 */ /* 0x080fe20000000021 */
[-C--:B------:R-:W-:Y:S01]  /*1600*/  FFMA R35, R28, R42.reuse, R35 ;  /* 0x0000002a1c237223 */ /* 0x080fe20000000023 */
[C---:B------:R-:W-:Y:S01]  /*1610*/  FFMA R8, R31.reuse, R42, R30 ;  /* 0x0000002a1f087223 */ /* 0x040fe2000000001e */
[-C--:B------:R-:W-:Y:S01]  /*1620*/  FFMA R33, R34, R43.reuse, R37 ;  /* 0x0000002b22217223 */ /* 0x080fe20000000025 */
[-C--:B------:R-:W-:Y:S01]  /*1630*/  FFMA R30, R31, R43.reuse, R10 ;  /* 0x0000002b1f1e7223 */ /* 0x080fe2000000000a */
[----:B------:R-:W-:Y:S01]  /*1640*/  FFMA R43, R24, R43, R35 ;  /* 0x0000002b182b7223 */ /* 0x000fe20000000023 */
[-C--:B0-----:R-:W-:Y:S01]  /*1650*/  FFMA R36, R16, R4.reuse, R27 ;  /* 0x0000000410247223 */ /* 0x081fe2000000001b */
[-C--:B------:R-:W-:Y:S01]  /*1660*/  FFMA R27, R2, R4.reuse, R11 ;  /* 0x00000004021b7223 */ /* 0x080fe2000000000b */
[----:B------:R-:W-:Y:S01]  /*1670*/  FFMA R35, R25, R4, R8 ;  /* 0x0000000419237223 */ /* 0x000fe20000000008 */
[-C--:B------:R-:W-:Y:S01]  /*1680*/  FFMA R4, R16, R5.reuse, R23 ;  /* 0x0000000510047223 */ /* 0x080fe20000000017 */
[----:B------:R-:W0:Y:S01]  /*1690*/  LDS.128 R8, [UR7+0x120] ;  /* 0x00012007ff087984 */ /* 0x000e220008000c00 */
[-C--:B------:R-:W-:Y:S01]  /*16a0*/  FFMA R23, R3, R5.reuse, R36 ;  /* 0x0000000503177223 */ /* 0x080fe20000000024 */
        /* <DEDUP_REMOVED lines=13> */
[-C--:B-1----:R-:W-:Y:S01]  /*1780*/  FFMA R6, R16, R12.reuse, R29 ;  /* 0x0000000c10067223 */ /* 0x082fe2000000001d */
[CC--:B------:R-:W-:Y:S01]  /*1790*/  FFMA R7, R2.reuse, R12.reuse, R23 ;  /* 0x0000000c02077223 */ /* 0x0c0fe20000000017 */
[----:B------:R-:W-:Y:S01]  /*17a0*/  FFMA R33, R25, R12, R36 ;  /* 0x0000000c19217223 */ /* 0x000fe20000000024 */
[-C--:B------:R-:W-:Y:S01]  /*17b0*/  FFMA R23, R2, R13.reuse, R5 ;  /* 0x0000000d02177223 */ /* 0x080fe20000000005 */
[-C--:B------:R-:W-:Y:S01]  /*17c0*/  FFMA R37, R3, R13.reuse, R6 ;  /* 0x0000000d03257223 */ /* 0x080fe20000000006 */
[-C--:B------:R-:W-:Y:S01]  /*17d0*/  FFMA R12, R32, R13.reuse, R7 ;  /* 0x0000000d200c7223 */ /* 0x080fe20000000007 */
[----:B------:R-:W-:-:S02]  /*17e0*/  FFMA R29, R25, R13, R4 ;  /* 0x0000000d191d7223 */ /* 0x000fc40000000004 */
[----:B------:R-:W1:Y:S01]  /*17f0*/  LDS.128 R4, [UR7+0x130] ;  /* 0x00013007ff047984 */ /* 0x000e620008000c00 */
[-C--:B------:R-:W-:Y:S01]  /*1800*/  FFMA R20, R16, R13.reuse, R20 ;  /* 0x0000000d10147223 */ /* 0x080fe20000000014 */
[----:B------:R-:W-:-:S03]  /*1810*/  FFMA R33, R28, R13, R33 ;  /* 0x0000000d1c217223 */ /* 0x000fc60000000021 */
[-C--:B------:R-:W-:Y:S01]  /*1820*/  FFMA R39, R3, R14.reuse, R20 ;  /* 0x0000000e03277223 */ /* 0x080fe20000000014 */
[-C--:B------:R-:W-:Y:S01]  /*1830*/  FFMA R20, R32, R14.reuse, R23 ;  /* 0x0000000e20147223 */ /* 0x080fe20000000017 */
[-C--:B------:R-:W-:Y:S01]  /*1840*/  FFMA R23, R28, R14.reuse, R29 ;  /* 0x0000000e1c177223 */ /* 0x080fe2000000001d */
[----:B------:R-:W-:Y:S01]  /*1850*/  IADD3 R29, PT, PT, R0, 0x240, RZ ;  /* 0x00000240001d7810 */ /* 0x000fe20007ffe0ff */
[-C--:B------:R-:W-:Y:S01]  /*1860*/  FFMA R13, R34, R14.reuse, R37 ;  /* 0x0000000e220d7223 */ /* 0x080fe20000000025 */
[CC--:B------:R-:W-:Y:S01]  /*1870*/  FFMA R12, R31.reuse, R14.reuse, R12 ;  /* 0x0000000e1f0c7223 */ /* 0x0c0fe2000000000c */
[----:B------:R-:W-:Y:S01]  /*1880*/  FFMA R33, R24, R14, R33 ;  /* 0x0000000e18217223 */ /* 0x000fe20000000021 */
[-C--:B------:R-:W-:Y:S01]  /*1890*/  FFMA R14, R31, R15.reuse, R20 ;  /* 0x0000000f1f0e7223 */ /* 0x080fe20000000014 */
[----:B------:R-:W-:Y:S01]  /*18a0*/  IADD3 R41, PT, PT, R0, 0x260, RZ ;  /* 0x0000026000297810 */ /* 0x000fe20007ffe0ff */
[----:B------:R-:W-:Y:S01]  /*18b0*/  FFMA R37, R34, R15, R39 ;  /* 0x0000000f22257223 */ /* 0x000fe20000000027 */
[----:B0-----:R-:W-:Y:S01]  /*18c0*/  FFMA R30, R16, R8, R21 ;  /* 0x00000008101e7223 */ /* 0x001fe20000000015 */
[----:B------:R-:W-:-:S04]  /*18d0*/  IMAD.WIDE.U32 R20, R29, 0x4, R46 ;  /* 0x000000041d147825 */ /* 0x000fc800078e002e */
[----:B------:R-:W-:Y:S01]  /*18e0*/  FFMA R23, R24, R15, R23 ;  /* 0x0000000f18177223 */ /* 0x000fe20000000017 */
[-C--:B------:R-:W-:Y:S01]  /*18f0*/  FFMA R15, R2, R8.reuse, R13 ;  /* 0x00000008020f7223 */ /* 0x080fe2000000000d */
[----:B------:R-:W-:Y:S01]  /*1900*/  FFMA R39, R25, R8, R12 ;  /* 0x0000000819277223 */ /* 0x000fe2000000000c */
[----:B------:R-:W-:-:S04]  /*1910*/  IMAD.WIDE.U32 R12, R41, 0x4, R46 ;  /* 0x00000004290c7825 */ /* 0x000fc800078e002e */
[-C--:B------:R-:W-:Y:S01]  /*1920*/  FFMA R37, R2, R9.reuse, R37 ;  /* 0x0000000902257223 */ /* 0x080fe20000000025 */
[----:B------:R-:W-:Y:S01]  /*1930*/  IADD3 R53, PT, PT, R0, 0x280, RZ ;  /* 0x0000028000357810 */ /* 0x000fe20007ffe0ff */
[----:B------:R0:W2:Y:S01]  /*1940*/  LDG.E.CONSTANT R20, desc[UR8][R20.64] ;  /* 0x0000000814147981 */ /* 0x0000a2000c1e9900 */
[-C--:B------:R-:W-:Y:S01]  /*1950*/  FFMA R8, R16, R9.reuse, R19 ;  /* 0x0000000910087223 */ /* 0x080fe20000000013 */
[-C--:B------:R-:W-:Y:S01]  /*1960*/  FFMA R19, R3, R9.reuse, R30 ;  /* 0x0000000903137223 */ /* 0x080fe2000000001e */
[-C--:B------:R-:W-:Y:S01]  /*1970*/  FFMA R41, R25, R9.reuse, R14 ;  /* 0x0000000919297223 */ /* 0x080fe2000000000e */
[C---:B------:R-:W-:Y:S01]  /*1980*/  FFMA R14, R32.reuse, R10, R37 ;  /* 0x0000000a200e7223 */ /* 0x040fe20000000025 */
[----:B------:R3:W4:Y:S01]  /*1990*/  LDG.E.CONSTANT R29, desc[UR8][R12.64] ;  /* 0x000000080c1d7981 */ /* 0x000722000c1e9900 */
[-C--:B------:R-:W-:Y:S01]  /*19a0*/  FFMA R30, R32, R9.reuse, R15 ;  /* 0x00000009201e7223 */ /* 0x080fe2000000000f */
[----:B------:R-:W-:Y:S01]  /*19b0*/  FFMA R39, R28, R9, R39 ;  /* 0x000000091c277223 */ /* 0x000fe20000000027 */
[----:B------:R-:W-:-:S04]  /*19c0*/  IMAD.WIDE.U32 R36, R53, 0x4, R46 ;  /* 0x0000000435247825 */ /* 0x000fc800078e002e */
[-C--:B------:R-:W-:Y:S01]  /*19d0*/  FFMA R15, R3, R10.reuse, R8 ;  /* 0x0000000a030f7223 */ /* 0x080fe20000000008 */
[-C--:B------:R-:W-:Y:S01]  /*19e0*/  FFMA R9, R34, R10.reuse, R19 ;  /* 0x0000000a22097223 */ /* 0x080fe20000000013 */
[-C--:B0-----:R-:W-:Y:S01]  /*19f0*/  FFMA R21, R28, R10.reuse, R41 ;  /* 0x0000000a1c157223 */ /* 0x081fe20000000029 */
[----:B------:R-:W-:Y:S01]  /*1a00*/  IADD3 R19, PT, PT, R0, 0x2a0, RZ ;  /* 0x000002a000137810 */ /* 0x000fe20007ffe0ff */
[CC--:B------:R-:W-:Y:S01]  /*1a10*/  FFMA R8, R31.reuse, R10.reuse, R30 ;  /* 0x0000000a1f087223 */ /* 0x0c0fe2000000001e */
[----:B------:R-:W-:Y:S01]  /*1a20*/  FFMA R41, R24, R10, R39 ;  /* 0x0000000a18297223 */ /* 0x000fe20000000027 */
[-C--:B---3--:R-:W-:Y:S01]  /*1a30*/  FFMA R12, R34, R11.reuse, R15 ;  /* 0x0000000b220c7223 */ /* 0x088fe2000000000f */
[-C--:B------:R-:W-:Y:S01]  /*1a40*/  FFMA R10, R31, R11.reuse, R14 ;  /* 0x0000000b1f0a7223 */ /* 0x080fe2000000000e */
[----:B------:R-:W-:Y:S01]  /*1a50*/  FFMA R21, R24, R11, R21 ;  /* 0x0000000b18157223 */ /* 0x000fe20000000015 */
[----:B------:R-:W3:Y:S01]  /*1a60*/  LDG.E.CONSTANT R36, desc[UR8][R36.64] ;  /* 0x0000000824247981 */ /* 0x000ee2000c1e9900 */
[----:B-1----:R-:W-:Y:S01]  /*1a70*/  FFMA R11, R16, R5, R18 ;  /* 0x00000005100b7223 */ /* 0x002fe20000000012 */
[C---:B------:R-:W-:Y:S01]  /*1a80*/  IADD3 R15, PT, PT, R0.reuse, 0x2c0, RZ ;  /* 0x000002c0000f7810 */ /* 0x040fe20007ffe0ff */
[----:B------:R-:W-:Y:S01]  /*1a90*/  IMAD.WIDE.U32 R18, R19, 0x4, R46 ;  /* 0x0000000413127825 */ /* 0x000fe200078e002e */
[----:B------:R-:W-:-:S03]  /*1aa0*/  IADD3 R39, PT, PT, R0, 0x2e0, RZ ;  /* 0x000002e000277810 */ /* 0x000fc60007ffe0ff */
[--C-:B------:R-:W-:Y:S02]  /*1ab0*/  IMAD.WIDE.U32 R14, R15, 0x4, R46.reuse ;  /* 0x000000040f0e7825 */ /* 0x100fe400078e002e */
[----:B------:R-:W5:Y:S01]  /*1ac0*/  LDG.E.CONSTANT R18, desc[UR8][R18.64] ;  /* 0x0000000812127981 */ /* 0x000f62000c1e9900 */
[----:B------:R-:W-:Y:S01]  /*1ad0*/  IADD3 R13, PT, PT, R0, 0x300, RZ ;  /* 0x00000300000d7810 */ /* 0x000fe20007ffe0ff */
[----:B------:R-:W-:Y:S02]  /*1ae0*/  IMAD.WIDE.U32 R38, R39, 0x4, R46 ;  /* 0x0000000427267825 */ /* 0x000fe400078e002e */
[----:B------:R0:W5:Y:S02]  /*1af0*/  LDG.E.CONSTANT R30, desc[UR8][R14.64] ;  /* 0x000000080e1e7981 */ /* 0x000164000c1e9900 */
[----:B------:R-:W-:Y:S02]  /*1b00*/  FFMA R40, R16, R4, R17 ;  /* 0x0000000410287223 */ /* 0x000fe40000000011 */
[----:B------:R1:W5:Y:S01]  /*1b10*/  LDG.E.CONSTANT R19, desc[UR8][R38.64] ;  /* 0x0000000826137981 */ /* 0x000362000c1e9900 */
[----:B0-----:R-:W-:-:S05]  /*1b20*/  IMAD.WIDE.U32 R14, R13, 0x4, R46 ;  /* 0x000000040d0e7825 */ /* 0x001fca00078e002e */
[----:B------:R0:W5:Y:S01]  /*1b30*/  LDG.E.CONSTANT R17, desc[UR8][R14.64] ;  /* 0x000000080e117981 */ /* 0x000162000c1e9900 */
[C---:B------:R-:W-:Y:S01]  /*1b40*/  IADD3 R53, PT, PT, R0.reuse, 0x320, RZ ;  /* 0x0000032000357810 */ /* 0x040fe20007ffe0ff */
[----:B-1----:R-:W-:Y:S01]  /*1b50*/  FFMA R38, R3, R6, R11 ;  /* 0x0000000603267223 */ /* 0x002fe2000000000b */
[----:B------:R-:W-:-:S03]  /*1b60*/  IADD3 R11, PT, PT, R0, 0x340, RZ ;  /* 0x00000340000b7810 */ /* 0x000fc60007ffe0ff */
[----:B------:R-:W-:-:S04]  /*1b70*/  IMAD.WIDE.U32 R52, R53, 0x4, R46 ;  /* 0x0000000435347825 */ /* 0x000fc800078e002e */
[----:B------:R-:W-:Y:S01]  /*1b80*/  FFMA R13, R3, R5, R40 ;  /* 0x00000005030d7223 */ /* 0x000fe20000000028 */
[----:B0-----:R-:W-:Y:S01]  /*1b90*/  IMAD.WIDE.U32 R14, R11, 0x4, R46 ;  /* 0x000000040b0e7825 */ /* 0x001fe200078e002e */
[----:B------:R-:W5:Y:S04]  /*1ba0*/  LDG.E.CONSTANT R3, desc[UR8][R52.64] ;  /* 0x0000000834037981 */ /* 0x000f68000c1e9900 */
[----:B------:R0:W5:Y:S01]  /*1bb0*/  LDG.E.CONSTANT R16, desc[UR8][R14.64] ;  /* 0x000000080e107981 */ /* 0x000162000c1e9900 */
[-C--:B------:R-:W-:Y:S01]  /*1bc0*/  FFMA R9, R2, R4.reuse, R9 ;  /* 0x0000000402097223 */ /* 0x080fe20000000009 */
[----:B------:R-:W-:-:S03]  /*1bd0*/  FFMA R11, R25, R4, R8 ;  /* 0x00000004190b7223 */ /* 0x000fc60000000008 */
[-C--:B------:R-:W-:Y:S01]  /*1be0*/  FFMA R4, R32, R5.reuse, R9 ;  /* 0x0000000520047223 */ /* 0x080fe20000000009 */
[-C--:B------:R-:W-:Y:S01]  /*1bf0*/  FFMA R9, R25, R5.reuse, R10 ;  /* 0x0000000519097223 */ /* 0x080fe2000000000a */
[-C--:B------:R-:W-:Y:S01]  /*1c00*/  FFMA R11, R28, R5.reuse, R11 ;  /* 0x000000051c0b7223 */ /* 0x080fe2000000000b */
[----:B------:R-:W-:Y:S02]  /*1c10*/  FFMA R37, R2, R5, R12 ;  /* 0x0000000502257223 */ /* 0x000fe4000000000c */
[-C--:B------:R-:W-:Y:S01]  /*1c20*/  FFMA R5, R28, R6.reuse, R9 ;  /* 0x000000061c057223 */ /* 0x080fe20000000009 */
[-C--:B------:R-:W-:Y:S02]  /*1c30*/  FFMA R39, R24, R6.reuse, R11 ;  /* 0x0000000618277223 */ /* 0x080fe4000000000b */
[----:B------:R-:W1:Y:S01]  /*1c40*/  LDS.128 R8, [UR7+0x140] ;  /* 0x00014007ff087984 */ /* 0x000e620008000c00 */
[CC--:B------:R-:W-:Y:S01]  /*1c50*/  FFMA R13, R34.reuse, R6.reuse, R13 ;  /* 0x00000006220d7223 */ /* 0x0c0fe2000000000d */
[----:B------:R-:W-:Y:S01]  /*1c60*/  FFMA R38, R34, R7, R38 ;  /* 0x0000000722267223 */ /* 0x000fe20000000026 */
[-C--:B------:R-:W-:Y:S01]  /*1c70*/  FFMA R4, R31, R6.reuse, R4 ;  /* 0x000000061f047223 */ /* 0x080fe20000000004 */
[----:B------:R-:W-:-:S04]  /*1c80*/  FFMA R12, R32, R6, R37 ;  /* 0x00000006200c7223 */ /* 0x000fc80000000025 */
[----:B------:R-:W-:Y:S01]  /*1c90*/  FFMA R12, R31, R7, R12 ;  /* 0x000000071f0c7223 */ /* 0x000fe2000000000c */
[CC--:B-1----:R-:W-:Y:S01]  /*1ca0*/  FFMA R13, R2.reuse, R8.reuse, R13 ;  /* 0x00000008020d7223 */ /* 0x0c2fe2000000000d */
[----:B0-----:R-:W-:Y:S01]  /*1cb0*/  FFMA R15, R2, R9, R38 ;  /* 0x00000009020f7223 */ /* 0x001fe20000000026 */
[----:B------:R-:W-:Y:S01]  /*1cc0*/  FFMA R2, R24, R7, R5 ;  /* 0x0000000718027223 */ /* 0x000fe20000000005 */
[----:B------:R-:W-:Y:S02]  /*1cd0*/  FFMA R37, R25, R8, R4 ;  /* 0x0000000819257223 */ /* 0x000fe40000000004 */
[----:B------:R-:W0:Y:S01]  /*1ce0*/  LDS.128 R4, [UR7+0x150] ;  /* 0x00015007ff047984 */ /* 0x000e220008000c00 */
[C---:B------:R-:W-:Y:S01]  /*1cf0*/  FFMA R14, R32.reuse, R9, R13 ;  /* 0x00000009200e7223 */ /* 0x040fe2000000000d */
[----:B------:R-:W-:-:S03]  /*1d00*/  FFMA R32, R32, R10, R15 ;  /* 0x0000000a20207223 */ /* 0x000fc6000000000f */
[C---:B------:R-:W-:Y:S01]  /*1d10*/  FFMA R13, R31.reuse, R10, R14 ;  /* 0x0000000a1f0d7223 */ /* 0x040fe2000000000e */
[----:B------:R-:W-:Y:S01]  /*1d20*/  FFMA R32, R31, R11, R32 ;  /* 0x0000000b1f207223 */ /* 0x000fe20000000020 */
[-C--:B------:R-:W-:Y:S01]  /*1d30*/  FFMA R31, R25, R9.reuse, R12 ;  /* 0x00000009191f7223 */ /* 0x080fe2000000000c */
[----:B------:R-:W-:-:S03]  /*1d40*/  FFMA R37, R28, R9, R37 ;  /* 0x000000091c257223 */ /* 0x000fc60000000025 */
[-C--:B------:R-:W-:Y:S01]  /*1d50*/  FFMA R8, R28, R10.reuse, R31 ;  /* 0x0000000a1c087223 */ /* 0x080fe2000000001f */
[----:B------:R-:W-:Y:S01]  /*1d60*/  FFMA R37, R24, R10, R37 ;  /* 0x0000000a18257223 */ /* 0x000fe20000000025 */
[C---:B0-----:R-:W-:Y:S02]  /*1d70*/  FFMA R4, R25.reuse, R4, R13 ;  /* 0x0000000419047223 */ /* 0x041fe4000000000d */
[----:B------:R-:W2:Y:S01]  /*1d80*/  LDS.128 R12, [UR7+0x160] ;  /* 0x00016007ff0c7984 */ /* 0x000ea20008000c00 */
[-C--:B------:R-:W-:Y:S01]  /*1d90*/  FFMA R9, R25, R5.reuse, R32 ;  /* 0x0000000519097223 */ /* 0x080fe20000000020 */
[----:B------:R-:W-:Y:S01]  /*1da0*/  FFMA R31, R28, R5, R4 ;  /* 0x000000051c1f7223 */ /* 0x000fe20000000004 */
[----:B------:R-:W-:Y:S02]  /*1db0*/  FFMA R25, R24, R11, R8 ;  /* 0x0000000b18197223 */ /* 0x000fe40000000008 */
[----:B------:R-:W-:Y:S02]  /*1dc0*/  FFMA R28, R28, R6, R9 ;  /* 0x000000061c1c7223 */ /* 0x000fe40000000009 */
[----:B------:R-:W0:Y:S01]  /*1dd0*/  LDS.128 R8, [UR7+0x170] ;  /* 0x00017007ff087984 */ /* 0x000e220008000c00 */
[C---:B------:R-:W-:Y:S01]  /*1de0*/  FFMA R51, R24.reuse, R42, R51 ;  /* 0x0000002a18337223 */ /* 0x040fe20000000033 */
[C---:B------:R-:W-:Y:S01]  /*1df0*/  FFMA R31, R24.reuse, R6, R31 ;  /* 0x00000006181f7223 */ /* 0x040fe2000000001f */
[----:B------:R-:W-:-:S02]  /*1e00*/  FFMA R24, R24, R7, R28 ;  /* 0x0000000718187223 */ /* 0x000fc4000000001c */
[----:B------:R-:W1:Y:S01]  /*1e10*/  LDS.128 R4, [UR7+0x180] ;  /* 0x00018007ff047984 */ /* 0x000e620008000c00 */
[C---:B--2---:R-:W-:Y:S01]  /*1e20*/  FFMA R12, R20.reuse, R12, R49 ;  /* 0x0000000c140c7223 */ /* 0x044fe20000000031 */
[----:B------:R-:W-:-:S03]  /*1e30*/  FFMA R49, R20, R13, R26 ;  /* 0x0000000d14317223 */ /* 0x000fc6000000001a */
[C---:B----4-:R-:W-:Y:S01]  /*1e40*/  FFMA R13, R29.reuse, R13, R12 ;  /* 0x0000000d1d0d7223 */ /* 0x050fe2000000000c */
[C---:B------:R-:W-:Y:S01]  /*1e50*/  FFMA R12, R29.reuse, R14, R49 ;  /* 0x0000000e1d0c7223 */ /* 0x040fe20000000031 */
[----:B0-----:R-:W-:Y:S02]  /*1e60*/  FFMA R28, R20, R8, R45 ;  /* 0x00000008141c7223 */ /* 0x001fe4000000002d */
[C---:B---3--:R-:W-:Y:S01]  /*1e70*/  FFMA R49, R36.reuse, R14, R13 ;  /* 0x0000000e24317223 */ /* 0x048fe2000000000d */
[----:B------:R-:W-:Y:S02]  /*1e80*/  FFMA R26, R36, R15, R12 ;  /* 0x0000000f241a7223 */ /* 0x000fe4000000000c */
[----:B------:R-:W0:Y:S01]  /*1e90*/  LDS.128 R12, [UR7+0x190] ;  /* 0x00019007ff0c7984 */ /* 0x000e220008000c00 */
[-C--:B------:R-:W-:Y:S01]  /*1ea0*/  FFMA R45, R20, R9.reuse, R22 ;  /* 0x00000009142d7223 */ /* 0x080fe20000000016 */
[-C--:B------:R-:W-:Y:S01]  /*1eb0*/  FFMA R53, R29, R9.reuse, R28 ;  /* 0x000000091d357223 */ /* 0x080fe2000000001c */
[C---:B-----5:R-:W-:Y:S01]  /*1ec0*/  FFMA R49, R18.reuse, R8, R49 ;  /* 0x0000000812317223 */ /* 0x060fe20000000031 */
[----:B------:R-:W-:-:S03]  /*1ed0*/  FFMA R26, R18, R9, R26 ;  /* 0x00000009121a7223 */ /* 0x000fc6000000001a */
[----:B------:R-:W-:Y:S01]  /*1ee0*/  FFMA R8, R30, R9, R49 ;  /* 0x000000091e087223 */ /* 0x000fe20000000031 */
[-C--:B------:R-:W-:Y:S01]  /*1ef0*/  FFMA R22, R29, R10.reuse, R45 ;  /* 0x0000000a1d167223 */ /* 0x080fe2000000002d */
[-C--:B------:R-:W-:Y:S01]  /*1f00*/  FFMA R49, R36, R10.reuse, R53 ;  /* 0x0000000a24317223 */ /* 0x080fe20000000035 */
[-C--:B------:R-:W-:Y:S01]  /*1f10*/  FFMA R26, R30, R10.reuse, R26 ;  /* 0x0000000a1e1a7223 */ /* 0x080fe2000000001a */
[C---:B------:R-:W-:Y:S01]  /*1f20*/  FFMA R8, R19.reuse, R10, R8 ;  /* 0x0000000a13087223 */ /* 0x040fe20000000008 */
[-C--:B------:R-:W-:Y:S01]  /*1f30*/  FFMA R45, R36, R11.reuse, R22 ;  /* 0x0000000b242d7223 */ /* 0x080fe20000000016 */
[-C--:B-1----:R-:W-:Y:S01]  /*1f40*/  FFMA R28, R20, R4.reuse, R51 ;  /* 0x00000004141c7223 */ /* 0x082fe20000000033 */
[-C--:B------:R-:W-:Y:S01]  /*1f50*/  FFMA R49, R18, R4.reuse, R49 ;  /* 0x0000000412317223 */ /* 0x080fe20000000031 */
[----:B------:R-:W-:Y:S01]  /*1f60*/  FFMA R22, R19, R11, R26 ;  /* 0x0000000b13167223 */ /* 0x000fe2000000001a */
[----:B------:R-:W-:Y:S02]  /*1f70*/  FFMA R4, R17, R4, R8 ;  /* 0x0000000411047223 */ /* 0x000fe40000000008 */
[----:B------:R-:W1:Y:S01]  /*1f80*/  LDS.128 R8, [UR7+0x1a0] ;  /* 0x0001a007ff087984 */ /* 0x000e620008000c00 */
[-C--:B------:R-:W-:Y:S01]  /*1f90*/  FFMA R26, R20, R5.reuse, R43 ;  /* 0x00000005141a7223 */ /* 0x080fe2000000002b */
[-C--:B------:R-:W-:Y:S01]  /*1fa0*/  FFMA R43, R29, R5.reuse, R28 ;  /* 0x000000051d2b7223 */ /* 0x080fe2000000001c */
        /* <DEDUP_REMOVED lines=8> */
[----:B------:R-:W-:Y:S01]  /*2030*/  FFMA R28, R3, R6, R22 ;  /* 0x00000006031c7223 */ /* 0x000fe20000000016 */
[-C--:B0-----:R-:W-:Y:S01]  /*2040*/  FFMA R32, R20, R12.reuse, R35 ;  /* 0x0000000c14207223 */ /* 0x081fe20000000023 */
[----:B------:R-:W-:Y:S01]  /*2050*/  FFMA R35, R18, R12, R5 ;  /* 0x0000000c12237223 */ /* 0x000fe20000000005 */
[----:B------:R-:W-:Y:S01]  /*2060*/  FFMA R45, R16, R6, R49 ;  /* 0x00000006102d7223 */ /* 0x000fe20000000031 */
[-C--:B------:R-:W-:Y:S01]  /*2070*/  FFMA R43, R36, R7.reuse, R51 ;  /* 0x00000007242b7223 */ /* 0x080fe20000000033 */
[-C--:B------:R-:W-:Y:S01]  /*2080*/  FFMA R22, R19, R7.reuse, R26 ;  /* 0x0000000713167223 */ /* 0x080fe2000000001a */
[----:B------:R-:W-:Y:S01]  /*2090*/  FFMA R28, R16, R7, R28 ;  /* 0x00000007101c7223 */ /* 0x000fe2000000001c */
[----:B------:R-:W-:-:S02]  /*20a0*/  FFMA R12, R17, R12, R4 ;  /* 0x0000000c110c7223 */ /* 0x000fc40000000004 */
[----:B------:R-:W0:Y:S01]  /*20b0*/  LDS.128 R4, [UR7+0x1b0] ;  /* 0x0001b007ff047984 */ /* 0x000e220008000c00 */
        /* <DEDUP_REMOVED lines=16> */
[-C--:B------:R-:W-:Y:S01]  /*21c0*/  FFMA R15, R18, R8.reuse, R35 ;  /* 0x00000008120f7223 */ /* 0x080fe20000000023 */
[----:B------:R-:W-:-:S02]  /*21d0*/  FFMA R8, R17, R8, R32 ;  /* 0x0000000811087223 */ /* 0x000fc40000000020 */
[----:B------:R-:W1:Y:S01]  /*21e0*/  LDS.128 R32, [UR7+0x1c0] ;  /* 0x0001c007ff207984 */ /* 0x000e620008000c00 */
        /* <DEDUP_REMOVED lines=10> */
[-C--:B------:R-:W-:Y:S01]  /*2290*/  FFMA R13, R36, R11.reuse, R15 ;  /* 0x0000000b240d7223 */ /* 0x080fe2000000000f */
[CC--:B------:R-:W-:Y:S01]  /*22a0*/  FFMA R26, R19.reuse, R10.reuse, R26 ;  /* 0x0000000a131a7223 */ /* 0x0c0fe2000000001a */
[C---:B------:R-:W-:Y:S01]  /*22b0*/  FFMA R49, R16.reuse, R10, R49 ;  /* 0x0000000a10317223 */ /* 0x040fe20000000031 */
[-C--:B------:R-:W-:Y:S01]  /*22c0*/  FFMA R12, R19, R11.reuse, R8 ;  /* 0x0000000b130c7223 */ /* 0x080fe20000000008 */
[----:B------:R-:W-:Y:S01]  /*22d0*/  FFMA R23, R16, R11, R23 ;  /* 0x0000000b10177223 */ /* 0x000fe20000000017 */
[----:B0-----:R-:W-:-:S02]  /*22e0*/  FFMA R15, R18, R4, R9 ;  /* 0x00000004120f7223 */ /* 0x001fc40000000009 */
[----:B------:R-:W0:Y:S01]  /*22f0*/  LDS.128 R8, [UR7+0x1d0] ;  /* 0x0001d007ff087984 */ /* 0x000e220008000c00 */
[CC--:B------:R-:W-:Y:S01]  /*2300*/  FFMA R14, R20.reuse, R4.reuse, R41 ;  /* 0x00000004140e7223 */ /* 0x0c0fe20000000029 */
        /* <DEDUP_REMOVED lines=15> */
[----:B------:R-:W-:Y:S01]  /*2400*/  FFMA R21, R16, R7, R12 ;  /* 0x0000000710157223 */ /* 0x000fe2000000000c */
[-C--:B-1----:R-:W-:Y:S01]  /*2410*/  FFMA R6, R20, R32.reuse, R39 ;  /* 0x0000002014067223 */ /* 0x082fe20000000027 */
[-C--:B------:R-:W-:Y:S01]  /*2420*/  FFMA R5, R18, R32.reuse, R5 ;  /* 0x0000002012057223 */ /* 0x080fe20000000005 */
[----:B------:R-:W-:-:S02]  /*2430*/  FFMA R14, R17, R32, R14 ;  /* 0x00000020110e7223 */ /* 0x000fc4000000000e */
[-C--:B------:R-:W-:Y:S01]  /*2440*/  FFMA R7, R29, R33.reuse, R6 ;  /* 0x000000211d077223 */ /* 0x080fe20000000006 */
[-C--:B------:R-:W-:Y:S01]  /*2450*/  FFMA R26, R20, R33.reuse, R2 ;  /* 0x00000021141a7223 */ /* 0x080fe20000000002 */
[-C--:B------:R-:W-:Y:S01]  /*2460*/  FFMA R13, R18, R33.reuse, R13 ;  /* 0x00000021120d7223 */ /* 0x080fe2000000000d */
[-C--:B------:R-:W-:Y:S01]  /*2470*/  FFMA R12, R30, R33.reuse, R5 ;  /* 0x000000211e0c7223 */ /* 0x080fe20000000005 */
[-C--:B------:R-:W-:Y:S01]  /*2480*/  FFMA R2, R17, R33.reuse, R4 ;  /* 0x0000002111027223 */ /* 0x080fe20000000004 */
[----:B------:R-:W-:Y:S01]  /*2490*/  FFMA R39, R3, R33, R14 ;  /* 0x0000002103277223 */ /* 0x000fe2000000000e */
[-C--:B------:R-:W-:Y:S02]  /*24a0*/  FFMA R33, R36, R34.reuse, R7 ;  /* 0x0000002224217223 */ /* 0x080fe40000000007 */
[----:B------:R-:W1:Y:S01]  /*24b0*/  LDS.128 R4, [UR7+0x1e0] ;  /* 0x0001e007ff047984 */ /* 0x000e620008000c00 */
[-C--:B------:R-:W-:Y:S01]  /*24c0*/  FFMA R15, R29, R34.reuse, R26 ;  /* 0x000000221d0f7223 */ /* 0x080fe2000000001a */
[-C--:B------:R-:W-:Y:S01]  /*24d0*/  FFMA R14, R30, R34.reuse, R13 ;  /* 0x000000221e0e7223 */ /* 0x080fe2000000000d */
[C---:B------:R-:W-:Y:S01]  /*24e0*/  FFMA R12, R19.reuse, R34, R12 ;  /* 0x00000022130c7223 */ /* 0x040fe2000000000c */
[----:B------:R-:W-:Y:S01]  /*24f0*/  IADD3 R13, PT, PT, R0, 0x360, RZ ;  /* 0x00000360000d7810 */ /* 0x000fe20007ffe0ff */
[-C--:B------:R-:W-:Y:S01]  /*2500*/  FFMA R15, R36, R35.reuse, R15 ;  /* 0x00000023240f7223 */ /* 0x080fe2000000000f */
[----:B------:R-:W-:Y:S01]  /*2510*/  FFMA R14, R19, R35, R14 ;  /* 0x00000023130e7223 */ /* 0x000fe2000000000e */
[-C--:B0-----:R-:W-:Y:S01]  /*2520*/  FFMA R26, R20, R8.reuse, R37 ;  /* 0x00000008141a7223 */ /* 0x081fe20000000025 */
[----:B------:R-:W-:Y:S01]  /*2530*/  FFMA R37, R18, R8, R33 ;  /* 0x0000000812257223 */ /* 0x000fe20000000021 */
[----:B------:R-:W-:Y:S01]  /*2540*/  FFMA R2, R3, R34, R2 ;  /* 0x0000002203027223 */ /* 0x000fe20000000002 */
[----:B------:R-:W-:Y:S01]  /*2550*/  IADD3 R41, PT, PT, R0, 0x380, RZ ;  /* 0x0000038000297810 */ /* 0x000fe20007ffe0ff */
[----:B------:R-:W-:Y:S01]  /*2560*/  FFMA R8, R17, R8, R12 ;  /* 0x0000000811087223 */ /* 0x000fe2000000000c */
[----:B------:R-:W-:Y:S01]  /*2570*/  FFMA R39, R16, R34, R39 ;  /* 0x0000002210277223 */ /* 0x000fe20000000027 */
[----:B------:R-:W-:-:S04]  /*2580*/  IMAD.WIDE.U32 R12, R13, 0x4, R46 ;  /* 0x000000040d0c7825 */ /* 0x000fc800078e002e */
[-C--:B------:R-:W-:Y:S01]  /*2590*/  FFMA R34, R20, R9.reuse, R25 ;  /* 0x0000000914227223 */ /* 0x080fe20000000019 */
[-C--:B------:R-:W-:Y:S01]  /*25a0*/  FFMA R15, R18, R9.reuse, R15 ;  /* 0x00000009120f7223 */ /* 0x080fe2000000000f */
[----:B------:R-:W-:Y:S01]  /*25b0*/  FFMA R14, R17, R9, R14 ;  /* 0x00000009110e7223 */ /* 0x000fe2000000000e */
[----:B------:R-:W-:Y:S01]  /*25c0*/  IADD3 R51, PT, PT, R0, 0x3a0, RZ ;  /* 0x000003a000337810 */ /* 0x000fe20007ffe0ff */
[----:B------:R-:W-:Y:S01]  /*25d0*/  FFMA R35, R16, R35, R2 ;  /* 0x0000002310237223 */ /* 0x000fe20000000002 */
[----:B------:R-:W-:Y:S01]  /*25e0*/  IMAD.WIDE.U32 R32, R41, 0x4, R46 ;  /* 0x0000000429207825 */ /* 0x000fe200078e002e */
[----:B------:R0:W2:Y:S03]  /*25f0*/  LDG.E.CONSTANT R2, desc[UR8][R12.64] ;  /* 0x000000080c027981 */ /* 0x0000a6000c1e9900 */
[CC--:B------:R-:W-:Y:S01]  /*2600*/  FFMA R25, R29.reuse, R10.reuse, R34 ;  /* 0x0000000a1d197223 */ /* 0x0c0fe20000000022 */
[CC--:B------:R-:W-:Y:S01]  /*2610*/  FFMA R34, R30.reuse, R10.reuse, R15 ;  /* 0x0000000a1e227223 */ /* 0x0c0fe2000000000f */
[-C--:B------:R-:W-:Y:S01]  /*2620*/  FFMA R41, R29, R9.reuse, R26 ;  /* 0x000000091d297223 */ /* 0x080fe2000000001a */
[-C--:B------:R-:W-:Y:S01]  /*2630*/  FFMA R26, R30, R9.reuse, R37 ;  /* 0x000000091e1a7223 */ /* 0x080fe20000000025 */
[----:B------:R-:W3:Y:S01]  /*2640*/  LDG.E.CONSTANT R32, desc[UR8][R32.64] ;  /* 0x0000000820207981 */ /* 0x000ee2000c1e9900 */
[C---:B------:R-:W-:Y:S01]  /*2650*/  FFMA R37, R3.reuse, R9, R8 ;  /* 0x0000000903257223 */ /* 0x040fe20000000008 */
[----:B0-----:R-:W-:Y:S01]  /*2660*/  FFMA R13, R3, R10, R14 ;  /* 0x0000000a030d7223 */ /* 0x001fe2000000000e */
[----:B------:R-:W-:Y:S01]  /*2670*/  IMAD.WIDE.U32 R14, R51, 0x4, R46 ;  /* 0x00000004330e7825 */ /* 0x000fe200078e002e */
[----:B------:R-:W-:-:S03]  /*2680*/  IADD3 R51, PT, PT, R0, 0x3c0, RZ ;  /* 0x000003c000337810 */ /* 0x000fc60007ffe0ff */
[-C--:B------:R-:W-:Y:S01]  /*2690*/  FFMA R9, R36, R10.reuse, R41 ;  /* 0x0000000a24097223 */ /* 0x080fe20000000029 */
[----:B------:R-:W-:Y:S01]  /*26a0*/  IADD3 R41, PT, PT, R0, 0x3e0, RZ ;  /* 0x000003e000297810 */ /* 0x000fe20007ffe0ff */
[-C--:B------:R-:W-:Y:S01]  /*26b0*/  FFMA R8, R19, R10.reuse, R26 ;  /* 0x0000000a13087223 */ /* 0x080fe2000000001a */
[----:B------:R-:W-:Y:S01]  /*26c0*/  IMAD.WIDE.U32 R50, R51, 0x4, R46 ;  /* 0x0000000433327825 */ /* 0x000fe200078e002e */
[----:B------:R-:W4:Y:S03]  /*26d0*/  LDG.E.CONSTANT R26, desc[UR8][R14.64] ;  /* 0x000000080e1a7981 */ /* 0x000f26000c1e9900 */
[----:B------:R-:W-:Y:S01]  /*26e0*/  FFMA R37, R16, R10, R37 ;  /* 0x0000000a10257223 */ /* 0x000fe20000000025 */
[----:B------:R-:W-:Y:S01]  /*26f0*/  IADD3 R53, PT, PT, R0, 0x400, RZ ;  /* 0x0000040000357810 */ /* 0x000fe20007ffe0ff */
[-C--:B------:R-:W-:Y:S01]  /*2700*/  FFMA R10, R19, R11.reuse, R34 ;  /* 0x0000000b130a7223 */ /* 0x080fe20000000022 */
[----:B------:R-:W-:Y:S01]  /*2710*/  IMAD.WIDE.U32 R40, R41, 0x4, R46 ;  /* 0x0000000429287825 */ /* 0x000fe200078e002e */
[----:B------:R0:W5:Y:S03]  /*2720*/  LDG.E.CONSTANT R34, desc[UR8][R50.64] ;  /* 0x0000000832227981 */ /* 0x000166000c1e9900 */
[-C--:B------:R-:W-:Y:S01]  /*2730*/  FFMA R12, R36, R11.reuse, R25 ;  /* 0x0000000b240c7223 */ /* 0x080fe20000000019 */
[----:B------:R-:W-:Y:S01]  /*2740*/  FFMA R25, R16, R11, R13 ;  /* 0x0000000b10197223 */ /* 0x000fe2000000000d */
[----:B------:R-:W-:Y:S01]  /*2750*/  IMAD.WIDE.U32 R52, R53, 0x4, R46 ;  /* 0x0000000435347825 */ /* 0x000fe200078e002e */
[----:B------:R-:W-:Y:S01]  /*2760*/  IADD3 R11, PT, PT, R0, 0x420, RZ ;  /* 0x00000420000b7810 */ /* 0x000fe20007ffe0ff */
[----:B------:R0:W5:Y:S02]  /*2770*/  LDG.E.CONSTANT R33, desc[UR8][R40.64] ;  /* 0x0000000828217981 */ /* 0x000164000c1e9900 */
[----:B-1----:R-:W-:-:S02]  /*2780*/  FFMA R13, R20, R5, R24 ;  /* 0x00000005140d7223 */ /* 0x002fc40000000018 */
[----:B------:R-:W5:Y:S01]  /*2790*/  LDG.E.CONSTANT R24, desc[UR8][R52.64] ;  /* 0x0000000834187981 */ /* 0x000f62000c1e9900 */
[----:B0-----:R-:W-:-:S04]  /*27a0*/  IMAD.WIDE.U32 R50, R11, 0x4, R46 ;  /* 0x000000040b327825 */ /* 0x001fc800078e002e */
[----:B------:R-:W-:Y:S02]  /*27b0*/  FFMA R14, R20, R4, R31 ;  /* 0x00000004140e7223 */ /* 0x000fe4000000001f */
[----:B------:R-:W5:Y:S01]  /*27c0*/  LDG.E.CONSTANT R20, desc[UR8][R50.64] ;  /* 0x0000000832147981 */ /* 0x000f62000c1e9900 */
[----:B------:R-:W-:-:S05]  /*27d0*/  IADD3 R15, PT, PT, R0, 0x440, RZ ;  /* 0x00000440000f7810 */ /* 0x000fca0007ffe0ff */
[----:B------:R-:W-:Y:S01]  /*27e0*/  IMAD.WIDE.U32 R40, R15, 0x4, R46 ;  /* 0x000000040f287825 */ /* 0x000fe200078e002e */
[----:B------:R-:W-:-:S03]  /*27f0*/  IADD3 R15, PT, PT, R0, 0x460, RZ ;  /* 0x00000460000f7810 */ /* 0x000fc60007ffe0ff */
[----:B------:R-:W-:Y:S01]  /*2800*/  FFMA R11, R29, R5, R14 ;  /* 0x000000051d0b7223 */ /* 0x000fe2000000000e */
[----:B------:R-:W5:Y:S01]  /*2810*/  LDG.E.CONSTANT R31, desc[UR8][R40.64] ;  /* 0x00000008281f7981 */ /* 0x000f62000c1e9900 */
[----:B------:R-:W-:-:S04]  /*2820*/  IMAD.WIDE.U32 R14, R15, 0x4, R46 ;  /* 0x000000040f0e7825 */ /* 0x000fc800078e002e */
[----:B------:R-:W-:Y:S02]  /*2830*/  FFMA R38, R29, R6, R13 ;  /* 0x000000061d267223 */ /* 0x000fe4000000000d */
[----:B------:R0:W5:Y:S01]  /*2840*/  LDG.E.CONSTANT R29, desc[UR8][R14.64] ;  /* 0x000000080e1d7981 */ /* 0x000162000c1e9900 */
[CC--:B------:R-:W-:Y:S01]  /*2850*/  FFMA R9, R18.reuse, R4.reuse, R9 ;  /* 0x0000000412097223 */ /* 0x0c0fe20000000009 */
[----:B------:R-:W-:Y:S01]  /*2860*/  FFMA R8, R17, R4, R8 ;  /* 0x0000000411087223 */ /* 0x000fe20000000008 */
[-C--:B------:R-:W-:Y:S02]  /*2870*/  FFMA R13, R18, R5.reuse, R12 ;  /* 0x00000005120d7223 */ /* 0x080fe4000000000c */
[CC--:B------:R-:W-:Y:S01]  /*2880*/  FFMA R4, R30.reuse, R5.reuse, R9 ;  /* 0x000000051e047223 */ /* 0x0c0fe20000000009 */
[-C--:B------:R-:W-:Y:S01]  /*2890*/  FFMA R9, R3, R5.reuse, R8 ;  /* 0x0000000503097223 */ /* 0x080fe20000000008 */
[-C--:B------:R-:W-:Y:S02]  /*28a0*/  FFMA R8, R30, R6.reuse, R13 ;  /* 0x000000061e087223 */ /* 0x080fe4000000000d */
[----:B0-----:R-:W0:Y:S01]  /*28b0*/  LDS.128 R12, [UR7+0x1f0] ;  /* 0x0001f007ff0c7984 */ /* 0x001e220008000c00 */
[----:B------:R-:W-:Y:S01]  /*28c0*/  FFMA R10, R17, R5, R10 ;  /* 0x00000005110a7223 */ /* 0x000fe2000000000a */
[CC--:B------:R-:W-:Y:S01]  /*28d0*/  FFMA R11, R36.reuse, R6.reuse, R11 ;  /* 0x00000006240b7223 */ /* 0x0c0fe2000000000b */
[-C--:B------:R-:W-:Y:S01]  /*28e0*/  FFMA R38, R36, R7.reuse, R38 ;  /* 0x0000000724267223 */ /* 0x080fe20000000026 */
[-C--:B------:R-:W-:Y:S01]  /*28f0*/  FFMA R4, R19, R6.reuse, R4 ;  /* 0x0000000613047223 */ /* 0x080fe20000000004 */
[-C--:B------:R-:W-:Y:S01]  /*2900*/  FFMA R5, R3, R6.reuse, R10 ;  /* 0x0000000603057223 */ /* 0x080fe2000000000a */
[----:B------:R-:W-:Y:S01]  /*2910*/  FFMA R41, R16, R6, R9 ;  /* 0x0000000610297223 */ /* 0x000fe20000000009 */
[----:B------:R-:W-:Y:S01]  /*2920*/  FFMA R8, R19, R7, R8 ;  /* 0x0000000713087223 */ /* 0x000fe20000000008 */
[CC--:B0-----:R-:W-:Y:S01]  /*2930*/  FFMA R11, R18.reuse, R12.reuse, R11 ;  /* 0x0000000c120b7223 */ /* 0x0c1fe2000000000b */
[----:B------:R-:W-:Y:S01]  /*2940*/  FFMA R9, R18, R13, R38 ;  /* 0x0000000d12097223 */ /* 0x000fe20000000026 */
[----:B------:R-:W-:Y:S01]  /*2950*/  FFMA R18, R16, R7, R5 ;  /* 0x0000000710127223 */ /* 0x000fe20000000005 */
[----:B------:R-:W-:-:S02]  /*2960*/  FFMA R10, R17, R12, R4 ;  /* 0x0000000c110a7223 */ /* 0x000fc40000000004 */
        /* <DEDUP_REMOVED lines=8> */
[C---:B------:R-:W-:Y:S01]  /*29f0*/  FFMA R19, R16.reuse, R14, R19 ;  /* 0x0000000e10137223 */ /* 0x040fe20000000013 */
[C---:B0-----:R-:W-:Y:S02]  /*2a00*/  FFMA R4, R17.reuse, R4, R9 ;  /* 0x0000000411047223 */ /* 0x041fe40000000009 */
[----:B------:R-:W2:Y:S01]  /*2a10*/  LDS.128 R8, [UR7+0x210] ;  /* 0x00021007ff087984 */ /* 0x000ea20008000c00 */
[-C--:B------:R-:W-:Y:S01]  /*2a20*/  FFMA R13, R17, R5.reuse, R30 ;  /* 0x00000005110d7223 */ /* 0x080fe2000000001e */
[C---:B------:R-:W-:Y:S01]  /*2a30*/  FFMA R5, R3.reuse, R5, R4 ;  /* 0x0000000503057223 */ /* 0x040fe20000000004 */
[C---:B------:R-:W-:Y:S02]  /*2a40*/  FFMA R17, R16.reuse, R15, R12 ;  /* 0x0000000f10117223 */ /* 0x040fe4000000000c */
[-C--:B------:R-:W-:Y:S02]  /*2a50*/  FFMA R4, R3, R6.reuse, R13 ;  /* 0x0000000603047223 */ /* 0x080fe4000000000d */
[----:B------:R-:W0:Y:S01]  /*2a60*/  LDS.128 R12, [UR7+0x220] ;  /* 0x00022007ff0c7984 */ /* 0x000e220008000c00 */
[C---:B------:R-:W-:Y:S01]  /*2a70*/  FFMA R3, R16.reuse, R6, R5 ;  /* 0x0000000610037223 */ /* 0x040fe20000000005 */
[----:B------:R-:W-:-:S02]  /*2a80*/  FFMA R16, R16, R7, R4 ;  /* 0x0000000710107223 */ /* 0x000fc40000000004 */
[----:B------:R-:W1:Y:S01]  /*2a90*/  LDS.128 R4, [UR7+0x230] ;  /* 0x00023007ff047984 */ /* 0x000e620008000c00 */
[C---:B--2---:R-:W-:Y:S01]  /*2aa0*/  FFMA R45, R2.reuse, R8, R45 ;  /* 0x00000008022d7223 */ /* 0x044fe2000000002d */
[----:B------:R-:W-:-:S03]  /*2ab0*/  FFMA R51, R2, R9, R28 ;  /* 0x0000000902337223 */ /* 0x000fc6000000001c */
[C---:B---3--:R-:W-:Y:S01]  /*2ac0*/  FFMA R45, R32.reuse, R9, R45 ;  /* 0x00000009202d7223 */ /* 0x048fe2000000002d */
[----:B------:R-:W-:Y:S01]  /*2ad0*/  FFMA R8, R32, R10, R51 ;  /* 0x0000000a20087223 */ /* 0x000fe20000000033 */
[----:B0-----:R-:W-:-:S04]  /*2ae0*/  FFMA R27, R2, R12, R27 ;  /* 0x0000000c021b7223 */ /* 0x001fc8000000001b */
[----:B------:R-:W-:Y:S01]  /*2af0*/  FFMA R27, R32, R13, R27 ;  /* 0x0000000d201b7223 */ /* 0x000fe2000000001b */
[C---:B----4-:R-:W-:Y:S01]  /*2b00*/  FFMA R45, R26.reuse, R10, R45 ;  /* 0x0000000a1a2d7223 */ /* 0x050fe2000000002d */
[----:B------:R-:W-:Y:S02]  /*2b10*/  FFMA R28, R26, R11, R8 ;  /* 0x0000000b1a1c7223 */ /* 0x000fe40000000008 */
[----:B------:R-:W0:Y:S01]  /*2b20*/  LDS.128 R8, [UR7+0x240] ;  /* 0x00024007ff087984 */ /* 0x000e220008000c00 */
[----:B-----5:R-:W-:Y:S01]  /*2b30*/  FFMA R12, R34, R12, R45 ;  /* 0x0000000c220c7223 */ /* 0x020fe2000000002d */
[-C--:B------:R-:W-:Y:S01]  /*2b40*/  FFMA R45, R2, R13.reuse, R22 ;  /* 0x0000000d022d7223 */ /* 0x080fe20000000016 */
[-C--:B------:R-:W-:Y:S02]  /*2b50*/  FFMA R28, R34, R13.reuse, R28 ;  /* 0x0000000d221c7223 */ /* 0x080fe4000000001c */
[C---:B------:R-:W-:Y:S01]  /*2b60*/  FFMA R13, R33.reuse, R13, R12 ;  /* 0x0000000d210d7223 */ /* 0x040fe2000000000c */
[-C--:B------:R-:W-:Y:S01]  /*2b70*/  FFMA R12, R32, R14.reuse, R45 ;  /* 0x0000000e200c7223 */ /* 0x080fe2000000002d */
[-C--:B------:R-:W-:Y:S01]  /*2b80*/  FFMA R51, R26, R14.reuse, R27 ;  /* 0x0000000e1a337223 */ /* 0x080fe2000000001b */
[-C--:B------:R-:W-:Y:S01]  /*2b90*/  FFMA R28, R33, R14.reuse, R28 ;  /* 0x0000000e211c7223 */ /* 0x080fe2000000001c */
[----:B------:R-:W-:Y:S01]  /*2ba0*/  FFMA R13, R24, R14, R13 ;  /* 0x0000000e180d7223 */ /* 0x000fe2000000000d */
[-C--:B-1----:R-:W-:Y:S01]  /*2bb0*/  FFMA R49, R2, R4.reuse, R49 ;  /* 0x0000000402317223 */ /* 0x082fe20000000031 */
[-C--:B------:R-:W-:Y:S01]  /*2bc0*/  FFMA R22, R34, R4.reuse, R51 ;  /* 0x0000000422167223 */ /* 0x080fe20000000033 */
[-C--:B------:R-:W-:Y:S01]  /*2bd0*/  FFMA R45, R26, R15.reuse, R12 ;  /* 0x0000000f1a2d7223 */ /* 0x080fe2000000000c */
[----:B------:R-:W-:Y:S01]  /*2be0*/  FFMA R27, R24, R15, R28 ;  /* 0x0000000f181b7223 */ /* 0x000fe2000000001c */
[----:B------:R-:W-:-:S02]  /*2bf0*/  FFMA R4, R20, R4, R13 ;  /* 0x0000000414047223 */ /* 0x000fc4000000000d */
[----:B------:R-:W1:Y:S01]  /*2c00*/  LDS.128 R12, [UR7+0x250] ;  /* 0x00025007ff0c7984 */ /* 0x000e620008000c00 */
[-C--:B------:R-:W-:Y:S01]  /*2c10*/  FFMA R28, R34, R5.reuse, R45 ;  /* 0x00000005221c7223 */ /* 0x080fe2000000002d */
[-C--:B------:R-:W-:Y:S01]  /*2c20*/  FFMA R23, R2, R5.reuse, R23 ;  /* 0x0000000502177223 */ /* 0x080fe20000000017 */
[CC--:B------:R-:W-:Y:S01]  /*2c30*/  FFMA R45, R33.reuse, R5.reuse, R22 ;  /* 0x00000005212d7223 */ /* 0x0c0fe20000000016 */
[-C--:B------:R-:W-:Y:S01]  /*2c40*/  FFMA R49, R32, R5.reuse, R49 ;  /* 0x0000000520317223 */ /* 0x080fe20000000031 */
[-C--:B------:R-:W-:Y:S01]  /*2c50*/  FFMA R22, R20, R5.reuse, R27 ;  /* 0x0000000514167223 */ /* 0x080fe2000000001b */
[-C--:B------:R-:W-:Y:S01]  /*2c60*/  FFMA R23, R32, R6.reuse, R23 ;  /* 0x0000000620177223 */ /* 0x080fe20000000017 */
[-C--:B------:R-:W-:Y:S01]  /*2c70*/  FFMA R53, R33, R6.reuse, R28 ;  /* 0x0000000621357223 */ /* 0x080fe2000000001c */
[C---:B------:R-:W-:Y:S01]  /*2c80*/  FFMA R4, R31.reuse, R5, R4 ;  /* 0x000000051f047223 */ /* 0x040fe20000000004 */
[CC--:B------:R-:W-:Y:S01]  /*2c90*/  FFMA R5, R26.reuse, R6.reuse, R49 ;  /* 0x000000061a057223 */ /* 0x0c0fe20000000031 */
[-C--:B------:R-:W-:Y:S01]  /*2ca0*/  FFMA R22, R31, R6.reuse, R22 ;  /* 0x000000061f167223 */ /* 0x080fe20000000016 */
[-C--:B------:R-:W-:Y:S01]  /*2cb0*/  FFMA R49, R26, R7.reuse, R23 ;  /* 0x000000071a317223 */ /* 0x080fe20000000017 */
[CC--:B------:R-:W-:Y:S01]  /*2cc0*/  FFMA R51, R24.reuse, R6.reuse, R45 ;  /* 0x0000000618337223 */ /* 0x0c0fe2000000002d */
[-C--:B------:R-:W-:Y:S01]  /*2cd0*/  FFMA R45, R24, R7.reuse, R53 ;  /* 0x00000007182d7223 */ /* 0x080fe20000000035 */
[C---:B------:R-:W-:Y:S01]  /*2ce0*/  FFMA R23, R29.reuse, R7, R22 ;  /* 0x000000071d177223 */ /* 0x040fe20000000016 */
[----:B------:R-:W-:Y:S01]  /*2cf0*/  FFMA R27, R29, R6, R4 ;  /* 0x000000061d1b7223 */ /* 0x000fe20000000004 */
[-C--:B0-----:R-:W-:Y:S01]  /*2d00*/  FFMA R22, R34, R8.reuse, R5 ;  /* 0x0000000822167223 */ /* 0x081fe20000000005 */
[-C--:B------:R-:W-:Y:S01]  /*2d10*/  FFMA R43, R2, R8.reuse, R43 ;  /* 0x00000008022b7223 */ /* 0x080fe2000000002b */
[----:B------:R-:W0:Y:S01]  /*2d20*/  LDS.128 R4, [UR7+0x260] ;  /* 0x00026007ff047984 */ /* 0x000e220008000c00 */
[-C--:B------:R-:W-:Y:S01]  /*2d30*/  FFMA R28, R34, R9.reuse, R49 ;  /* 0x00000009221c7223 */ /* 0x080fe20000000031 */
[----:B------:R-:W-:Y:S01]  /*2d40*/  FFMA R8, R20, R8, R51 ;  /* 0x0000000814087223 */ /* 0x000fe20000000033 */
[-C--:B------:R-:W-:Y:S01]  /*2d50*/  FFMA R49, R33, R9.reuse, R22 ;  /* 0x0000000921317223 */ /* 0x080fe20000000016 */
[-C--:B------:R-:W-:Y:S01]  /*2d60*/  FFMA R21, R2, R9.reuse, R21 ;  /* 0x0000000902157223 */ /* 0x080fe20000000015 */
[-C--:B------:R-:W-:Y:S01]  /*2d70*/  FFMA R43, R32, R9.reuse, R43 ;  /* 0x00000009202b7223 */ /* 0x080fe2000000002b */
[-C--:B------:R-:W-:Y:S01]  /*2d80*/  FFMA R22, R20, R9.reuse, R45 ;  /* 0x0000000914167223 */ /* 0x080fe2000000002d */
[C---:B------:R-:W-:Y:S01]  /*2d90*/  FFMA R8, R31.reuse, R9, R8 ;  /* 0x000000091f087223 */ /* 0x040fe20000000008 */
[-C--:B------:R-:W-:Y:S01]  /*2da0*/  FFMA R45, R32, R10.reuse, R21 ;  /* 0x0000000a202d7223 */ /* 0x080fe20000000015 */
[CC--:B------:R-:W-:Y:S01]  /*2db0*/  FFMA R9, R26.reuse, R10.reuse, R43 ;  /* 0x0000000a1a097223 */ /* 0x0c0fe2000000002b */
[-C--:B------:R-:W-:Y:S01]  /*2dc0*/  FFMA R22, R31, R10.reuse, R22 ;  /* 0x0000000a1f167223 */ /* 0x080fe20000000016 */
[-C--:B------:R-:W-:Y:S01]  /*2dd0*/  FFMA R51, R33, R10.reuse, R28 ;  /* 0x0000000a21337223 */ /* 0x080fe2000000001c */
[-C--:B------:R-:W-:Y:S01]  /*2de0*/  FFMA R43, R26, R11.reuse, R45 ;  /* 0x0000000b1a2b7223 */ /* 0x080fe2000000002d */
[CC--:B------:R-:W-:Y:S01]  /*2df0*/  FFMA R49, R24.reuse, R10.reuse, R49 ;  /* 0x0000000a18317223 */ /* 0x0c0fe20000000031 */
[CC--:B------:R-:W-:Y:S01]  /*2e00*/  FFMA R52, R29.reuse, R11.reuse, R22 ;  /* 0x0000000b1d347223 */ /* 0x0c0fe20000000016 */
[----:B------:R-:W-:Y:S01]  /*2e10*/  FFMA R21, R29, R10, R8 ;  /* 0x0000000a1d157223 */ /* 0x000fe20000000008 */
[----:B------:R-:W-:Y:S01]  /*2e20*/  FFMA R45, R24, R11, R51 ;  /* 0x0000000b182d7223 */ /* 0x000fe20000000033 */
[----:B-1----:R-:W-:-:S02]  /*2e30*/  FFMA R22, R34, R12, R9 ;  /* 0x0000000c22167223 */ /* 0x002fc40000000009 */
[----:B------:R-:W1:Y:S01]  /*2e40*/  LDS.128 R8, [UR7+0x270] ;  /* 0x00027007ff087984 */ /* 0x000e620008000c00 */
        /* <DEDUP_REMOVED lines=19> */
[-C--:B------:R-:W-:Y:S01]  /*2f80*/  FFMA R14, R34, R5.reuse, R43 ;  /* 0x00000005220e7223 */ /* 0x080fe2000000002b */
[----:B------:R-:W-:Y:S01]  /*2f90*/  FFMA R4, R20, R4, R45 ;  /* 0x0000000414047223 */ /* 0x000fe2000000002d */
[-C--:B------:R-:W-:Y:S01]  /*2fa0*/  FFMA R43, R33, R5.reuse, R12 ;  /* 0x00000005212b7223 */ /* 0x080fe2000000000c */
[-C--:B------:R-:W-:Y:S01]  /*2fb0*/  FFMA R25, R2, R5.reuse, R25 ;  /* 0x0000000502197223 */ /* 0x080fe20000000019 */
[-C--:B------:R-:W-:Y:S01]  /*2fc0*/  FFMA R12, R20, R5.reuse, R13 ;  /* 0x00000005140c7223 */ /* 0x080fe2000000000d */
[CC--:B------:R-:W-:Y:S01]  /*2fd0*/  FFMA R15, R32.reuse, R5.reuse, R15 ;  /* 0x00000005200f7223 */ /* 0x0c0fe2000000000f */
[----:B------:R-:W0:Y:S01]  /*2fe0*/  LDS.128 R36, [UR7+0x280] ;  /* 0x00028007ff247984 */ /* 0x000e220008000c00 */
        /* <DEDUP_REMOVED lines=10> */
[-C--:B-1----:R-:W-:Y:S01]  /*3090*/  FFMA R41, R2, R8.reuse, R41 ;  /* 0x0000000802297223 */ /* 0x082fe20000000029 */
        /* <DEDUP_REMOVED lines=8> */
[----:B------:R-:W-:-:S02]  /*3120*/  FFMA R9, R32, R10, R7 ;  /* 0x0000000a20097223 */ /* 0x000fc40000000007 */
[----:B------:R-:W1:Y:S01]  /*3130*/  LDS.128 R4, [UR7+0x290] ;  /* 0x00029007ff047984 */ /* 0x000e620008000c00 */
[-C--:B------:R-:W-:Y:S01]  /*3140*/  FFMA R25, R33, R10.reuse, R8 ;  /* 0x0000000a21197223 */ /* 0x080fe20000000008 */
[-C--:B------:R-:W-:Y:S01]  /*3150*/  FFMA R12, R31, R10.reuse, R12 ;  /* 0x0000000a1f0c7223 */ /* 0x080fe2000000000c */
[-C--:B------:R-:W-:Y:S01]  /*3160*/  FFMA R13, R26, R10.reuse, R41 ;  /* 0x0000000a1a0d7223 */ /* 0x080fe20000000029 */
[-C--:B------:R-:W-:Y:S01]  /*3170*/  FFMA R41, R24, R10.reuse, R15 ;  /* 0x0000000a18297223 */ /* 0x080fe2000000000f */
[-C--:B------:R-:W-:Y:S01]  /*3180*/  FFMA R9, R26, R11.reuse, R9 ;  /* 0x0000000b1a097223 */ /* 0x080fe20000000009 */
[-C--:B------:R-:W-:Y:S01]  /*3190*/  FFMA R15, R24, R11.reuse, R25 ;  /* 0x0000000b180f7223 */ /* 0x080fe20000000019 */
[C---:B------:R-:W-:Y:S01]  /*31a0*/  FFMA R40, R29.reuse, R11, R12 ;  /* 0x0000000b1d287223 */ /* 0x040fe2000000000c */
[C---:B------:R-:W-:Y:S02]  /*31b0*/  IADD3 R11, PT, PT, R0.reuse, 0x480, RZ ;  /* 0x00000480000b7810 */ /* 0x040fe40007ffe0ff */
[----:B------:R-:W-:Y:S01]  /*31c0*/  IADD3 R43, PT, PT, R0, 0x4a0, RZ ;  /* 0x000004a0002b7810 */ /* 0x000fe20007ffe0ff */
[----:B------:R-:W-:Y:S01]  /*31d0*/  FFMA R28, R29, R10, R28 ;  /* 0x0000000a1d1c7223 */ /* 0x000fe2000000001c */
[-C--:B0-----:R-:W-:Y:S01]  /*31e0*/  FFMA R25, R2, R36.reuse, R19 ;  /* 0x0000002402197223 */ /* 0x081fe20000000013 */
[-C--:B------:R-:W-:Y:S01]  /*31f0*/  FFMA R8, R34, R36.reuse, R13 ;  /* 0x0000002422087223 */ /* 0x080fe2000000000d */
[----:B------:R-:W-:Y:S01]  /*3200*/  FFMA R36, R20, R36, R41 ;  /* 0x0000002414247223 */ /* 0x000fe20000000029 */
[----:B------:R-:W-:-:S04]  /*3210*/  IMAD.WIDE.U32 R12, R11, 0x4, R46 ;  /* 0x000000040b0c7825 */ /* 0x000fc800078e002e */
[-C--:B------:R-:W-:Y:S01]  /*3220*/  FFMA R17, R2, R37.reuse, R17 ;  /* 0x0000002502117223 */ /* 0x080fe20000000011 */
[-C--:B------:R-:W-:Y:S01]  /*3230*/  FFMA R25, R32, R37.reuse, R25 ;  /* 0x0000002520197223 */ /* 0x080fe20000000019 */
[----:B------:R-:W-:Y:S01]  /*3240*/  FFMA R14, R34, R37, R9 ;  /* 0x00000025220e7223 */ /* 0x000fe20000000009 */
[----:B------:R-:W-:-:S04]  /*3250*/  IMAD.WIDE.U32 R10, R43, 0x4, R46 ;  /* 0x000000042b0a7825 */ /* 0x000fc800078e002e */
[-C--:B------:R-:W-:Y:S01]  /*3260*/  FFMA R41, R33, R37.reuse, R8 ;  /* 0x0000002521297223 */ /* 0x080fe20000000008 */
[-C--:B------:R-:W-:Y:S01]  /*3270*/  FFMA R8, R20, R37.reuse, R15 ;  /* 0x0000002514087223 */ /* 0x080fe2000000000f */
[C---:B------:R-:W-:Y:S01]  /*3280*/  FFMA R36, R31.reuse, R37, R36 ;  /* 0x000000251f247223 */ /* 0x040fe20000000024 */
[----:B------:R-:W-:Y:S01]  /*3290*/  IADD3 R37, PT, PT, R0, 0x4c0, RZ ;  /* 0x000004c000257810 */ /* 0x000fe20007ffe0ff */
[----:B------:R0:W2:Y:S01]  /*32a0*/  LDG.E.CONSTANT R19, desc[UR8][R12.64] ;  /* 0x000000080c137981 */ /* 0x0000a2000c1e9900 */
[-C--:B------:R-:W-:Y:S01]  /*32b0*/  FFMA R15, R32, R38.reuse, R17 ;  /* 0x00000026200f7223 */ /* 0x080fe20000000011 */
[-C--:B------:R-:W-:Y:S01]  /*32c0*/  FFMA R9, R26, R38.reuse, R25 ;  /* 0x000000261a097223 */ /* 0x080fe20000000019 */
[-C--:B------:R-:W-:Y:S01]  /*32d0*/  FFMA R22, R31, R38.reuse, R8 ;  /* 0x000000261f167223 */ /* 0x080fe20000000008 */
[----:B------:R3:W4:Y:S01]  /*32e0*/  LDG.E.CONSTANT R18, desc[UR8][R10.64] ;  /* 0x000000080a127981 */ /* 0x000722000c1e9900 */
[----:B------:R-:W-:Y:S01]  /*32f0*/  IADD3 R25, PT, PT, R0, 0x4e0, RZ ;  /* 0x000004e000197810 */ /* 0x000fe20007ffe0ff */
[----:B------:R-:W-:Y:S01]  /*3300*/  FFMA R8, R26, R39, R15 ;  /* 0x000000271a087223 */ /* 0x000fe2000000000f */
[-C--:B0-----:R-:W-:Y:S01]  /*3310*/  FFMA R13, R33, R38.reuse, R14 ;  /* 0x00000026210d7223 */ /* 0x081fe2000000000e */
[-C--:B---3--:R-:W-:Y:S01]  /*3320*/  FFMA R11, R24, R38.reuse, R41 ;  /* 0x00000026180b7223 */ /* 0x088fe20000000029 */
[----:B------:R-:W-:Y:S01]  /*3330*/  FFMA R38, R29, R38, R36 ;  /* 0x000000261d267223 */ /* 0x000fe20000000024 */
[----:B------:R-:W-:-:S04]  /*3340*/  IMAD.WIDE.U32 R36, R37, 0x4, R46 ;  /* 0x0000000425247825 */ /* 0x000fc800078e002e */
[----:B------:R-:W-:Y:S01]  /*3350*/  FFMA R10, R24, R39, R13 ;  /* 0x00000027180a7223 */ /* 0x000fe2000000000d */
[C---:B-1----:R-:W-:Y:S01]  /*3360*/  FFMA R13, R2.reuse, R4, R3 ;  /* 0x00000004020d7223 */ /* 0x042fe20000000003 */
[----:B------:R-:W-:Y:S01]  /*3370*/  FFMA R15, R2, R5, R16 ;  /* 0x00000005020f7223 */ /* 0x000fe20000000010 */
[----:B------:R-:W-:Y:S01]  /*3380*/  IMAD.WIDE.U32 R2, R25, 0x4, R46 ;  /* 0x0000000419027825 */ /* 0x000fe200078e002e */
[C---:B------:R-:W-:Y:S01]  /*3390*/  IADD3 R51, PT, PT, R0.reuse, 0x500, RZ ;  /* 0x0000050000337810 */ /* 0x040fe20007ffe0ff */
[----:B------:R0:W3:Y:S01]  /*33a0*/  LDG.E.CONSTANT R17, desc[UR8][R36.64] ;  /* 0x0000000824117981 */ /* 0x0000e2000c1e9900 */
[----:B------:R-:W-:-:S03]  /*33b0*/  IADD3 R43, PT, PT, R0, 0x520, RZ ;  /* 0x00000520002b7810 */ /* 0x000fc60007ffe0ff */
[--C-:B------:R-:W-:Y:S01]  /*33c0*/  IMAD.WIDE.U32 R50, R51, 0x4, R46.reuse ;  /* 0x0000000433327825 */ /* 0x100fe200078e002e */
[----:B------:R-:W5:Y:S03]  /*33d0*/  LDG.E.CONSTANT R3, desc[UR8][R2.64] ;  /* 0x0000000802037981 */ /* 0x000f66000c1e9900 */
[----:B------:R-:W-:Y:S01]  /*33e0*/  IMAD.WIDE.U32 R42, R43, 0x4, R46 ;  /* 0x000000042b2a7825 */ /* 0x000fe200078e002e */
[----:B------:R1:W5:Y:S04]  /*33f0*/  LDG.E.CONSTANT R16, desc[UR8][R50.64] ;  /* 0x0000000832107981 */ /* 0x000368000c1e9900 */
[----:B------:R-:W5:Y:S01]  /*3400*/  LDG.E.CONSTANT R25, desc[UR8][R42.64] ;  /* 0x000000082a197981 */ /* 0x000f62000c1e9900 */
[----:B------:R-:W-:Y:S01]  /*3410*/  FFMA R22, R29, R39, R22 ;  /* 0x000000271d167223 */ /* 0x000fe20000000016 */
[----:B------:R-:W-:-:S05]  /*3420*/  IADD3 R39, PT, PT, R0, 0x540, RZ ;  /* 0x0000054000277810 */ /* 0x000fca0007ffe0ff */
[----:B0-----:R-:W-:Y:S01]  /*3430*/  IMAD.WIDE.U32 R36, R39, 0x4, R46 ;  /* 0x0000000427247825 */ /* 0x001fe200078e002e */
[----:B------:R-:W-:-:S03]  /*3440*/  IADD3 R39, PT, PT, R0, 0x560, RZ ;  /* 0x0000056000277810 */ /* 0x000fc60007ffe0ff */
[----:B------:R-:W-:Y:S01]  /*3450*/  FFMA R12, R32, R6, R15 ;  /* 0x00000006200c7223 */ /* 0x000fe2000000000f */
[----:B------:R-:W5:Y:S01]  /*3460*/  LDG.E.CONSTANT R2, desc[UR8][R36.64] ;  /* 0x0000000824027981 */ /* 0x000f62000c1e9900 */
[----:B------:R-:W-:Y:S01]  /*3470*/  IMAD.WIDE.U32 R14, R39, 0x4, R46 ;  /* 0x00000004270e7825 */ /* 0x000fe200078e002e */
[----:B------:R-:W-:-:S03]  /*3480*/  IADD3 R39, PT, PT, R0, 0x580, RZ ;  /* 0x0000058000277810 */ /* 0x000fc60007ffe0ff */
[----:B------:R-:W-:Y:S02]  /*3490*/  FFMA R13, R32, R5, R13 ;  /* 0x00000005200d7223 */ /* 0x000fe4000000000d */
[----:B------:R0:W5:Y:S01]  /*34a0*/  LDG.E.CONSTANT R32, desc[UR8][R14.64] ;  /* 0x000000080e207981 */ /* 0x000162000c1e9900 */
[----:B-1----:R-:W-:-:S06]  /*34b0*/  IMAD.WIDE.U32 R50, R39, 0x4, R46 ;  /* 0x0000000427327825 */ /* 0x002fcc00078e002e */
[----:B------:R-:W5:Y:S01]  /*34c0*/  LDG.E.CONSTANT R50, desc[UR8][R50.64] ;  /* 0x0000000832327981 */ /* 0x000f62000c1e9900 */
[C---:B------:R-:W-:Y:S01]  /*34d0*/  FFMA R13, R26.reuse, R6, R13 ;  /* 0x000000061a0d7223 */ /* 0x040fe2000000000d */
[----:B------:R-:W-:Y:S01]  /*34e0*/  FFMA R12, R26, R7, R12 ;  /* 0x000000071a0c7223 */ /* 0x000fe2000000000c */
[-C--:B------:R-:W-:Y:S01]  /*34f0*/  FFMA R26, R34, R4.reuse, R9 ;  /* 0x00000004221a7223 */ /* 0x080fe20000000009 */
[----:B------:R-:W-:Y:S01]  /*3500*/  FFMA R4, R20, R4, R11 ;  /* 0x0000000414047223 */ /* 0x000fe2000000000b */
[-C--:B------:R-:W-:Y:S01]  /*3510*/  FFMA R9, R34, R5.reuse, R8 ;  /* 0x0000000522097223 */ /* 0x080fe20000000008 */
[-C--:B------:R-:W-:Y:S01]  /*3520*/  FFMA R10, R20, R5.reuse, R10 ;  /* 0x00000005140a7223 */ /* 0x080fe2000000000a */
[-C--:B------:R-:W-:Y:S01]  /*3530*/  FFMA R11, R33, R5.reuse, R26 ;  /* 0x00000005210b7223 */ /* 0x080fe2000000001a */
[----:B------:R-:W-:Y:S01]  /*3540*/  FFMA R4, R31, R5, R4 ;  /* 0x000000051f047223 */ /* 0x000fe20000000004 */
[-C--:B0-----:R-:W-:Y:S01]  /*3550*/  FFMA R15, R33, R6.reuse, R9 ;  /* 0x00000006210f7223 */ /* 0x081fe20000000009 */
[-C--:B------:R-:W-:Y:S01]  /*3560*/  FFMA R42, R31, R6.reuse, R10 ;  /* 0x000000061f2a7223 */ /* 0x080fe2000000000a */
[----:B------:R-:W-:-:S02]  /*3570*/  FFMA R5, R24, R6, R11 ;  /* 0x0000000618057223 */ /* 0x000fc4000000000b */
[----:B------:R-:W0:Y:S01]  /*3580*/  LDS.128 R8, [UR7+0x2a0] ;  /* 0x0002a007ff087984 */ /* 0x000e220008000c00 */
[C---:B------:R-:W-:Y:S01]  /*3590*/  FFMA R26, R29.reuse, R6, R4 ;  /* 0x000000061d1a7223 */ /* 0x040fe20000000004 */
[-C--:B------:R-:W-:Y:S01]  /*35a0*/  FFMA R15, R24, R7.reuse, R15 ;  /* 0x00000007180f7223 */ /* 0x080fe2000000000f */
[----:B------:R-:W-:Y:S01]  /*35b0*/  FFMA R42, R29, R7, R42 ;  /* 0x000000071d2a7223 */ /* 0x000fe2000000002a */
[CC--:B0-----:R-:W-:Y:S01]  /*35c0*/  FFMA R4, R34.reuse, R8.reuse, R13 ;  /* 0x0000000822047223 */ /* 0x0c1fe2000000000d */
[-C--:B------:R-:W-:Y:S01]  /*35d0*/  FFMA R13, R34, R9.reuse, R12 ;  /* 0x00000009220d7223 */ /* 0x080fe2000000000c */
[----:B------:R-:W-:Y:S02]  /*35e0*/  FFMA R12, R20, R8, R5 ;  /* 0x00000008140c7223 */ /* 0x000fe40000000005 */
[C---:B------:R-:W-:Y:S02]  /*35f0*/  FFMA R37, R33.reuse, R9, R4 ;  /* 0x0000000921257223 */ /* 0x040fe40000000004 */
[----:B------:R-:W0:Y:S01]  /*3600*/  LDS.128 R4, [UR7+0x2b0] ;  /* 0x0002b007ff047984 */ /* 0x000e220008000c00 */
[-C--:B------:R-:W-:Y:S01]  /*3610*/  FFMA R14, R33, R10.reuse, R13 ;  /* 0x0000000a210e7223 */ /* 0x080fe2000000000d */
[----:B------:R-:W-:-:S03]  /*3620*/  FFMA R37, R24, R10, R37 ;  /* 0x0000000a18257223 */ /* 0x000fc60000000025 */
[----:B------:R-:W-:Y:S01]  /*3630*/  FFMA R14, R24, R11, R14 ;  /* 0x0000000b180e7223 */ /* 0x000fe2000000000e */
[-C--:B------:R-:W-:Y:S01]  /*3640*/  FFMA R8, R20, R9.reuse, R15 ;  /* 0x0000000914087223 */ /* 0x080fe2000000000f */
[----:B------:R-:W-:-:S03]  /*3650*/  FFMA R24, R31, R9, R12 ;  /* 0x000000091f187223 */ /* 0x000fc6000000000c */
[-C--:B------:R-:W-:Y:S01]  /*3660*/  FFMA R8, R31, R10.reuse, R8 ;  /* 0x0000000a1f087223 */ /* 0x080fe20000000008 */
[C---:B------:R-:W-:Y:S01]  /*3670*/  FFMA R24, R29.reuse, R10, R24 ;  /* 0x0000000a1d187223 */ /* 0x040fe20000000018 */
[C---:B0-----:R-:W-:Y:S02]  /*3680*/  FFMA R9, R20.reuse, R5, R14 ;  /* 0x0000000514097223 */ /* 0x041fe4000000000e */
[----:B------:R-:W2:Y:S01]  /*3690*/  LDS.128 R12, [UR7+0x2c0] ;  /* 0x0002c007ff0c7984 */ /* 0x000ea20008000c00 */
[----:B------:R-:W-:Y:S01]  /*36a0*/  FFMA R4, R20, R4, R37 ;  /* 0x0000000414047223 */ /* 0x000fe20000000025 */
[----:B------:R-:W-:Y:S01]  /*36b0*/  FFMA R20, R29, R11, R8 ;  /* 0x0000000b1d147223 */ /* 0x000fe20000000008 */
[C---:B------:R-:W-:Y:S02]  /*36c0*/  FFMA R36, R31.reuse, R6, R9 ;  /* 0x000000061f247223 */ /* 0x040fe40000000009 */
[----:B------:R-:W0:Y:S01]  /*36d0*/  LDS.128 R8, [UR7+0x2d0] ;  /* 0x0002d007ff087984 */ /* 0x000e220008000c00 */
[----:B------:R-:W-:Y:S01]  /*36e0*/  FFMA R4, R31, R5, R4 ;  /* 0x000000051f047223 */ /* 0x000fe20000000004 */
[----:B------:R-:W-:-:S03]  /*36f0*/  FFMA R36, R29, R7, R36 ;  /* 0x000000071d247223 */ /* 0x000fc60000000024 */
[----:B------:R-:W-:Y:S02]  /*3700*/  FFMA R34, R29, R6, R4 ;  /* 0x000000061d227223 */ /* 0x000fe40000000004 */
[----:B------:R-:W1:Y:S01]  /*3710*/  LDS.128 R4, [UR7+0x2e0] ;  /* 0x0002e007ff047984 */ /* 0x000e620008000c00 */
[C---:B--2---:R-:W-:Y:S01]  /*3720*/  FFMA R27, R19.reuse, R12, R27 ;  /* 0x0000000c131b7223 */ /* 0x044fe2000000001b */
[----:B------:R-:W-:-:S03]  /*3730*/  FFMA R23, R19, R13, R23 ;  /* 0x0000000d13177223 */ /* 0x000fc60000000017 */
[C---:B----4-:R-:W-:Y:S01]  /*3740*/  FFMA R12, R18.reuse, R13, R27 ;  /* 0x0000000d120c7223 */ /* 0x050fe2000000001b */
[----:B------:R-:W-:Y:S01]  /*3750*/  FFMA R23, R18, R14, R23 ;  /* 0x0000000e12177223 */ /* 0x000fe20000000017 */
[C---:B0-----:R-:W-:Y:S01]  /*3760*/  FFMA R21, R19.reuse, R8, R21 ;  /* 0x0000000813157223 */ /* 0x041fe20000000015 */
[----:B------:R-:W-:-:S04]  /*3770*/  FFMA R29, R19, R9, R52 ;  /* 0x00000009131d7223 */ /* 0x000fc80000000034 */
[C---:B------:R-:W-:Y:S01]  /*3780*/  FFMA R29, R18.reuse, R10, R29 ;  /* 0x0000000a121d7223 */ /* 0x040fe2000000001d */
[C---:B---3--:R-:W-:Y:S01]  /*3790*/  FFMA R27, R17.reuse, R14, R12 ;  /* 0x0000000e111b7223 */ /* 0x048fe2000000000c */
[----:B------:R-:W-:Y:S02]  /*37a0*/  FFMA R23, R17, R15, R23 ;  /* 0x0000000f11177223 */ /* 0x000fe40000000017 */
[----:B------:R-:W0:Y:S01]  /*37b0*/  LDS.128 R12, [UR7+0x2f0] ;  /* 0x0002f007ff0c7984 */ /* 0x000e220008000c00 */
[C---:B-----5:R-:W-:Y:S01]  /*37c0*/  FFMA R27, R3.reuse, R8, R27 ;  /* 0x00000008031b7223 */ /* 0x060fe2000000001b */
[-C--:B------:R-:W-:Y:S01]  /*37d0*/  FFMA R8, R18, R9.reuse, R21 ;  /* 0x0000000912087223 */ /* 0x080fe20000000015 */
[-C--:B------:R-:W-:Y:S02]  /*37e0*/  FFMA R23, R3, R9.reuse, R23 ;  /* 0x0000000903177223 */ /* 0x080fe40000000017 */
[C---:B------:R-:W-:Y:S01]  /*37f0*/  FFMA R52, R16.reuse, R9, R27 ;  /* 0x0000000910347223 */ /* 0x040fe2000000001b */
[-C--:B------:R-:W-:Y:S01]  /*3800*/  FFMA R8, R17, R10.reuse, R8 ;  /* 0x0000000a11087223 */ /* 0x080fe20000000008 */
[----:B------:R-:W-:-:S02]  /*3810*/  FFMA R21, R16, R10, R23 ;  /* 0x0000000a10157223 */ /* 0x000fc40000000017 */
[----:B------:R-:W-:Y:S01]  /*3820*/  FFMA R27, R25, R10, R52 ;  /* 0x0000000a191b7223 */ /* 0x000fe20000000034 */
[-C--:B------:R-:W-:Y:S01]  /*3830*/  FFMA R52, R17, R11.reuse, R29 ;  /* 0x0000000b11347223 */ /* 0x080fe2000000001d */
[----:B------:R-:W-:Y:S01]  /*3840*/  FFMA R21, R25, R11, R21 ;  /* 0x0000000b19157223 */ /* 0x000fe20000000015 */
[-C--:B-1----:R-:W-:Y:S02]  /*3850*/  FFMA R23, R3, R4.reuse, R8 ;  /* 0x0000000403177223 */ /* 0x082fe40000000008 */
[----:B------:R-:W1:Y:S01]  /*3860*/  LDS.128 R8, [UR7+0x300] ;  /* 0x00030007ff087984 */ /* 0x000e620008000c00 */
[CC--:B------:R-:W-:Y:S01]  /*3870*/  FFMA R35, R19.reuse, R4.reuse, R35 ;  /* 0x0000000413237223 */ /* 0x0c0fe20000000023 */
[-C--:B------:R-:W-:Y:S01]  /*3880*/  FFMA R29, R19, R5.reuse, R48 ;  /* 0x00000005131d7223 */ /* 0x080fe20000000030 */
[-C--:B------:R-:W-:Y:S01]  /*3890*/  FFMA R48, R16, R5.reuse, R23 ;  /* 0x0000000510307223 */ /* 0x080fe20000000017 */
[-C--:B------:R-:W-:Y:S01]  /*38a0*/  FFMA R31, R3, R5.reuse, R52 ;  /* 0x00000005031f7223 */ /* 0x080fe20000000034 */
[----:B------:R-:W-:Y:S01]  /*38b0*/  FFMA R27, R2, R4, R27 ;  /* 0x00000004021b7223 */ /* 0x000fe2000000001b */
[-C--:B------:R-:W-:Y:S01]  /*38c0*/  FFMA R4, R18, R5.reuse, R35 ;  /* 0x0000000512047223 */ /* 0x080fe20000000023 */
[----:B------:R-:W-:Y:S01]  /*38d0*/  FFMA R21, R2, R5, R21 ;  /* 0x0000000502157223 */ /* 0x000fe20000000015 */
[----:B------:R-:W-:-:S02]  /*38e0*/  FFMA R52, R18, R6, R29 ;  /* 0x0000000612347223 */ /* 0x000fc4000000001d */
[-C--:B------:R-:W-:Y:S01]  /*38f0*/  FFMA R4, R17, R6.reuse, R4 ;  /* 0x0000000611047223 */ /* 0x080fe20000000004 */
[----:B------:R-:W-:Y:S01]  /*3900*/  FFMA R23, R32, R5, R27 ;  /* 0x0000000520177223 */ /* 0x000fe2000000001b */
[-C--:B------:R-:W-:Y:S01]  /*3910*/  FFMA R5, R25, R6.reuse, R48 ;  /* 0x0000000619057223 */ /* 0x080fe20000000030 */
[-C--:B------:R-:W-:Y:S01]  /*3920*/  FFMA R27, R16, R6.reuse, R31 ;  /* 0x00000006101b7223 */ /* 0x080fe2000000001f */
[-C--:B------:R-:W-:Y:S01]  /*3930*/  FFMA R21, R32, R6.reuse, R21 ;  /* 0x0000000620157223 */ /* 0x080fe20000000015 */
[-C--:B------:R-:W-:Y:S02]  /*3940*/  FFMA R48, R17, R7.reuse, R52 ;  /* 0x0000000711307223 */ /* 0x080fe40000000034 */
[-C--:B------:R-:W-:Y:S01]  /*3950*/  FFMA R27, R25, R7.reuse, R27 ;  /* 0x00000007191b7223 */ /* 0x080fe2000000001b */
[C---:B------:R-:W-:Y:S01]  /*3960*/  FFMA R23, R50.reuse, R6, R23 ;  /* 0x0000000632177223 */ /* 0x040fe20000000017 */
[----:B------:R-:W-:Y:S01]  /*3970*/  FFMA R21, R50, R7, R21 ;  /* 0x0000000732157223 */ /* 0x000fe20000000015 */
[-C--:B0-----:R-:W-:Y:S01]  /*3980*/  FFMA R35, R19, R12.reuse, R44 ;  /* 0x0000000c13237223 */ /* 0x081fe2000000002c */
[-C--:B------:R-:W-:Y:S01]  /*3990*/  FFMA R29, R3, R12.reuse, R4 ;  /* 0x0000000c031d7223 */ /* 0x080fe20000000004 */
[----:B------:R-:W-:-:S02]  /*39a0*/  FFMA R31, R2, R12, R5 ;  /* 0x0000000c021f7223 */ /* 0x000fc40000000005 */
[----:B------:R-:W0:Y:S01]  /*39b0*/  LDS.128 R4, [UR7+0x310] ;  /* 0x00031007ff047984 */ /* 0x000e220008000c00 */
        /* <DEDUP_REMOVED lines=11> */
[-C--:B------:R-:W-:Y:S01]  /*3a70*/  FFMA R12, R17, R15.reuse, R48 ;  /* 0x0000000f110c7223 */ /* 0x080fe20000000030 */
[-C--:B------:R-:W-:Y:S01]  /*3a80*/  FFMA R13, R25, R15.reuse, R13 ;  /* 0x0000000f190d7223 */ /* 0x080fe2000000000d */
[C---:B------:R-:W-:Y:S01]  /*3a90*/  FFMA R52, R50.reuse, R14, R31 ;  /* 0x0000000e32347223 */ /* 0x040fe2000000001f */
        /* <DEDUP_REMOVED lines=18> */
[-C--:B------:R-:W-:Y:S01]  /*3bc0*/  FFMA R40, R50, R11.reuse, R15 ;  /* 0x0000000b32287223 */ /* 0x080fe2000000000f */
        /* <DEDUP_REMOVED lines=39> */
[----:B------:R-:W-:-:S02]  /*3e40*/  IADD3 R13, PT, PT, R0, 0x5a0, RZ ;  /* 0x000005a0000d7810 */ /* 0x000fc40007ffe0ff */
[----:B------:R-:W-:Y:S01]  /*3e50*/  IADD3 R31, PT, PT, R0, 0x5c0, RZ ;  /* 0x000005c0001f7810 */ /* 0x000fe20007ffe0ff */
[-C--:B0-----:R-:W-:Y:S01]  /*3e60*/  FFMA R29, R19, R8.reuse, R24 ;  /* 0x00000008131d7223 */ /* 0x081fe20000000018 */
[C---:B------:R-:W-:Y:S01]  /*3e70*/  FFMA R15, R2.reuse, R9, R15 ;  /* 0x00000009020f7223 */ /* 0x040fe2000000000f */
[-C--:B------:R-:W-:Y:S01]  /*3e80*/  FFMA R33, R3, R8.reuse, R12 ;  /* 0x0000000803217223 */ /* 0x080fe2000000000c */
[----:B------:R-:W-:Y:S01]  /*3e90*/  FFMA R35, R2, R8, R27 ;  /* 0x0000000802237223 */ /* 0x000fe2000000001b */
[----:B------:R-:W-:-:S04]  /*3ea0*/  IMAD.WIDE.U32 R12, R13, 0x4, R46 ;  /* 0x000000040d0c7825 */ /* 0x000fc800078e002e */
[-C--:B------:R-:W-:Y:S01]  /*3eb0*/  FFMA R8, R18, R9.reuse, R29 ;  /* 0x0000000912087223 */ /* 0x080fe2000000001d */
[-C--:B------:R-:W-:Y:S01]  /*3ec0*/  FFMA R29, R3, R9.reuse, R14 ;  /* 0x00000009031d7223 */ /* 0x080fe2000000000e */
[-C--:B------:R-:W-:Y:S01]  /*3ed0*/  FFMA R15, R32, R10.reuse, R15 ;  /* 0x0000000a200f7223 */ /* 0x080fe2000000000f */
[----:B------:R-:W-:Y:S01]  /*3ee0*/  FFMA R14, R16, R9, R33 ;  /* 0x00000009100e7223 */ /* 0x000fe20000000021 */
[----:B------:R-:W-:Y:S01]  /*3ef0*/  IMAD.WIDE.U32 R26, R31, 0x4, R46 ;  /* 0x000000041f1a7825 */ /* 0x000fe200078e002e */
[----:B------:R-:W-:Y:S01]  /*3f00*/  IADD3 R33, PT, PT, R0, 0x5e0, RZ ;  /* 0x000005e000217810 */ /* 0x000fe20007ffe0ff */
[----:B------:R0:W2:Y:S02]  /*3f10*/  LDG.E.CONSTANT R31, desc[UR8][R12.64] ;  /* 0x000000080c1f7981 */ /* 0x0000a4000c1e9900 */
[----:B------:R-:W-:Y:S01]  /*3f20*/  FFMA R28, R50, R11, R15 ;  /* 0x0000000b321c7223 */ /* 0x000fe2000000000f */
[-C--:B------:R-:W-:Y:S01]  /*3f30*/  FFMA R39, R19, R9.reuse, R20 ;  /* 0x0000000913277223 */ /* 0x080fe20000000014 */
[----:B------:R-:W-:Y:S01]  /*3f40*/  FFMA R35, R32, R9, R35 ;  /* 0x0000000920237223 */ /* 0x000fe20000000023 */
[----:B------:R-:W-:Y:S01]  /*3f50*/  IADD3 R15, PT, PT, R0, 0x600, RZ ;  /* 0x00000600000f7810 */ /* 0x000fe20007ffe0ff */
[-C--:B------:R-:W-:Y:S01]  /*3f60*/  FFMA R24, R16, R10.reuse, R29 ;  /* 0x0000000a10187223 */ /* 0x080fe2000000001d */
[----:B------:R3:W4:Y:S01]  /*3f70*/  LDG.E.CONSTANT R26, desc[UR8][R26.64] ;  /* 0x000000081a1a7981 */ /* 0x000722000c1e9900 */
[-C--:B------:R-:W-:Y:S01]  /*3f80*/  FFMA R42, R18, R10.reuse, R39 ;  /* 0x0000000a122a7223 */ /* 0x080fe20000000027 */
[----:B------:R-:W-:Y:S01]  /*3f90*/  FFMA R9, R25, R10, R14 ;  /* 0x0000000a19097223 */ /* 0x000fe2000000000e */
[----:B0-----:R-:W-:-:S04]  /*3fa0*/  IMAD.WIDE.U32 R12, R33, 0x4, R46 ;  /* 0x00000004210c7825 */ /* 0x001fc800078e002e */
[-C--:B------:R-:W-:Y:S01]  /*3fb0*/  FFMA R20, R50, R10.reuse, R35 ;  /* 0x0000000a32147223 */ /* 0x080fe20000000023 */
[----:B------:R-:W-:Y:S01]  /*3fc0*/  FFMA R8, R17, R10, R8 ;  /* 0x0000000a11087223 */ /* 0x000fe20000000008 */
[----:B------:R-:W-:Y:S01]  /*3fd0*/  IADD3 R35, PT, PT, R0, 0x620, RZ ;  /* 0x0000062000237810 */ /* 0x000fe20007ffe0ff */
[----:B------:R-:W-:-:S04]  /*3fe0*/  IMAD.WIDE.U32 R14, R15, 0x4, R46 ;  /* 0x000000040f0e7825 */ /* 0x000fc800078e002e */
[-C--:B------:R-:W-:Y:S01]  /*3ff0*/  FFMA R10, R25, R11.reuse, R24 ;  /* 0x0000000b190a7223 */ /* 0x080fe20000000018 */
[----:B------:R-:W-:Y:S01]  /*4000*/  FFMA R42, R17, R11, R42 ;  /* 0x0000000b112a7223 */ /* 0x000fe2000000002a */
[----:B------:R0:W5:Y:S01]  /*4010*/  LDG.E.CONSTANT R24, desc[UR8][R12.64] ;  /* 0x000000080c187981 */ /* 0x000162000c1e9900 */
[C---:B---3--:R-:W-:Y:S01]  /*4020*/  IADD3 R27, PT, PT, R0.reuse, 0x640, RZ ;  /* 0x00000640001b7810 */ /* 0x048fe20007ffe0ff */
[----:B-1----:R-:W-:Y:S01]  /*4030*/  FFMA R11, R19, R4, R34 ;  /* 0x00000004130b7223 */ /* 0x002fe20000000022 */
[--C-:B------:R-:W-:Y:S01]  /*4040*/  IMAD.WIDE.U32 R34, R35, 0x4, R46.reuse ;  /* 0x0000000423227825 */ /* 0x100fe200078e002e */
[----:B------:R-:W3:Y:S03]  /*4050*/  LDG.E.CONSTANT R15, desc[UR8][R14.64] ;  /* 0x000000080e0f7981 */ /* 0x000ee6000c1e9900 */
[--C-:B0-----:R-:W-:Y:S01]  /*4060*/  IMAD.WIDE.U32 R12, R27, 0x4, R46.reuse ;  /* 0x000000041b0c7825 */ /* 0x101fe200078e002e */
[----:B------:R-:W-:Y:S01]  /*4070*/  IADD3 R27, PT, PT, R0, 0x660, RZ ;  /* 0x00000660001b7810 */ /* 0x000fe20007ffe0ff */
[----:B------:R0:W3:Y:S04]  /*4080*/  LDG.E.CONSTANT R14, desc[UR8][R34.64] ;  /* 0x00000008220e7981 */ /* 0x0000e8000c1e9900 */
[----:B------:R-:W3:Y:S01]  /*4090*/  LDG.E.CONSTANT R13, desc[UR8][R12.64] ;  /* 0x000000080c0d7981 */ /* 0x000ee2000c1e9900 */
[----:B0-----:R-:W-:-:S05]  /*40a0*/  IMAD.WIDE.U32 R34, R27, 0x4, R46 ;  /* 0x000000041b227825 */ /* 0x001fca00078e002e */
[----:B------:R0:W3:Y:S01]  /*40b0*/  LDG.E.CONSTANT R12, desc[UR8][R34.64] ;  /* 0x00000008220c7981 */ /* 0x0000e2000c1e9900 */
[----:B------:R-:W-:Y:S01]  /*40c0*/  FFMA R19, R19, R5, R36 ;  /* 0x0000000513137223 */ /* 0x000fe20000000024 */
[----:B------:R-:W-:-:S03]  /*40d0*/  IADD3 R27, PT, PT, R0, 0x680, RZ ;  /* 0x00000680001b7810 */ /* 0x000fc60007ffe0ff */
[C---:B------:R-:W-:Y:S01]  /*40e0*/  FFMA R36, R18.reuse, R6, R19 ;  /* 0x0000000612247223 */ /* 0x040fe20000000013 */
[----:B0-----:R-:W-:Y:S01]  /*40f0*/  FFMA R34, R18, R5, R11 ;  /* 0x0000000512227223 */ /* 0x001fe2000000000b */
[----:B------:R-:W-:Y:S01]  /*4100*/  IMAD.WIDE.U32 R18, R27, 0x4, R46 ;  /* 0x000000041b127825 */ /* 0x000fe200078e002e */
[----:B------:R-:W-:-:S04]  /*4110*/  IADD3 R11, PT, PT, R0, 0x6a0, RZ ;  /* 0x000006a0000b7810 */ /* 0x000fc80007ffe0ff */
[----:B------:R0:W3:Y:S02]  /*4120*/  LDG.E.CONSTANT R29, desc[UR8][R18.64] ;  /* 0x00000008121d7981 */ /* 0x0000e4000c1e9900 */
[----:B0-----:R-:W-:-:S05]  /*4130*/  IMAD.WIDE.U32 R18, R11, 0x4, R46 ;  /* 0x000000040b127825 */ /* 0x001fca00078e002e */
[----:B------:R0:W3:Y:S01]  /*4140*/  LDG.E.CONSTANT R27, desc[UR8][R18.64] ;  /* 0x00000008121b7981 */ /* 0x0000e2000c1e9900 */
[-C--:B------:R-:W-:Y:S01]  /*4150*/  FFMA R11, R3, R4.reuse, R8 ;  /* 0x00000004030b7223 */ /* 0x080fe20000000008 */
[----:B------:R-:W-:-:S03]  /*4160*/  FFMA R9, R2, R4, R9 ;  /* 0x0000000402097223 */ /* 0x000fc60000000009 */
[-C--:B------:R-:W-:Y:S01]  /*4170*/  FFMA R8, R16, R5.reuse, R11 ;  /* 0x0000000510087223 */ /* 0x080fe2000000000b */
[-C--:B------:R-:W-:Y:S01]  /*4180*/  FFMA R11, R2, R5.reuse, R10 ;  /* 0x00000005020b7223 */ /* 0x080fe2000000000a */
[C---:B------:R-:W-:Y:S01]  /*4190*/  FFMA R9, R32.reuse, R5, R9 ;  /* 0x0000000520097223 */ /* 0x040fe20000000009 */
[CC--:B------:R-:W-:Y:S01]  /*41a0*/  FFMA R34, R17.reuse, R6.reuse, R34 ;  /* 0x0000000611227223 */ /* 0x0c0fe20000000022 */
[----:B------:R-:W-:Y:S01]  /*41b0*/  FFMA R17, R17, R7, R36 ;  /* 0x0000000711117223 */ /* 0x000fe20000000024 */
[----:B------:R-:W-:Y:S01]  /*41c0*/  FFMA R33, R3, R5, R42 ;  /* 0x0000000503217223 */ /* 0x000fe2000000002a */
[-C--:B------:R-:W-:Y:S01]  /*41d0*/  FFMA R5, R25, R6.reuse, R8 ;  /* 0x0000000619057223 */ /* 0x080fe20000000008 */
[-C--:B0-----:R-:W-:Y:S01]  /*41e0*/  FFMA R19, R32, R6.reuse, R11 ;  /* 0x0000000620137223 */ /* 0x081fe2000000000b */
[-C--:B------:R-:W-:Y:S02]  /*41f0*/  FFMA R36, R50, R6.reuse, R9 ;  /* 0x0000000632247223 */ /* 0x080fe40000000009 */
[----:B------:R-:W0:Y:S01]  /*4200*/  LDS.128 R8, [UR7+0x350] ;  /* 0x00035007ff087984 */ /* 0x000e220008000c00 */
[----:B------:R-:W-:-:S04]  /*4210*/  FFMA R4, R16, R6, R33 ;  /* 0x0000000610047223 */ /* 0x000fc80000000021 */
[----:B------:R-:W-:Y:S01]  /*4220*/  FFMA R33, R25, R7, R4 ;  /* 0x0000000719217223 */ /* 0x000fe20000000004 */
[C---:B0-----:R-:W-:Y:S01]  /*4230*/  FFMA R17, R3.reuse, R9, R17 ;  /* 0x0000000903117223 */ /* 0x041fe20000000011 */
[----:B------:R-:W-:Y:S01]  /*4240*/  FFMA R35, R3, R8, R34 ;  /* 0x0000000803237223 */ /* 0x000fe20000000022 */
[----:B------:R-:W-:Y:S02]  /*4250*/  FFMA R3, R50, R7, R19 ;  /* 0x0000000732037223 */ /* 0x000fe40000000013 */
[C---:B------:R-:W-:Y:S01]  /*4260*/  FFMA R6, R16.reuse, R10, R17 ;  /* 0x0000000a10067223 */ /* 0x040fe20000000011 */
[----:B------:R-:W-:Y:S02]  /*4270*/  FFMA R4, R16, R9, R35 ;  /* 0x0000000910047223 */ /* 0x000fe40000000023 */
[----:B------:R-:W0:Y:S01]  /*4280*/  LDS.128 R16, [UR7+0x360] ;  /* 0x00036007ff107984 */ /* 0x000e220008000c00 */
[C---:B------:R-:W-:Y:S01]  /*4290*/  FFMA R5, R2.reuse, R8, R5 ;  /* 0x0000000802057223 */ /* 0x040fe20000000005 */
[C---:B------:R-:W-:Y:S01]  /*42a0*/  FFMA R7, R25.reuse, R10, R4 ;  /* 0x0000000a19077223 */ /* 0x040fe20000000004 */
[----:B------:R-:W-:Y:S01]  /*42b0*/  FFMA R6, R25, R11, R6 ;  /* 0x0000000b19067223 */ /* 0x000fe20000000006 */
[-C--:B------:R-:W-:Y:S01]  /*42c0*/  FFMA R33, R2, R9.reuse, R33 ;  /* 0x0000000902217223 */ /* 0x080fe20000000021 */
[----:B------:R-:W-:-:S03]  /*42d0*/  FFMA R9, R32, R9, R5 ;  /* 0x0000000920097223 */ /* 0x000fc60000000005 */
[----:B------:R-:W-:-:S04]  /*42e0*/  FFMA R8, R32, R10, R33 ;  /* 0x0000000a20087223 */ /* 0x000fc80000000021 */
[----:B------:R-:W-:Y:S01]  /*42f0*/  FFMA R25, R50, R11, R8 ;  /* 0x0000000b32197223 */ /* 0x000fe20000000008 */
[C---:B0-----:R-:W-:Y:S01]  /*4300*/  FFMA R16, R2.reuse, R16, R7 ;  /* 0x0000001002107223 */ /* 0x041fe20000000007 */
[----:B------:R-:W-:Y:S02]  /*4310*/  FFMA R35, R2, R17, R6 ;  /* 0x0000001102237223 */ /* 0x000fe40000000006 */
[----:B------:R-:W2:Y:S01]  /*4320*/  LDS.128 R4, [UR7+0x370] ;  /* 0x00037007ff047984 */ /* 0x000ea20008000c00 */
[----:B------:R-:W-:-:S03]  /*4330*/  FFMA R2, R50, R10, R9 ;  /* 0x0000000a32027223 */ /* 0x000fc60000000009 */
[----:B------:R-:W0:Y:S01]  /*4340*/  LDS.128 R8, [UR7+0x380] ;  /* 0x00038007ff087984 */ /* 0x000e220008000c00 */
[C---:B------:R-:W-:Y:S01]  /*4350*/  FFMA R17, R32.reuse, R17, R16 ;  /* 0x0000001120117223 */ /* 0x040fe20000000010 */
[----:B------:R-:W-:-:S03]  /*4360*/  FFMA R32, R32, R18, R35 ;  /* 0x0000001220207223 */ /* 0x000fc60000000023 */
[C---:B------:R-:W-:Y:S01]  /*4370*/  FFMA R42, R50.reuse, R18, R17 ;  /* 0x00000012322a7223 */ /* 0x040fe20000000011 */
[----:B------:R-:W-:Y:S02]  /*4380*/  FFMA R50, R50, R19, R32 ;  /* 0x0000001332327223 */ /* 0x000fe40000000020 */
[----:B------:R-:W1:Y:S01]  /*4390*/  LDS.128 R32, [UR7+0x390] ;  /* 0x00039007ff207984 */ /* 0x000e620008000c00 */
[C---:B--2---:R-:W-:Y:S01]  /*43a0*/  FFMA R23, R31.reuse, R4, R23 ;  /* 0x000000041f177223 */ /* 0x044fe20000000017 */
[----:B------:R-:W-:-:S03]  /*43b0*/  FFMA R21, R31, R5, R21 ;  /* 0x000000051f157223 */ /* 0x000fc60000000015 */
[C---:B----4-:R-:W-:Y:S01]  /*43c0*/  FFMA R23, R26.reuse, R5, R23 ;  /* 0x000000051a177223 */ /* 0x050fe20000000017 */
[----:B------:R-:W-:Y:S01]  /*43d0*/  FFMA R4, R26, R6, R21 ;  /* 0x000000061a047223 */ /* 0x000fe20000000015 */
[C---:B0-----:R-:W-:Y:S01]  /*43e0*/  FFMA R17, R31.reuse, R8, R52 ;  /* 0x000000081f117223 */ /* 0x041fe20000000034 */
[----:B------:R-:W-:Y:S01]  /*43f0*/  FFMA R21, R31, R9, R48 ;  /* 0x000000091f157223 */ /* 0x000fe20000000030 */
[C---:B-----5:R-:W-:Y:S01]  /*4400*/  FFMA R16, R24.reuse, R6, R23 ;  /* 0x0000000618107223 */ /* 0x060fe20000000017 */
[----:B------:R-:W-:Y:S01]  /*4410*/  FFMA R18, R24, R7, R4 ;  /* 0x0000000718127223 */ /* 0x000fe20000000004 */
[-C--:B------:R-:W-:Y:S01]  /*4420*/  FFMA R17, R26, R9.reuse, R17 ;  /* 0x000000091a117223 */ /* 0x080fe20000000011 */
[----:B------:R-:W0:Y:S01]  /*4430*/  LDS.128 R4, [UR7+0x3a0] ;  /* 0x0003a007ff047984 */ /* 0x000e220008000c00 */
[C---:B---3--:R-:W-:Y:S01]  /*4440*/  FFMA R19, R15.reuse, R8, R16 ;  /* 0x000000080f137223 */ /* 0x048fe20000000010 */
[-C--:B------:R-:W-:Y:S01]  /*4450*/  FFMA R23, R15, R9.reuse, R18 ;  /* 0x000000090f177223 */ /* 0x080fe20000000012 */
[-C--:B------:R-:W-:Y:S01]  /*4460*/  FFMA R18, R24, R10.reuse, R17 ;  /* 0x0000000a18127223 */ /* 0x080fe20000000011 */
[----:B------:R-:W-:Y:S01]  /*4470*/  FFMA R16, R26, R10, R21 ;  /* 0x0000000a1a107223 */ /* 0x000fe20000000015 */
[----:B------:R-:W-:-:S04]  /*4480*/  FFMA R8, R14, R9, R19 ;  /* 0x000000090e087223 */ /* 0x000fc80000000013 */
[----:B------:R-:W-:Y:S01]  /*4490*/  FFMA R17, R13, R10, R8 ;  /* 0x0000000a0d117223 */ /* 0x000fe20000000008 */
[-C--:B-1----:R-:W-:Y:S01]  /*44a0*/  FFMA R37, R31, R32.reuse, R37 ;  /* 0x000000201f257223 */ /* 0x082fe20000000025 */
[-C--:B------:R-:W-:Y:S01]  /*44b0*/  FFMA R9, R15, R32.reuse, R18 ;  /* 0x000000200f097223 */ /* 0x080fe20000000012 */
[----:B------:R-:W-:Y:S01]  /*44c0*/  FFMA R8, R24, R11, R16 ;  /* 0x0000000b18087223 */ /* 0x000fe20000000010 */
[----:B------:R-:W-:Y:S02]  /*44d0*/  FFMA R32, R12, R32, R17 ;  /* 0x000000200c207223 */ /* 0x000fe40000000011 */
[----:B------:R-:W1:Y:S01]  /*44e0*/  LDS.128 R16, [UR7+0x3b0] ;  /* 0x0003b007ff107984 */ /* 0x000e620008000c00 */
[----:B------:R-:W-:Y:S01]  /*44f0*/  FFMA R48, R14, R10, R23 ;  /* 0x0000000a0e307223 */ /* 0x000fe20000000017 */
[----:B------:R-:W-:-:S03]  /*4500*/  FFMA R21, R31, R33, R40 ;  /* 0x000000211f157223 */ /* 0x000fc60000000028 */
        /* <DEDUP_REMOVED lines=13> */
[----:B------:R-:W-:Y:S01]  /*45e0*/  FFMA R4, R12, R4, R9 ;  /* 0x000000040c047223 */ /* 0x000fe20000000009 */
[-C--:B------:R-:W-:Y:S01]  /*45f0*/  FFMA R33, R31, R5.reuse, R38 ;  /* 0x000000051f217223 */ /* 0x080fe20000000026 */
[-C--:B------:R-:W-:Y:S01]  /*4600*/  FFMA R37, R26, R5.reuse, R37 ;  /* 0x000000051a257223 */ /* 0x080fe20000000025 */
[----:B------:R-:W-:Y:S01]  /*4610*/  FFMA R38, R14, R5, R23 ;  /* 0x000000050e267223 */ /* 0x000fe20000000017 */
[----:B------:R-:W-:Y:S01]  /*4620*/  FFMA R34, R27, R34, R32 ;  /* 0x000000221b227223 */ /* 0x000fe20000000020 */
[-C--:B------:R-:W-:Y:S01]  /*4630*/  FFMA R32, R24, R35.reuse, R21 ;  /* 0x0000002318207223 */ /* 0x080fe20000000015 */
[-C--:B------:R-:W-:Y:S01]  /*4640*/  FFMA R21, R13, R35.reuse, R48 ;  /* 0x000000230d157223 */ /* 0x080fe20000000030 */
[----:B------:R-:W-:-:S02]  /*4650*/  FFMA R40, R27, R35, R8 ;  /* 0x000000231b287223 */ /* 0x000fc40000000008 */
[----:B------:R-:W0:Y:S01]  /*4660*/  LDS.128 R8, [UR7+0x3c0] ;  /* 0x0003c007ff087984 */ /* 0x000e220008000c00 */
        /* <DEDUP_REMOVED lines=9> */
[-C--:B-1----:R-:W-:Y:S01]  /*4700*/  FFMA R37, R31, R16.reuse, R30 ;  /* 0x000000101f257223 */ /* 0x082fe2000000001e */
        /* <DEDUP_REMOVED lines=14> */
[-C--:B------:R-:W-:Y:S01]  /*47f0*/  FFMA R22, R29, R18.reuse, R22 ;  /* 0x000000121d167223 */ /* 0x080fe20000000016 */
[CC--:B------:R-:W-:Y:S01]  /*4800*/  FFMA R30, R24.reuse, R18.reuse, R37 ;  /* 0x00000012181e7223 */ /* 0x0c0fe20000000025 */
[-C--:B------:R-:W-:Y:S01]  /*4810*/  FFMA R21, R13, R18.reuse, R38 ;  /* 0x000000120d157223 */ /* 0x080fe20000000026 */
[----:B------:R-:W-:Y:S01]  /*4820*/  FFMA R52, R27, R18, R16 ;  /* 0x000000121b347223 */ /* 0x000fe20000000010 */
[-C--:B------:R-:W-:Y:S01]  /*4830*/  FFMA R16, R24, R19.reuse, R33 ;  /* 0x0000001318107223 */ /* 0x080fe20000000021 */
[-C--:B------:R-:W-:Y:S01]  /*4840*/  FFMA R17, R13, R19.reuse, R48 ;  /* 0x000000130d117223 */ /* 0x080fe20000000030 */
[----:B------:R-:W-:Y:S01]  /*4850*/  FFMA R38, R27, R19, R22 ;  /* 0x000000131b267223 */ /* 0x000fe20000000016 */
[-C--:B0-----:R-:W-:Y:S01]  /*4860*/  FFMA R37, R31, R8.reuse, R20 ;  /* 0x000000081f257223 */ /* 0x081fe20000000014 */
[CC--:B------:R-:W-:Y:S01]  /*4870*/  FFMA R19, R15.reuse, R8.reuse, R30 ;  /* 0x000000080f137223 */ /* 0x0c0fe2000000001e */
[C---:B------:R-:W-:Y:S01]  /*4880*/  FFMA R8, R12.reuse, R8, R21 ;  /* 0x000000080c087223 */ /* 0x040fe20000000015 */
[-C--:B------:R-:W-:Y:S01]  /*4890*/  FFMA R35, R15, R9.reuse, R16 ;  /* 0x000000090f237223 */ /* 0x080fe20000000010 */
[----:B------:R-:W0:Y:S01]  /*48a0*/  LDS.128 R20, [UR7+0x3e0] ;  /* 0x0003e007ff147984 */ /* 0x000e220008000c00 */
        /* <DEDUP_REMOVED lines=24> */
[----:B------:R-:W-:-:S02]  /*4a30*/  FFMA R16, R24, R6, R11 ;  /* 0x0000000618107223 */ /* 0x000fc4000000000b */
[----:B------:R-:W1:Y:S01]  /*4a40*/  LDS.128 R8, [UR7+0x3f0] ;  /* 0x0003f007ff087984 */ /* 0x000e620008000c00 */
[-C--:B------:R-:W-:Y:S01]  /*4a50*/  FFMA R36, R14, R6.reuse, R3 ;  /* 0x000000060e247223 */ /* 0x080fe20000000003 */
[-C--:B------:R-:W-:Y:S01]  /*4a60*/  FFMA R3, R13, R6.reuse, R18 ;  /* 0x000000060d037223 */ /* 0x080fe20000000012 */
[----:B------:R-:W-:Y:S01]  /*4a70*/  FFMA R18, R29, R6, R4 ;  /* 0x000000061d127223 */ /* 0x000fe20000000004 */
[----:B------:R-:W-:Y:S01]  /*4a80*/  IADD3 R17, PT, PT, R0, 0x6c0, RZ ;  /* 0x000006c000117810 */ /* 0x000fe20007ffe0ff */
[-C--:B------:R-:W-:Y:S01]  /*4a90*/  FFMA R4, R24, R7.reuse, R5 ;  /* 0x0000000718047223 */ /* 0x080fe20000000005 */
[-C--:B------:R-:W-:Y:S01]  /*4aa0*/  FFMA R5, R13, R7.reuse, R36 ;  /* 0x000000070d057223 */ /* 0x080fe20000000024 */
[----:B------:R-:W-:Y:S01]  /*4ab0*/  FFMA R36, R27, R7, R18 ;  /* 0x000000071b247223 */ /* 0x000fe20000000012 */
[----:B------:R-:W-:Y:S01]  /*4ac0*/  IADD3 R7, PT, PT, R0, 0x6e0, RZ ;  /* 0x000006e000077810 */ /* 0x000fe20007ffe0ff */
[-C--:B0-----:R-:W-:Y:S01]  /*4ad0*/  FFMA R19, R31, R20.reuse, R2 ;  /* 0x000000141f137223 */ /* 0x081fe20000000002 */
[-C--:B------:R-:W-:Y:S01]  /*4ae0*/  FFMA R33, R15, R20.reuse, R16 ;  /* 0x000000140f217223 */ /* 0x080fe20000000010 */
[----:B------:R-:W-:Y:S01]  /*4af0*/  FFMA R20, R12, R20, R3 ;  /* 0x000000140c147223 */ /* 0x000fe20000000003 */
[----:B------:R-:W-:Y:S01]  /*4b00*/  FFMA R25, R31, R21, R25 ;  /* 0x000000151f197223 */ /* 0x000fe20000000019 */
[----:B------:R-:W-:-:S04]  /*4b10*/  IMAD.WIDE.U32 R16, R17, 0x4, R46 ;  /* 0x0000000411107825 */ /* 0x000fc800078e002e */
[-C--:B------:R-:W-:Y:S01]  /*4b20*/  FFMA R18, R14, R21.reuse, R33 ;  /* 0x000000150e127223 */ /* 0x080fe20000000021 */
[-C--:B------:R-:W-:Y:S01]  /*4b30*/  FFMA R35, R26, R21.reuse, R19 ;  /* 0x000000151a237223 */ /* 0x080fe20000000013 */
[-C--:B------:R-:W-:Y:S01]  /*4b40*/  FFMA R37, R15, R21.reuse, R4 ;  /* 0x000000150f257223 */ /* 0x080fe20000000004 */
[-C--:B------:R-:W-:Y:S01]  /*4b50*/  FFMA R33, R12, R21.reuse, R5 ;  /* 0x000000150c217223 */ /* 0x080fe20000000005 */
[----:B------:R-:W-:Y:S01]  /*4b60*/  FFMA R20, R29, R21, R20 ;  /* 0x000000151d147223 */ /* 0x000fe20000000014 */
[----:B------:R-:W-:Y:S01]  /*4b70*/  FFMA R19, R26, R22, R25 ;  /* 0x000000161a137223 */ /* 0x000fe20000000019 */
[----:B------:R-:W-:Y:S01]  /*4b80*/  FFMA R28, R27, R6, R28 ;  /* 0x000000061b1c7223 */ /* 0x000fe2000000001c */
[----:B------:R-:W-:Y:S01]  /*4b90*/  IADD3 R21, PT, PT, R0, 0x700, RZ ;  /* 0x0000070000157810 */ /* 0x000fe20007ffe0ff */
[----:B------:R-:W-:Y:S01]  /*4ba0*/  IMAD.WIDE.U32 R6, R7, 0x4, R46 ;  /* 0x0000000407067825 */ /* 0x000fe200078e002e */
[----:B------:R0:W2:Y:S03]  /*4bb0*/  LDG.E.CONSTANT R3, desc[UR8][R16.64] ;  /* 0x0000000810037981 */ /* 0x0000a6000c1e9900 */
[-C--:B------:R-:W-:Y:S01]  /*4bc0*/  FFMA R5, R13, R22.reuse, R18 ;  /* 0x000000160d057223 */ /* 0x080fe20000000012 */
[-C--:B------:R-:W-:Y:S01]  /*4bd0*/  FFMA R4, R24, R22.reuse, R35 ;  /* 0x0000001618047223 */ /* 0x080fe20000000023 */
[-C--:B------:R-:W-:Y:S01]  /*4be0*/  FFMA R18, R29, R22.reuse, R33 ;  /* 0x000000161d127223 */ /* 0x080fe20000000021 */
[-C--:B------:R-:W-:Y:S01]  /*4bf0*/  FFMA R25, R27, R22.reuse, R20 ;  /* 0x000000161b197223 */ /* 0x080fe20000000014 */
[----:B------:R-:W-:Y:S01]  /*4c00*/  IMAD.WIDE.U32 R20, R21, 0x4, R46 ;  /* 0x0000000415147825 */ /* 0x000fe200078e002e */
[----:B------:R3:W4:Y:S03]  /*4c10*/  LDG.E.CONSTANT R2, desc[UR8][R6.64] ;  /* 0x0000000806027981 */ /* 0x000726000c1e9900 */
[----:B0-----:R-:W-:Y:S01]  /*4c20*/  FFMA R16, R14, R22, R37 ;  /* 0x000000160e107223 */ /* 0x001fe20000000025 */
[-C--:B------:R-:W-:Y:S01]  /*4c30*/  FFMA R22, R24, R23.reuse, R19 ;  /* 0x0000001718167223 */ /* 0x080fe20000000013 */
[C---:B------:R-:W-:Y:S01]  /*4c40*/  IADD3 R19, PT, PT, R0.reuse, 0x720, RZ ;  /* 0x0000072000137810 */ /* 0x040fe20007ffe0ff */
[----:B------:R0:W5:Y:S01]  /*4c50*/  LDG.E.CONSTANT R20, desc[UR8][R20.64] ;  /* 0x0000000814147981 */ /* 0x000162000c1e9900 */
[C---:B------:R-:W-:Y:S01]  /*4c60*/  IADD3 R43, PT, PT, R0.reuse, 0x740, RZ ;  /* 0x00000740002b7810 */ /* 0x040fe20007ffe0ff */
[-C--:B---3--:R-:W-:Y:S01]  /*4c70*/  FFMA R6, R13, R23.reuse, R16 ;  /* 0x000000170d067223 */ /* 0x088fe20000000010 */
[----:B------:R-:W-:Y:S01]  /*4c80*/  FFMA R23, R27, R23, R18 ;  /* 0x000000171b177223 */ /* 0x000fe20000000012 */
[----:B------:R-:W-:Y:S01]  /*4c90*/  IMAD.WIDE.U32 R18, R19, 0x4, R46 ;  /* 0x0000000413127825 */ /* 0x000fe200078e002e */
[----:B------:R-:W-:-:S03]  /*4ca0*/  IADD3 R17, PT, PT, R0, 0x760, RZ ;  /* 0x0000076000117810 */ /* 0x000fc60007ffe0ff */
[----:B-1----:R-:W-:Y:S01]  /*4cb0*/  FFMA R7, R31, R8, R42 ;  /* 0x000000081f077223 */ /* 0x002fe2000000002a */
[--C-:B------:R-:W-:Y:S01]  /*4cc0*/  IMAD.WIDE.U32 R42, R43, 0x4, R46.reuse ;  /* 0x000000042b2a7825 */ /* 0x100fe200078e002e */
[----:B------:R-:W3:Y:S01]  /*4cd0*/  LDG.E.CONSTANT R19, desc[UR8][R18.64] ;  /* 0x0000000812137981 */ /* 0x000ee2000c1e9900 */
[----:B------:R-:W-:Y:S02]  /*4ce0*/  IADD3 R51, PT, PT, R0, 0x780, RZ ;  /* 0x0000078000337810 */ /* 0x000fe40007ffe0ff */
[----:B------:R-:W-:-:S04]  /*4cf0*/  IMAD.WIDE.U32 R16, R17, 0x4, R46 ;  /* 0x0000000411107825 */ /* 0x000fc800078e002e */
[----:B------:R-:W-:Y:S01]  /*4d00*/  FFMA R31, R31, R9, R50 ;  /* 0x000000091f1f7223 */ /* 0x000fe20000000032 */
[----:B------:R-:W-:Y:S01]  /*4d10*/  IMAD.WIDE.U32 R50, R51, 0x4, R46 ;  /* 0x0000000433327825 */ /* 0x000fe200078e002e */
[----:B------:R-:W3:Y:S04]  /*4d20*/  LDG.E.CONSTANT R17, desc[UR8][R16.64] ;  /* 0x0000000810117981 */ /* 0x000ee8000c1e9900 */
[----:B------:R1:W3:Y:S01]  /*4d30*/  LDG.E.CONSTANT R18, desc[UR8][R42.64] ;  /* 0x000000082a127981 */ /* 0x0002e2000c1e9900 */
[----:B0-----:R-:W-:-:S03]  /*4d40*/  IADD3 R21, PT, PT, R0, 0x7a0, RZ ;  /* 0x000007a000157810 */ /* 0x001fc60007ffe0ff */
[----:B------:R-:W3:Y:S02]  /*4d50*/  LDG.E.CONSTANT R16, desc[UR8][R50.64] ;  /* 0x0000000832107981 */ /* 0x000ee4000c1e9900 */
[----:B-1----:R-:W-:Y:S01]  /*4d60*/  IMAD.WIDE.U32 R42, R21, 0x4, R46 ;  /* 0x00000004152a7825 */ /* 0x002fe200078e002e */
[----:B------:R-:W-:-:S04]  /*4d70*/  IADD3 R21, PT, PT, R0, 0x7c0, RZ ;  /* 0x000007c000157810 */ /* 0x000fc80007ffe0ff */
[----:B------:R0:W3:Y:S02]  /*4d80*/  LDG.E.CONSTANT R39, desc[UR8][R42.64] ;  /* 0x000000082a277981 */ /* 0x0000e4000c1e9900 */
[----:B0-----:R-:W-:-:S05]  /*4d90*/  IMAD.WIDE.U32 R42, R21, 0x4, R46 ;  /* 0x00000004152a7825 */ /* 0x001fca00078e002e */
[----:B------:R0:W3:Y:S01]  /*4da0*/  LDG.E.CONSTANT R37, desc[UR8][R42.64] ;  /* 0x000000082a257981 */ /* 0x0000e2000c1e9900 */
[C---:B------:R-:W-:Y:S01]  /*4db0*/  FFMA R7, R26.reuse, R9, R7 ;  /* 0x000000091a077223 */ /* 0x040fe20000000007 */
[----:B------:R-:W-:-:S03]  /*4dc0*/  FFMA R50, R26, R10, R31 ;  /* 0x0000000a1a327223 */ /* 0x000fc6000000001f */
[----:B------:R-:W-:Y:S01]  /*4dd0*/  FFMA R26, R24, R10, R7 ;  /* 0x0000000a181a7223 */ /* 0x000fe20000000007 */
[CC--:B------:R-:W-:Y:S01]  /*4de0*/  FFMA R7, R15.reuse, R8.reuse, R4 ;  /* 0x000000080f077223 */ /* 0x0c0fe20000000004 */
[C---:B------:R-:W-:Y:S01]  /*4df0*/  FFMA R8, R12.reuse, R8, R5 ;  /* 0x000000080c087223 */ /* 0x040fe20000000005 */
[-C--:B------:R-:W-:Y:S01]  /*4e00*/  FFMA R5, R15, R9.reuse, R22 ;  /* 0x000000090f057223 */ /* 0x080fe20000000016 */
[-C--:B------:R-:W-:Y:S01]  /*4e10*/  FFMA R6, R12, R9.reuse, R6 ;  /* 0x000000090c067223 */ /* 0x080fe20000000006 */
[----:B------:R-:W-:Y:S01]  /*4e20*/  FFMA R4, R14, R9, R7 ;  /* 0x000000090e047223 */ /* 0x000fe20000000007 */
[----:B------:R-:W-:Y:S01]  /*4e30*/  FFMA R24, R24, R11, R50 ;  /* 0x0000000b18187223 */ /* 0x000fe20000000032 */
[----:B------:R-:W-:Y:S01]  /*4e40*/  FFMA R50, R29, R9, R8 ;  /* 0x000000091d327223 */ /* 0x000fe20000000008 */
[-C--:B------:R-:W-:Y:S01]  /*4e50*/  FFMA R8, R14, R10.reuse, R5 ;  /* 0x0000000a0e087223 */ /* 0x080fe20000000005 */
[-C--:B------:R-:W-:Y:S01]  /*4e60*/  FFMA R9, R13, R10.reuse, R4 ;  /* 0x0000000a0d097223 */ /* 0x080fe20000000004 */
[----:B------:R-:W-:-:S02]  /*4e70*/  FFMA R22, R29, R10, R6 ;  /* 0x0000000a1d167223 */ /* 0x000fc40000000006 */
[----:B------:R-:W1:Y:S01]  /*4e80*/  LDS.128 R4, [UR7+0x400] ;  /* 0x00040007ff047984 */ /* 0x000e620008000c00 */
[C---:B------:R-:W-:Y:S01]  /*4e90*/  FFMA R21, R27.reuse, R10, R50 ;  /* 0x0000000a1b157223 */ /* 0x040fe20000000032 */
[----:B------:R-:W-:Y:S01]  /*4ea0*/  FFMA R22, R27, R11, R22 ;  /* 0x0000000b1b167223 */ /* 0x000fe20000000016 */
[CC--:B-1----:R-:W-:Y:S01]  /*4eb0*/  FFMA R31, R15.reuse, R4.reuse, R26 ;  /* 0x000000040f1f7223 */ /* 0x0c2fe2000000001a */
[----:B------:R-:W-:Y:S01]  /*4ec0*/  FFMA R33, R15, R5, R24 ;  /* 0x000000050f217223 */ /* 0x000fe20000000018 */
[----:B------:R-:W-:Y:S01]  /*4ed0*/  FFMA R15, R13, R11, R8 ;  /* 0x0000000b0d0f7223 */ /* 0x000fe20000000008 */
[----:B------:R-:W-:Y:S02]  /*4ee0*/  FFMA R24, R12, R4, R9 ;  /* 0x000000040c187223 */ /* 0x000fe40000000009 */
[----:B------:R-:W1:Y:S01]  /*4ef0*/  LDS.128 R8, [UR7+0x410] ;  /* 0x00041007ff087984 */ /* 0x000e620008000c00 */
[C---:B------:R-:W-:Y:S01]  /*4f00*/  FFMA R26, R14.reuse, R5, R31 ;  /* 0x000000050e1a7223 */ /* 0x040fe2000000001f */
[----:B------:R-:W-:-:S03]  /*4f10*/  FFMA R14, R14, R6, R33 ;  /* 0x000000060e0e7223 */ /* 0x000fc60000000021 */
[C---:B------:R-:W-:Y:S01]  /*4f20*/  FFMA R31, R13.reuse, R6, R26 ;  /* 0x000000060d1f7223 */ /* 0x040fe2000000001a */
[----:B------:R-:W-:Y:S01]  /*4f30*/  FFMA R14, R13, R7, R14 ;  /* 0x000000070d0e7223 */ /* 0x000fe2000000000e */
[-C--:B------:R-:W-:Y:S01]  /*4f40*/  FFMA R4, R12, R5.reuse, R15 ;  /* 0x000000050c047223 */ /* 0x080fe2000000000f */
[----:B------:R-:W-:-:S03]  /*4f50*/  FFMA R24, R29, R5, R24 ;  /* 0x000000051d187223 */ /* 0x000fc60000000018 */
[-C--:B------:R-:W-:Y:S01]  /*4f60*/  FFMA R4, R29, R6.reuse, R4 ;  /* 0x000000061d047223 */ /* 0x080fe20000000004 */
[----:B------:R-:W-:-:S03]  /*4f70*/  FFMA R24, R27, R6, R24 ;  /* 0x000000061b187223 */ /* 0x000fc60000000018 */
[----:B------:R-:W-:Y:S01]  /*4f80*/  FFMA R26, R27, R7, R4 ;  /* 0x000000071b1a7223 */ /* 0x000fe20000000004 */
[C---:B-1----:R-:W-:Y:S01]  /*4f90*/  FFMA R8, R12.reuse, R8, R31 ;  /* 0x000000080c087223 */ /* 0x042fe2000000001f */
[-C--:B------:R-:W-:Y:S02]  /*4fa0*/  FFMA R5, R12, R9.reuse, R14 ;  /* 0x000000090c057223 */ /* 0x080fe4000000000e */
[----:B------:R-:W2:Y:S02]  /*4fb0*/  LDS.128 R12, [UR7+0x420] ;  /* 0x00042007ff0c7984 */ /* 0x000ea40008000c00 */
[C---:B0-----:R-:W-:Y:S02]  /*4fc0*/  FFMA R42, R29.reuse, R10, R5 ;  /* 0x0000000a1d2a7223 */ /* 0x041fe40000000005 */
[----:B------:R-:W0:Y:S01]  /*4fd0*/  LDS.128 R4, [UR7+0x430] ;  /* 0x00043007ff047984 */ /* 0x000e220008000c00 */
[----:B------:R-:W-:Y:S01]  /*4fe0*/  FFMA R8, R29, R9, R8 ;  /* 0x000000091d087223 */ /* 0x000fe20000000008 */
[----:B------:R-:W-:-:S03]  /*4ff0*/  FFMA R45, R27, R11, R42 ;  /* 0x0000000b1b2d7223 */ /* 0x000fc6000000002a */
[----:B------:R-:W-:Y:S02]  /*5000*/  FFMA R50, R27, R10, R8 ;  /* 0x0000000a1b327223 */ /* 0x000fe40000000008 */
[----:B------:R-:W1:Y:S01]  /*5010*/  LDS.128 R8, [UR7+0x440] ;  /* 0x00044007ff087984 */ /* 0x000e620008000c00 */
[C---:B--2---:R-:W-:Y:S01]  /*5020*/  FFMA R27, R3.reuse, R12, R34 ;  /* 0x0000000c031b7223 */ /* 0x044fe20000000022 */
[CC--:B------:R-:W-:Y:S02]  /*5030*/  FFMA R29, R3.reuse, R13.reuse, R40 ;  /* 0x0000000d031d7223 */ /* 0x0c0fe40000000028 */
[----:B------:R-:W2:Y:S01]  /*5040*/  LDS.128 R40, [UR7+0x450] ;  /* 0x00045007ff287984 */ /* 0x000ea20008000c00 */
[C---:B----4-:R-:W-:Y:S01]  /*5050*/  FFMA R27, R2.reuse, R13, R27 ;  /* 0x0000000d021b7223 */ /* 0x050fe2000000001b */
[----:B------:R-:W-:Y:S01]  /*5060*/  FFMA R12, R2, R14, R29 ;  /* 0x0000000e020c7223 */ /* 0x000fe2000000001d */
[C---:B0-----:R-:W-:Y:S02]  /*5070*/  FFMA R13, R3.reuse, R4, R32 ;  /* 0x00000004030d7223 */ /* 0x041fe40000000020 */
[C---:B-----5:R-:W-:Y:S01]  /*5080*/  FFMA R14, R20.reuse, R14, R27 ;  /* 0x0000000e140e7223 */ /* 0x060fe2000000001b */
[----:B------:R-:W-:Y:S01]  /*5090*/  FFMA R12, R20, R15, R12 ;  /* 0x0000000f140c7223 */ /* 0x000fe2000000000c */
[-C--:B------:R-:W-:Y:S01]  /*50a0*/  FFMA R13, R2, R5.reuse, R13 ;  /* 0x00000005020d7223 */ /* 0x080fe2000000000d */
[-C--:B------:R-:W-:Y:S01]  /*50b0*/  FFMA R27, R3, R5.reuse, R44 ;  /* 0x00000005031b7223 */ /* 0x080fe2000000002c */
[C---:B---3--:R-:W-:Y:S01]  /*50c0*/  FFMA R15, R19.reuse, R4, R14 ;  /* 0x00000004130f7223 */ /* 0x048fe2000000000e */
[-C--:B------:R-:W-:Y:S01]  /*50d0*/  FFMA R29, R19, R5.reuse, R12 ;  /* 0x00000005131d7223 */ /* 0x080fe2000000000c */
[-C--:B------:R-:W-:Y:S01]  /*50e0*/  FFMA R14, R20, R6.reuse, R13 ;  /* 0x00000006140e7223 */ /* 0x080fe2000000000d */
[----:B------:R-:W-:Y:S01]  /*50f0*/  FFMA R12, R2, R6, R27 ;  /* 0x00000006020c7223 */ /* 0x000fe2000000001b */
[----:B-1----:R-:W-:Y:S01]  /*5100*/  FFMA R31, R3, R8, R52 ;  /* 0x00000008031f7223 */ /* 0x002fe20000000034 */
[C---:B------:R-:W-:Y:S01]  /*5110*/  FFMA R4, R18.reuse, R5, R15 ;  /* 0x0000000512047223 */ /* 0x040fe2000000000f */
[----:B------:R-:W-:-:S03]  /*5120*/  FFMA R32, R18, R6, R29 ;  /* 0x0000000612207223 */ /* 0x000fc6000000001d */
[----:B------:R-:W-:Y:S01]  /*5130*/  FFMA R5, R17, R6, R4 ;  /* 0x0000000611057223 */ /* 0x000fe20000000004 */
[-C--:B------:R-:W-:Y:S01]  /*5140*/  FFMA R15, R19, R8.reuse, R14 ;  /* 0x00000008130f7223 */ /* 0x080fe2000000000e */
[-C--:B------:R-:W-:Y:S01]  /*5150*/  FFMA R12, R20, R7.reuse, R12 ;  /* 0x00000007140c7223 */ /* 0x080fe2000000000c */
[----:B------:R-:W-:Y:S01]  /*5160*/  FFMA R13, R17, R7, R32 ;  /* 0x00000007110d7223 */ /* 0x000fe20000000020 */
[----:B------:R-:W-:Y:S02]  /*5170*/  FFMA R8, R16, R8, R5 ;  /* 0x0000000810087223 */ /* 0x000fe40000000005 */
        /* <DEDUP_REMOVED lines=14> */
[----:B------:R-:W-:-:S02]  /*5260*/  FFMA R9, R17, R11, R34 ;  /* 0x0000000b11097223 */ /* 0x000fc40000000022 */
[----:B------:R-:W1:Y:S01]  /*5270*/  LDS.128 R32, [UR7+0x470] ;  /* 0x00047007ff207984 */ /* 0x000e620008000c00 */
[----:B------:R-:W-:Y:S01]  /*5280*/  FFMA R44, R37, R11, R14 ;  /* 0x0000000b252c7223 */ /* 0x000fe2000000000e */
[-C--:B--2---:R-:W-:Y:S01]  /*5290*/  FFMA R29, R3, R40.reuse, R48 ;  /* 0x00000028031d7223 */ /* 0x084fe20000000030 */
        /* <DEDUP_REMOVED lines=8> */
[-C--:B------:R-:W-:Y:S01]  /*5320*/  FFMA R11, R17, R42.reuse, R12 ;  /* 0x0000002a110b7223 */ /* 0x080fe2000000000c */
[CC--:B------:R-:W-:Y:S01]  /*5330*/  FFMA R12, R39.reuse, R42.reuse, R8 ;  /* 0x0000002a270c7223 */ /* 0x0c0fe20000000008 */
[CC--:B------:R-:W-:Y:S01]  /*5340*/  FFMA R10, R20.reuse, R42.reuse, R29 ;  /* 0x0000002a140a7223 */ /* 0x0c0fe2000000001d */
[----:B------:R-:W-:Y:S01]  /*5350*/  FFMA R8, R20, R43, R13 ;  /* 0x0000002b14087223 */ /* 0x000fe2000000000d */
[----:B------:R-:W-:Y:S01]  /*5360*/  FFMA R40, R39, R41, R40 ;  /* 0x0000002927287223 */ /* 0x000fe20000000028 */
[----:B------:R-:W-:Y:S01]  /*5370*/  FFMA R14, R18, R42, R15 ;  /* 0x0000002a120e7223 */ /* 0x000fe2000000000f */
[-C--:B0-----:R-:W-:Y:S01]  /*5380*/  FFMA R41, R3, R4.reuse, R28 ;  /* 0x0000000403297223 */ /* 0x081fe2000000001c */
[C---:B------:R-:W-:Y:S01]  /*5390*/  FFMA R13, R19.reuse, R4, R10 ;  /* 0x00000004130d7223 */ /* 0x040fe2000000000a */
[----:B------:R-:W0:Y:S01]  /*53a0*/  LDS.128 R28, [UR7+0x480] ;  /* 0x00048007ff1c7984 */ /* 0x000e220008000c00 */
[----:B------:R-:W-:Y:S01]  /*53b0*/  FFMA R15, R19, R5, R8 ;  /* 0x00000005130f7223 */ /* 0x000fe20000000008 */
[----:B------:R-:W-:Y:S01]  /*53c0*/  FFMA R42, R37, R42, R40 ;  /* 0x0000002a252a7223 */ /* 0x000fe20000000028 */
[-C--:B------:R-:W-:Y:S01]  /*53d0*/  FFMA R9, R17, R43.reuse, R14 ;  /* 0x0000002b11097223 */ /* 0x080fe2000000000e */
[----:B------:R-:W-:Y:S01]  /*53e0*/  FFMA R40, R37, R43, R12 ;  /* 0x0000002b25287223 */ /* 0x000fe2000000000c */
[----:B------:R-:W-:Y:S01]  /*53f0*/  FFMA R4, R16, R4, R11 ;  /* 0x0000000410047223 */ /* 0x000fe2000000000b */
[CC--:B------:R-:W-:Y:S01]  /*5400*/  FFMA R12, R18.reuse, R5.reuse, R13 ;  /* 0x00000005120c7223 */ /* 0x0c0fe2000000000d */
[-C--:B------:R-:W-:Y:S01]  /*5410*/  FFMA R14, R18, R6.reuse, R15 ;  /* 0x00000006120e7223 */ /* 0x080fe2000000000f */
[-C--:B------:R-:W-:Y:S01]  /*5420*/  FFMA R11, R3, R5.reuse, R36 ;  /* 0x00000005030b7223 */ /* 0x080fe20000000024 */
[-C--:B------:R-:W-:Y:S01]  /*5430*/  FFMA R41, R2, R5.reuse, R41 ;  /* 0x0000000502297223 */ /* 0x080fe20000000029 */
[-C--:B------:R-:W-:Y:S01]  /*5440*/  FFMA R10, R16, R5.reuse, R9 ;  /* 0x00000005100a7223 */ /* 0x080fe20000000009 */
[----:B------:R-:W-:Y:S01]  /*5450*/  FFMA R4, R39, R5, R4 ;  /* 0x0000000527047223 */ /* 0x000fe20000000004 */
[C---:B------:R-:W-:Y:S01]  /*5460*/  FFMA R9, R17.reuse, R6, R12 ;  /* 0x0000000611097223 */ /* 0x040fe2000000000c */
[----:B------:R-:W-:-:S02]  /*5470*/  FFMA R5, R17, R7, R14 ;  /* 0x0000000711057223 */ /* 0x000fc4000000000e */
[----:B------:R-:W2:Y:S01]  /*5480*/  LDS.128 R12, [UR7+0x490] ;  /* 0x00049007ff0c7984 */ /* 0x000ea20008000c00 */
[-C--:B------:R-:W-:Y:S01]  /*5490*/  FFMA R11, R2, R6.reuse, R11 ;  /* 0x00000006020b7223 */ /* 0x080fe2000000000b */
[-C--:B------:R-:W-:Y:S01]  /*54a0*/  FFMA R10, R39, R6.reuse, R10 ;  /* 0x00000006270a7223 */ /* 0x080fe2000000000a */
[CC--:B------:R-:W-:Y:S01]  /*54b0*/  FFMA R8, R20.reuse, R6.reuse, R41 ;  /* 0x0000000614087223 */ /* 0x0c0fe20000000029 */
[C---:B------:R-:W-:Y:S01]  /*54c0*/  FFMA R38, R37.reuse, R6, R4 ;  /* 0x0000000625267223 */ /* 0x040fe20000000004 */
        /* <DEDUP_REMOVED lines=20> */
[-C--:B0-----:R-:W-:Y:S01]  /*5610*/  FFMA R25, R3, R28.reuse, R21 ;  /* 0x0000001c03197223 */ /* 0x081fe20000000015 */
[-C--:B------:R-:W-:Y:S01]  /*5620*/  FFMA R21, R19, R28.reuse, R6 ;  /* 0x0000001c13157223 */ /* 0x080fe20000000006 */
[----:B------:R-:W-:Y:S01]  /*5630*/  FFMA R4, R20, R35, R23 ;  /* 0x0000002314047223 */ /* 0x000fe20000000017 */
[----:B------:R-:W-:Y:S01]  /*5640*/  FFMA R28, R16, R28, R7 ;  /* 0x0000001c101c7223 */ /* 0x000fe20000000007 */
        /* <DEDUP_REMOVED lines=8> */
[-C--:B--2---:R-:W-:Y:S01]  /*56d0*/  FFMA R21, R3, R12.reuse, R24 ;  /* 0x0000000c03157223 */ /* 0x084fe20000000018 */
[-C--:B------:R-:W-:Y:S01]  /*56e0*/  FFMA R23, R19, R12.reuse, R4 ;  /* 0x0000000c13177223 */ /* 0x080fe20000000004 */
[----:B------:R-:W-:-:S02]  /*56f0*/  FFMA R12, R16, R12, R5 ;  /* 0x0000000c100c7223 */ /* 0x000fc40000000005 */
[CC--:B------:R-:W-:Y:S01]  /*5700*/  FFMA R25, R2.reuse, R13.reuse, R21 ;  /* 0x0000000d02197223 */ /* 0x0c0fe20000000015 */
[-C--:B------:R-:W-:Y:S01]  /*5710*/  FFMA R5, R3, R13.reuse, R26 ;  /* 0x0000000d03057223 */ /* 0x080fe2000000001a */
[C---:B------:R-:W-:Y:S01]  /*5720*/  FFMA R26, R39.reuse, R13, R12 ;  /* 0x0000000d271a7223 */ /* 0x040fe2000000000c */
[----:B------:R-:W-:Y:S01]  /*5730*/  FFMA R7, R2, R30, R7 ;  /* 0x0000001e02077223 */ /* 0x000fe20000000007 */
[----:B------:R-:W-:Y:S01]  /*5740*/  IADD3 R53, PT, PT, R0, 0x8e0, RZ ;  /* 0x000008e000357810 */ /* 0x000fe20007ffe0ff */
[----:B------:R-:W-:Y:S01]  /*5750*/  FFMA R12, R20, R14, R25 ;  /* 0x0000000e140c7223 */ /* 0x000fe20000000019 */
[----:B------:R-:W-:Y:S01]  /*5760*/  IADD3 R25, PT, PT, R0, 0x7e0, RZ ;  /* 0x000007e000197810 */ /* 0x000fe20007ffe0ff */
[----:B------:R-:W-:Y:S01]  /*5770*/  FFMA R22, R39, R30, R6 ;  /* 0x0000001e27167223 */ /* 0x000fe20000000006 */
[----:B------:R-:W-:Y:S01]  /*5780*/  FFMA R6, R20, R31, R7 ;  /* 0x0000001f14067223 */ /* 0x000fe20000000007 */
[----:B------:R-:W-:Y:S01]  /*5790*/  FFMA R21, R2, R14, R5 ;  /* 0x0000000e02157223 */ /* 0x000fe20000000005 */
[----:B------:R-:W-:Y:S01]  /*57a0*/  IMAD.WIDE.U32 R52, R53, 0x4, R46 ;  /* 0x0000000435347825 */ /* 0x000fe200078e002e */
[----:B------:R-:W-:-:S03]  /*57b0*/  IADD3 R5, PT, PT, R0, 0x800, RZ ;  /* 0x0000080000057810 */ /* 0x000fc60007ffe0ff */
[----:B------:R-:W-:Y:S01]  /*57c0*/  FFMA R28, R39, R29, R28 ;  /* 0x0000001d271c7223 */ /* 0x000fe2000000001c */
[----:B------:R-:W-:-:S04]  /*57d0*/  IMAD.WIDE.U32 R24, R25, 0x4, R46 ;  /* 0x0000000419187825 */ /* 0x000fc800078e002e */
[----:B------:R-:W-:Y:S01]  /*57e0*/  FFMA R29, R19, R13, R6 ;  /* 0x0000000d131d7223 */ /* 0x000fe20000000006 */
[----:B------:R-:W-:Y:S01]  /*57f0*/  IADD3 R51, PT, PT, R0, 0x820, RZ ;  /* 0x0000082000337810 */ /* 0x000fe20007ffe0ff */
[----:B------:R0:W2:Y:S01]  /*5800*/  LDG.E.CONSTANT R6, desc[UR8][R52.64] ;  /* 0x0000000834067981 */ /* 0x0000a2000c1e9900 */
[----:B------:R-:W-:Y:S01]  /*5810*/  FFMA R7, R17, R31, R48 ;  /* 0x0000001f11077223 */ /* 0x000fe20000000030 */
[----:B------:R-:W-:Y:S02]  /*5820*/  FFMA R4, R18, R13, R23 ;  /* 0x0000000d12047223 */ /* 0x000fe40000000017 */
[----:B------:R-:W3:Y:S01]  /*5830*/  LDG.E.CONSTANT R25, desc[UR8][R24.64] ;  /* 0x0000000818197981 */ /* 0x000ee2000c1e9900 */
[----:B------:R-:W-:Y:S01]  /*5840*/  FFMA R30, R37, R30, R28 ;  /* 0x0000001e251e7223 */ /* 0x000fe2000000001c */
[----:B-1----:R-:W-:Y:S01]  /*5850*/  FFMA R23, R3, R8, R50 ;  /* 0x0000000803177223 */ /* 0x002fe20000000032 */
[----:B0-----:R-:W-:Y:S01]  /*5860*/  IMAD.WIDE.U32 R52, R5, 0x4, R46 ;  /* 0x0000000405347825 */ /* 0x001fe200078e002e */
[----:B------:R-:W-:-:S03]  /*5870*/  IADD3 R5, PT, PT, R0, 0x840, RZ ;  /* 0x0000084000057810 */ /* 0x000fc60007ffe0ff */
[----:B------:R-:W-:Y:S01]  /*5880*/  FFMA R28, R37, R31, R22 ;  /* 0x0000001f251c7223 */ /* 0x000fe20000000016 */
[----:B------:R-:W-:Y:S01]  /*5890*/  FFMA R22, R16, R13, R7 ;  /* 0x0000000d10167223 */ /* 0x000fe20000000007 */
[----:B------:R-:W-:Y:S01]  /*58a0*/  IMAD.WIDE.U32 R50, R51, 0x4, R46 ;  /* 0x0000000433327825 */ /* 0x000fe200078e002e */
[----:B------:R-:W4:Y:S03]  /*58b0*/  LDG.E.CONSTANT R24, desc[UR8][R52.64] ;  /* 0x0000000834187981 */ /* 0x000f26000c1e9900 */
[----:B------:R-:W-:Y:S01]  /*58c0*/  FFMA R13, R17, R14, R4 ;  /* 0x0000000e110d7223 */ /* 0x000fe20000000004 */
[----:B------:R-:W-:Y:S01]  /*58d0*/  FFMA R45, R3, R9, R45 ;  /* 0x00000009032d7223 */ /* 0x000fe2000000002d */
[----:B------:R-:W-:Y:S01]  /*58e0*/  IMAD.WIDE.U32 R4, R5, 0x4, R46 ;  /* 0x0000000405047825 */ /* 0x000fe200078e002e */
[----:B------:R-:W-:-:S03]  /*58f0*/  IADD3 R3, PT, PT, R0, 0x860, RZ ;  /* 0x0000086000037810 */ /* 0x000fc60007ffe0ff */
[-C--:B------:R-:W-:Y:S01]  /*5900*/  FFMA R48, R18, R14.reuse, R29 ;  /* 0x0000000e12307223 */ /* 0x080fe2000000001d */
[----:B------:R0:W5:Y:S01]  /*5910*/  LDG.E.CONSTANT R7, desc[UR8][R50.64] ;  /* 0x0000000832077981 */ /* 0x000162000c1e9900 */
[----:B------:R-:W-:Y:S01]  /*5920*/  IADD3 R29, PT, PT, R0, 0x880, RZ ;  /* 0x00000880001d7810 */ /* 0x000fe20007ffe0ff */
[-C--:B------:R-:W-:Y:S01]  /*5930*/  FFMA R22, R39, R14.reuse, R22 ;  /* 0x0000000e27167223 */ /* 0x080fe20000000016 */
[----:B------:R-:W-:Y:S01]  /*5940*/  FFMA R26, R37, R14, R26 ;  /* 0x0000000e251a7223 */ /* 0x000fe2000000001a */
[----:B------:R-:W2:Y:S01]  /*5950*/  LDG.E.CONSTANT R5, desc[UR8][R4.64] ;  /* 0x0000000804057981 */ /* 0x000ea2000c1e9900 */
[C---:B------:R-:W-:Y:S01]  /*5960*/  FFMA R23, R2.reuse, R9, R23 ;  /* 0x0000000902177223 */ /* 0x040fe20000000017 */
[----:B------:R-:W-:Y:S01]  /*5970*/  FFMA R14, R2, R10, R45 ;  /* 0x0000000a020e7223 */ /* 0x000fe2000000002d */
[----:B0-----:R-:W-:-:S04]  /*5980*/  IMAD.WIDE.U32 R50, R3, 0x4, R46 ;  /* 0x0000000403327825 */ /* 0x001fc800078e002e */
[----:B------:R-:W-:Y:S01]  /*5990*/  IMAD.WIDE.U32 R2, R29, 0x4, R46 ;  /* 0x000000041d027825 */ /* 0x000fe200078e002e */
[----:B------:R0:W2:Y:S05]  /*59a0*/  LDG.E.CONSTANT R4, desc[UR8][R50.64] ;  /* 0x0000000832047981 */ /* 0x0000aa000c1e9900 */
[----:B------:R-:W2:Y:S01]  /*59b0*/  LDG.E.CONSTANT R3, desc[UR8][R2.64] ;  /* 0x0000000802037981 */ /* 0x000ea2000c1e9900 */
[C---:B------:R-:W-:Y:S02]  /*59c0*/  IADD3 R53, PT, PT, R0.reuse, 0x8a0, RZ ;  /* 0x000008a000357810 */ /* 0x040fe40007ffe0ff */
[----:B------:R-:W-:-:S03]  /*59d0*/  IADD3 R29, PT, PT, R0, 0x8c0, RZ ;  /* 0x000008c0001d7810 */ /* 0x000fc60007ffe0ff */
[----:B------:R-:W-:-:S04]  /*59e0*/  IMAD.WIDE.U32 R52, R53, 0x4, R46 ;  /* 0x0000000435347825 */ /* 0x000fc800078e002e */
[----:B0-----:R-:W-:Y:S01]  /*59f0*/  IMAD.WIDE.U32 R50, R29, 0x4, R46 ;  /* 0x000000041d327825 */ /* 0x001fe200078e002e */
[----:B------:R0:W2:Y:S04]  /*5a00*/  LDG.E.CONSTANT R2, desc[UR8][R52.64] ;  /* 0x0000000834027981 */ /* 0x0000a8000c1e9900 */
[----:B------:R1:W2:Y:S01]  /*5a10*/  LDG.E.CONSTANT R0, desc[UR8][R50.64] ;  /* 0x0000000832007981 */ /* 0x0002a2000c1e9900 */
[CC--:B------:R-:W-:Y:S01]  /*5a20*/  FFMA R21, R20.reuse, R15.reuse, R21 ;  /* 0x0000000f14157223 */ /* 0x0c0fe20000000015 */
[-C--:B------:R-:W-:Y:S01]  /*5a30*/  FFMA R48, R17, R15.reuse, R48 ;  /* 0x0000000f11307223 */ /* 0x080fe20000000030 */
[----:B------:R-:W-:Y:S01]  /*5a40*/  FFMA R46, R37, R15, R22 ;  /* 0x0000000f252e7223 */ /* 0x000fe20000000016 */
[----:B------:R-:W-:Y:S01]  /*5a50*/  FFMA R15, R19, R8, R12 ;  /* 0x00000008130f7223 */ /* 0x000fe2000000000c */
[C---:B------:R-:W-:Y:S01]  /*5a60*/  FFMA R22, R20.reuse, R10, R23 ;  /* 0x0000000a14167223 */ /* 0x040fe20000000017 */
[----:B------:R-:W-:Y:S01]  /*5a70*/  FFMA R20, R20, R11, R14 ;  /* 0x0000000b14147223 */ /* 0x000fe2000000000e */
[----:B------:R-:W-:Y:S01]  /*5a80*/  FFMA R8, R16, R8, R13 ;  /* 0x0000000810087223 */ /* 0x000fe2000000000d */
[----:B0-----:R-:W-:-:S02]  /*5a90*/  FFMA R52, R18, R9, R15 ;  /* 0x0000000912347223 */ /* 0x001fc4000000000f */
[----:B------:R-:W0:Y:S01]  /*5aa0*/  LDS.128 R12, [UR7+0x4b0] ;  /* 0x0004b007ff0c7984 */ /* 0x000e220008000c00 */
[-C--:B------:R-:W-:Y:S01]  /*5ab0*/  FFMA R21, R19, R9.reuse, R21 ;  /* 0x0000000913157223 */ /* 0x080fe20000000015 */
[-C--:B------:R-:W-:Y:S01]  /*5ac0*/  FFMA R48, R16, R9.reuse, R48 ;  /* 0x0000000910307223 */ /* 0x080fe20000000030 */
[----:B------:R-:W-:Y:S02]  /*5ad0*/  FFMA R8, R39, R9, R8 ;  /* 0x0000000927087223 */ /* 0x000fe40000000008 */
[-C--:B-1----:R-:W-:Y:S01]  /*5ae0*/  FFMA R50, R18, R10.reuse, R21 ;  /* 0x0000000a12327223 */ /* 0x082fe20000000015 */
[-C--:B------:R-:W-:Y:S01]  /*5af0*/  FFMA R21, R17, R10.reuse, R52 ;  /* 0x0000000a11157223 */ /* 0x080fe20000000034 */
[-C--:B------:R-:W-:Y:S01]  /*5b00*/  FFMA R52, R39, R10.reuse, R48 ;  /* 0x0000000a27347223 */ /* 0x080fe20000000030 */
[----:B------:R-:W-:-:S03]  /*5b10*/  FFMA R48, R37, R10, R8 ;  /* 0x0000000a25307223 */ /* 0x000fc60000000008 */
[----:B------:R-:W-:Y:S01]  /*5b20*/  FFMA R52, R37, R11, R52 ;  /* 0x0000000b25347223 */ /* 0x000fe20000000034 */
[CC--:B0-----:R-:W-:Y:S01]  /*5b30*/  FFMA R9, R19.reuse, R12.reuse, R22 ;  /* 0x0000000c13097223 */ /* 0x0c1fe20000000016 */
[----:B------:R-:W-:Y:S01]  /*5b40*/  FFMA R19, R19, R13, R20 ;  /* 0x0000000d13137223 */ /* 0x000fe20000000014 */
[C---:B------:R-:W-:Y:S02]  /*5b50*/  FFMA R20, R17.reuse, R11, R50 ;  /* 0x0000000b11147223 */ /* 0x040fe40000000032 */
[-C--:B------:R-:W-:Y:S02]  /*5b60*/  FFMA R22, R18, R13.reuse, R9 ;  /* 0x0000000d12167223 */ /* 0x080fe40000000009 */
[----:B------:R-:W0:Y:S01]  /*5b70*/  LDS.128 R8, [UR7+0x4c0] ;  /* 0x0004c007ff087984 */ /* 0x000e220008000c00 */
[----:B------:R-:W-:Y:S01]  /*5b80*/  FFMA R12, R16, R12, R21 ;  /* 0x0000000c100c7223 */ /* 0x000fe20000000015 */
[-C--:B------:R-:W-:Y:S01]  /*5b90*/  FFMA R18, R18, R14.reuse, R19 ;  /* 0x0000000e12127223 */ /* 0x080fe20000000013 */
[----:B------:R-:W-:Y:S01]  /*5ba0*/  FFMA R21, R17, R14, R22 ;  /* 0x0000000e11157223 */ /* 0x000fe20000000016 */
[----:B------:R-:W-:-:S02]  /*5bb0*/  FFMA R19, R16, R13, R20 ;  /* 0x0000000d10137223 */ /* 0x000fc40000000014 */
[----:B------:R-:W-:Y:S01]  /*5bc0*/  FFMA R17, R17, R15, R18 ;  /* 0x0000000f11117223 */ /* 0x000fe20000000012 */
[C---:B------:R-:W-:Y:S01]  /*5bd0*/  FFMA R12, R39.reuse, R13, R12 ;  /* 0x0000000d270c7223 */ /* 0x040fe2000000000c */
[C---:B0-----:R-:W-:Y:S02]  /*5be0*/  FFMA R18, R16.reuse, R8, R21 ;  /* 0x0000000810127223 */ /* 0x041fe40000000015 */
[----:B------:R-:W3:Y:S01]  /*5bf0*/  LDS.128 R20, [UR7+0x4d0] ;  /* 0x0004d007ff147984 */ /* 0x000ee20008000c00 */
[CC--:B------:R-:W-:Y:S01]  /*5c00*/  FFMA R8, R39.reuse, R14.reuse, R19 ;  /* 0x0000000e27087223 */ /* 0x0c0fe20000000013 */
[-C--:B------:R-:W-:Y:S01]  /*5c10*/  FFMA R13, R16, R9.reuse, R17 ;  /* 0x00000009100d7223 */ /* 0x080fe20000000011 */
[----:B------:R-:W-:Y:S02]  /*5c20*/  FFMA R50, R39, R9, R18 ;  /* 0x0000000927327223 */ /* 0x000fe40000000012 */
[----:B------:R-:W0:Y:S01]  /*5c30*/  LDS.128 R16, [UR7+0x4e0] ;  /* 0x0004e007ff107984 */ /* 0x000e220008000c00 */
[C---:B------:R-:W-:Y:S01]  /*5c40*/  FFMA R31, R37.reuse, R15, R8 ;  /* 0x0000000f251f7223 */ /* 0x040fe20000000008 */
[----:B------:R-:W-:Y:S01]  /*5c50*/  FFMA R29, R37, R14, R12 ;  /* 0x0000000e251d7223 */ /* 0x000fe2000000000c */
[----:B------:R-:W-:-:S02]  /*5c60*/  FFMA R8, R39, R10, R13 ;  /* 0x0000000a27087223 */ /* 0x000fc4000000000d */
[----:B------:R-:W1:Y:S01]  /*5c70*/  LDS.128 R12, [UR7+0x4f0] ;  /* 0x0004f007ff0c7984 */ /* 0x000e620008000c00 */
[----:B------:R-:W-:Y:S01]  /*5c80*/  FFMA R50, R37, R10, R50 ;  /* 0x0000000a25327223 */ /* 0x000fe20000000032 */
[----:B------:R-:W1:Y:S01]  /*5c90*/  S2UR UR6, SR_CTAID.X ;  /* 0x00000000000679c3 */ /* 0x000e620000002500 */
[C---:B---3--:R-:W-:Y:S01]  /*5ca0*/  FFMA R27, R25.reuse, R20, R27 ;  /* 0x00000014191b7223 */ /* 0x048fe2000000001b */
[----:B------:R-:W-:Y:S01]  /*5cb0*/  FFMA R9, R25, R21, R44 ;  /* 0x0000001519097223 */ /* 0x000fe2000000002c */
[----:B------:R-:W-:Y:S02]  /*5cc0*/  FFMA R44, R37, R11, R8 ;  /* 0x0000000b252c7223 */ /* 0x000fe40000000008 */
[C---:B----4-:R-:W-:Y:S01]  /*5cd0*/  FFMA R20, R24.reuse, R21, R27 ;  /* 0x0000001518147223 */ /* 0x050fe2000000001b */
[CC--:B------:R-:W-:Y:S02]  /*5ce0*/  FFMA R21, R24.reuse, R22.reuse, R9 ;  /* 0x0000001618157223 */ /* 0x0c0fe40000000009 */
[----:B------:R-:W3:Y:S01]  /*5cf0*/  LDS.128 R8, [UR7+0x500] ;  /* 0x00050007ff087984 */ /* 0x000ee20008000c00 */
[C---:B-----5:R-:W-:Y:S01]  /*5d00*/  FFMA R20, R7.reuse, R22, R20 ;  /* 0x0000001607147223 */ /* 0x060fe20000000014 */
[----:B------:R-:W-:Y:S01]  /*5d10*/  FFMA R22, R7, R23, R21 ;  /* 0x0000001707167223 */ /* 0x000fe20000000015 */
[CC--:B0-----:R-:W-:Y:S01]  /*5d20*/  FFMA R21, R25.reuse, R16.reuse, R42 ;  /* 0x0000001019157223 */ /* 0x0c1fe2000000002a */
[-C--:B------:R-:W-:Y:S01]  /*5d30*/  FFMA R27, R25, R17.reuse, R40 ;  /* 0x00000011191b7223 */ /* 0x080fe20000000028 */
[C---:B--2---:R-:W-:Y:S01]  /*5d40*/  FFMA R23, R5.reuse, R16, R20 ;  /* 0x0000001005177223 */ /* 0x044fe20000000014 */
[-C--:B------:R-:W-:Y:S01]  /*5d50*/  FFMA R33, R5, R17.reuse, R22 ;  /* 0x0000001105217223 */ /* 0x080fe20000000016 */
[C---:B------:R-:W-:Y:S01]  /*5d60*/  FFMA R16, R24.reuse, R17, R21 ;  /* 0x0000001118107223 */ /* 0x040fe20000000015 */
[----:B------:R-:W-:-:S03]  /*5d70*/  FFMA R22, R24, R18, R27 ;  /* 0x0000001218167223 */ /* 0x000fc6000000001b */
[-C--:B------:R-:W-:Y:S01]  /*5d80*/  FFMA R40, R7, R18.reuse, R16 ;  /* 0x0000001207287223 */ /* 0x080fe20000000010 */
[C---:B------:R-:W-:Y:S01]  /*5d90*/  FFMA R20, R4.reuse, R17, R23 ;  /* 0x0000001104147223 */ /* 0x040fe20000000017 */
[----:B------:R-:W-:-:S03]  /*5da0*/  FFMA R42, R4, R18, R33 ;  /* 0x00000012042a7223 */ /* 0x000fc60000000021 */
[----:B------:R-:W-:Y:S01]  /*5db0*/  FFMA R23, R3, R18, R20 ;  /* 0x0000001203177223 */ /* 0x000fe20000000014 */
[-C--:B------:R-:W-:Y:S01]  /*5dc0*/  FFMA R20, R7, R19.reuse, R22 ;  /* 0x0000001307147223 */ /* 0x080fe20000000016 */
[----:B------:R-:W-:Y:S02]  /*5dd0*/  FFMA R21, R3, R19, R42 ;  /* 0x0000001303157223 */ /* 0x000fe4000000002a */
[----:B------:R-:W0:Y:S01]  /*5de0*/  LDS.128 R16, [UR7+0x510] ;  /* 0x00051007ff107984 */ /* 0x000e220008000c00 */
[-C--:B-1----:R-:W-:Y:S01]  /*5df0*/  FFMA R27, R25, R12.reuse, R38 ;  /* 0x0000000c191b7223 */ /* 0x082fe20000000026 */
        /* <DEDUP_REMOVED lines=17> */
[-C--:B---3--:R-:W-:Y:S01]  /*5f10*/  FFMA R35, R25, R8.reuse, R34 ;  /* 0x0000000819237223 */ /* 0x088fe20000000022 */
[-C--:B------:R-:W-:Y:S01]  /*5f20*/  FFMA R37, R5, R8.reuse, R20 ;  /* 0x0000000805257223 */ /* 0x080fe20000000014 */
[----:B------:R-:W1:Y:S01]  /*5f30*/  LDS.128 R12, [UR7+0x520] ;  /* 0x00052007ff0c7984 */ /* 0x000e620008000c00 */
        /* <DEDUP_REMOVED lines=15> */
[-C--:B0-----:R-:W-:Y:S01]  /*6030*/  FFMA R35, R25, R16.reuse, R30 ;  /* 0x0000001019237223 */ /* 0x081fe2000000001e */
[CC--:B------:R-:W-:Y:S01]  /*6040*/  FFMA R37, R5.reuse, R16.reuse, R20 ;  /* 0x0000001005257223 */ /* 0x0c0fe20000000014 */
[----:B------:R-:W-:Y:S01]  /*6050*/  FFMA R34, R6, R11, R8 ;  /* 0x0000000b06227223 */ /* 0x000fe20000000008 */
[----:B------:R-:W-:Y:S01]  /*6060*/  FFMA R21, R2, R16, R21 ;  /* 0x0000001002157223 */ /* 0x000fe20000000015 */
        /* <DEDUP_REMOVED lines=15> */
[----:B------:R-:W-:-:S02]  /*6160*/  FFMA R30, R6, R19, R16 ;  /* 0x00000013061e7223 */ /* 0x000fc40000000010 */
[----:B------:R-:W2:Y:S01]  /*6170*/  LDS.128 R16, [UR7+0x540] ;  /* 0x00054007ff107984 */ /* 0x000ea20008000c00 */
        /* <DEDUP_REMOVED lines=20> */
[C---:B------:R-:W-:Y:S01]  /*62c0*/  FFMA R13, R2.reuse, R8, R13 ;  /* 0x00000008020d7223 */ /* 0x040fe2000000000d */
        /* <DEDUP_REMOVED lines=15> */
[-C--:B--2---:R-:W-:Y:S01]  /*63c0*/  FFMA R29, R25, R16.reuse, R29 ;  /* 0x00000010191d7223 */ /* 0x084fe2000000001d */
[-C--:B------:R-:W-:Y:S01]  /*63d0*/  FFMA R11, R5, R16.reuse, R8 ;  /* 0x00000010050b7223 */ /* 0x080fe20000000008 */
        /* <DEDUP_REMOVED lines=8> */
[----:B------:R-:W1:Y:S01]  /*6460*/  S2R R42, SR_TID.X ;  /* 0x00000000002a7919 */ /* 0x000e620000002100 */
[----:B------:R-:W2:Y:S04]  /*6470*/  LDS.128 R8, [UR7+0x560] ;  /* 0x00056007ff087984 */ /* 0x000ea80008000c00 */
[----:B------:R-:W3:Y:S01]  /*6480*/  LDS.128 R20, [UR7+0x570] ;  /* 0x00057007ff147984 */ /* 0x000ee20008000c00 */
[----:B------:R-:W-:-:S04]  /*6490*/  UIMAD UR6, UR5, -0x38, UR6 ;  /* 0xffffffc8050678a4 */ /* 0x000fc8000f8e0206 */
[----:B------:R-:W-:-:S04]  /*64a0*/  USHF.R.U32.HI UR4, URZ, 0x1, UR6 ;  /* 0x00000001ff047899 */ /* 0x000fc80008011606 */
[----:B------:R-:W-:-:S04]  /*64b0*/  UIMAD.WIDE.U32 UR4, UR4, -0x6db6db6d, URZ ;  /* 0x92492493040478a5 */ /* 0x000fc8000f8e00ff */
[----:B------:R-:W-:-:S04]  /*64c0*/  USHF.R.U32.HI UR5, URZ, 0x2, UR5 ;  /* 0x00000002ff057899 */ /* 0x000fc80008011605 */
[----:B------:R-:W-:Y:S02]  /*64d0*/  UIMAD UR4, UR5, -0xe, UR6 ;  /* 0xfffffff2050478a4 */ /* 0x000fe4000f8e0206 */
[----:B------:R-:W-:-:S04]  /*64e0*/  UISETP.GT.U32.AND UP0, UPT, UR6, 0x37, UPT ;  /* 0x000000370600788c */ /* 0x000fc8000bf04070 */
[----:B------:R-:W-:-:S05]  /*64f0*/  MOV R17, UR4 ;  /* 0x0000000400117c02 */ /* 0x000fca0008000f00 */
[----:B-1----:R-:W-:Y:S02]  /*6500*/  IMAD R42, R42, 0x188, R17 ;  /* 0x000001882a2a7824 */ /* 0x002fe400078e0211 */
[C---:B0-----:R-:W-:Y:S01]  /*6510*/  FFMA R43, R25.reuse, R12, R50 ;  /* 0x0000000c192b7223 */ /* 0x041fe20000000032 */
[----:B------:R-:W-:Y:S02]  /*6520*/  FFMA R25, R25, R13, R44 ;  /* 0x0000000d19197223 */ /* 0x000fe4000000002c */
[----:B------:R-:W-:Y:S01]  /*6530*/  SHF.L.U32 R42, R42, 0x1, RZ ;  /* 0x000000012a2a7819 */ /* 0x000fe200000006ff */
[----:B------:R-:W-:Y:S01]  /*6540*/  UIMAD UR5, UR5, 0xfc, URZ ;  /* 0x000000fc050578a4 */ /* 0x000fe2000f8e02ff */
[----:B------:R-:W-:Y:S11]  /*6550*/  BRA.U UP0, `(.L_x_5) ;  /* 0x0000000100147547 */ /* 0x000ff6000b800000 */
[----:B------:R-:W0:Y:S01]  /*6560*/  LDC.64 R16, c[0x0][0x390] ;  /* 0x0000e400ff107b82 */ /* 0x000e220000000a00 */
[----:B------:R-:W-:-:S05]  /*6570*/  IADD3 R45, PT, PT, R42, UR5, RZ ;  /* 0x000000052a2d7c10 */ /* 0x000fca000fffe0ff */
[----:B0-----:R-:W-:-:S05]  /*6580*/  IMAD.WIDE.U32 R16, R45, 0x4, R16 ;  /* 0x000000042d107825 */ /* 0x001fca00078e0010 */
[----:B------:R0:W-:Y:S04]  /*6590*/  REDG.E.ADD.F32.FTZ.RN.STRONG.GPU desc[UR8][R16.64], R27 ;  /* 0x0000001b100079a6 */ /* 0x0001e8000c12f308 */
[----:B------:R0:W-:Y:S02]  /*65a0*/  REDG.E.ADD.F32.FTZ.RN.STRONG.GPU desc[UR8][R16.64+0x4], R33 ;  /* 0x00000421100079a6 */ /* 0x0001e4000c12f308 */
.L_x_5:
[----:B------:R-:W-:Y:S01]  /*65b0*/  UISETP.GT.U32.AND UP0, UPT, UR6, 0x29, UPT ;  /* 0x000000290600788c */ /* 0x000fe2000bf04070 */
[----:B------:R-:W-:-:S04]  /*65c0*/  IADD3 R42, P0, PT, R42, UR5, RZ ;  /* 0x000000052a2a7c10 */ /* 0x000fc8000ff1e0ff */
[----:B0-----:R-:W-:Y:S02]  /*65d0*/  IADD3.X R17, PT, PT, RZ, RZ, RZ, P0, !PT ;  /* 0x000000ffff117210 */ /* 0x001fe400007fe4ff */
[----:B------:R-:W-:-:S04]  /*65e0*/  LEA R16, P0, R42, UR10, 0x2 ;  /* 0x0000000a2a107c11 */ /* 0x000fc8000f8010ff */
[----:B------:R-:W-:Y:S01]  /*65f0*/  LEA.HI.X R17, R42, UR11, R17, 0x2, P0 ;  /* 0x0000000b2a117c11 */ /* 0x000fe200080f1411 */
[----:B------:R-:W-:Y:S08]  /*6600*/  BRA.U UP0, `(.L_x_6) ;  /* 0x0000000100107547 */ /* 0x000ff0000b800000 */
[----:B------:R0:W-:Y:S04]  /*6610*/  REDG.E.ADD.F32.FTZ.RN.STRONG.GPU desc[UR8][R16.64+0x70], R32 ;  /* 0x00007020100079a6 */ /* 0x0001e8000c12f308 */
[----:B------:R0:W-:Y:S04]  /*6620*/  REDG.E.ADD.F32.FTZ.RN.STRONG.GPU desc[UR8][R16.64+0x74], R34 ;  /* 0x00007422100079a6 */ /* 0x0001e8000c12f308 */
[----:B------:R0:W-:Y:S04]  /*6630*/  REDG.E.ADD.F32.FTZ.RN.STRONG.GPU desc[UR8][R16.64+0xe0], R28 ;  /* 0x0000e01c100079a6 */ /* 0x0001e8000c12f308 */
[----:B------:R0:W-:Y:S02]  /*6640*/  REDG.E.ADD.F32.FTZ.RN.STRONG.GPU desc[UR8][R16.64+0xe4], R30 ;  /* 0x0000e41e100079a6 */ /* 0x0001e4000c12f308 */
.L_x_6:
[-C--:B------:R-:W-:Y:S01]  /*6650*/  FFMA R40, R7, R18.reuse, R40 ;  /* 0x0000001207287223 */ /* 0x080fe20000000028 */
[-C--:B0-----:R-:W-:Y:S01]  /*6660*/  FFMA R28, R24, R18.reuse, R39 ;  /* 0x00000012181c7223 */ /* 0x081fe20000000027 */
[-C--:B------:R-:W-:Y:S01]  /*6670*/  FFMA R30, R4, R18.reuse, R31 ;  /* 0x00000012041e7223 */ /* 0x080fe2000000001f */
[----:B------:R-:W-:Y:S01]  /*6680*/  FFMA R27, R3, R18, R38 ;  /* 0x00000012031b7223 */ /* 0x000fe20000000026 */
[C---:B------:R-:W-:Y:S01]  /*6690*/  FFMA R43, R24.reuse, R13, R43 ;  /* 0x0000000d182b7223 */ /* 0x040fe2000000002b */
[----:B------:R-:W-:Y:S01]  /*66a0*/  FFMA R24, R24, R14, R25 ;  /* 0x0000000e18187223 */ /* 0x000fe20000000019 */
[----:B------:R-:W-:Y:S01]  /*66b0*/  FFMA R25, R5, R12, R40 ;  /* 0x0000000c05197223 */ /* 0x000fe20000000028 */
[-C--:B------:R-:W-:Y:S01]  /*66c0*/  FFMA R29, R0, R18.reuse, R29 ;  /* 0x00000012001d7223 */ /* 0x080fe2000000001d */
[----:B------:R-:W-:Y:S01]  /*66d0*/  FFMA R41, R6, R18, R41 ;  /* 0x0000001206297223 */ /* 0x000fe20000000029 */
[-C--:B------:R-:W-:Y:S01]  /*66e0*/  FFMA R28, R7, R19.reuse, R28 ;  /* 0x00000013071c7223 */ /* 0x080fe2000000001c */
[----:B------:R-:W-:Y:S01]  /*66f0*/  FFMA R30, R3, R19, R30 ;  /* 0x00000013031e7223 */ /* 0x000fe2000000001e */
[----:B------:R-:W-:Y:S01]  /*6700*/  FFMA R27, R2, R12, R27 ;  /* 0x0000000c021b7223 */ /* 0x000fe2000000001b */
[C---:B------:R-:W-:Y:S01]  /*6710*/  FFMA R18, R7.reuse, R14, R43 ;  /* 0x0000000e07127223 */ /* 0x040fe2000000002b */
[----:B------:R-:W-:Y:S01]  /*6720*/  FFMA R24, R7, R15, R24 ;  /* 0x0000000f07187223 */ /* 0x000fe20000000018 */
[-C--:B------:R-:W-:Y:S01]  /*6730*/  FFMA R12, R4, R13.reuse, R25 ;  /* 0x0000000d040c7223 */ /* 0x080fe20000000019 */
[CC--:B------:R-:W-:Y:S01]  /*6740*/  FFMA R7, R5.reuse, R13.reuse, R28 ;  /* 0x0000000d05077223 */ /* 0x0c0fe2000000001c */
[-C--:B------:R-:W-:Y:S01]  /*6750*/  FFMA R25, R2, R13.reuse, R30 ;  /* 0x0000000d02197223 */ /* 0x080fe2000000001e */
[----:B------:R-:W-:Y:S01]  /*6760*/  FFMA R27, R0, R13, R27 ;  /* 0x0000000d001b7223 */ /* 0x000fe2000000001b */
[----:B------:R-:W-:Y:S01]  /*6770*/  FFMA R19, R6, R19, R29 ;  /* 0x0000001306137223 */ /* 0x000fe2000000001d */
[C---:B--2---:R-:W-:Y:S01]  /*6780*/  FFMA R13, R5.reuse, R8, R18 ;  /* 0x00000008050d7223 */ /* 0x044fe20000000012 */
[-C--:B------:R-:W-:Y:S01]  /*6790*/  FFMA R29, R5, R9.reuse, R24 ;  /* 0x00000009051d7223 */ /* 0x080fe20000000018 */
[CC--:B------:R-:W-:Y:S01]  /*67a0*/  FFMA R18, R4.reuse, R14.reuse, R7 ;  /* 0x0000000e04127223 */ /* 0x0c0fe20000000007 */
[C---:B------:R-:W-:Y:S01]  /*67b0*/  FFMA R7, R3.reuse, R14, R12 ;  /* 0x0000000e03077223 */ /* 0x040fe2000000000c */
[C---:B------:R-:W-:Y:S01]  /*67c0*/  FFMA R13, R4.reuse, R9, R13 ;  /* 0x00000009040d7223 */ /* 0x040fe2000000000d */
[----:B------:R-:W-:Y:S01]  /*67d0*/  FFMA R4, R4, R10, R29 ;  /* 0x0000000a04047223 */ /* 0x000fe2000000001d */
[----:B------:R-:W-:Y:S01]  /*67e0*/  FFMA R25, R0, R14, R25 ;  /* 0x0000000e00197223 */ /* 0x000fe20000000019 */
[C---:B------:R-:W-:Y:S01]  /*67f0*/  FFMA R18, R3.reuse, R15, R18 ;  /* 0x0000000f03127223 */ /* 0x040fe20000000012 */
[C---:B------:R-:W-:Y:S01]  /*6800*/  FFMA R13, R3.reuse, R10, R13 ;  /* 0x0000000a030d7223 */ /* 0x040fe2000000000d */
[----:B------:R-:W-:Y:S01]  /*6810*/  FFMA R4, R3, R11, R4 ;  /* 0x0000000b03047223 */ /* 0x000fe20000000004 */
[----:B------:R-:W-:Y:S01]  /*6820*/  FFMA R25, R6, R15, R25 ;  /* 0x0000000f06197223 */ /* 0x000fe20000000019 */
[C---:B------:R-:W-:Y:S01]  /*6830*/  FFMA R7, R2.reuse, R8, R7 ;  /* 0x0000000802077223 */ /* 0x040fe20000000007 */
[C---:B------:R-:W-:Y:S01]  /*6840*/  FFMA R3, R2.reuse, R9, R18 ;  /* 0x0000000902037223 */ /* 0x040fe20000000012 */
[C---:B---3--:R-:W-:Y:S01]  /*6850*/  FFMA R13, R2.reuse, R20, R13 ;  /* 0x00000014020d7223 */ /* 0x048fe2000000000d */
[----:B------:R-:W-:Y:S01]  /*6860*/  FFMA R15, R2, R21, R4 ;  /* 0x00000015020f7223 */ /* 0x000fe20000000004 */
[C---:B------:R-:W-:Y:S01]  /*6870*/  FFMA R7, R0.reuse, R9, R7 ;  /* 0x0000000900077223 */ /* 0x040fe20000000007 */
[C---:B------:R-:W-:Y:S01]  /*6880*/  FFMA R2, R0.reuse, R10, R3 ;  /* 0x0000000a00027223 */ /* 0x040fe20000000003 */
[C---:B------:R-:W-:Y:S01]  /*6890*/  FFMA R13, R0.reuse, R21, R13 ;  /* 0x00000015000d7223 */ /* 0x040fe2000000000d */
[----:B------:R-:W-:Y:S01]  /*68a0*/  FFMA R0, R0, R22, R15 ;  /* 0x0000001600007223 */ /* 0x000fe2000000000f */
[C---:B------:R-:W-:Y:S01]  /*68b0*/  FFMA R5, R6.reuse, R14, R27 ;  /* 0x0000000e06057223 */ /* 0x040fe2000000001b */
[C---:B------:R-:W-:Y:S01]  /*68c0*/  FFMA R7, R6.reuse, R10, R7 ;  /* 0x0000000a06077223 */ /* 0x040fe20000000007 */
[C---:B------:R-:W-:Y:S01]  /*68d0*/  FFMA R11, R6.reuse, R11, R2 ;  /* 0x0000000b060b7223 */ /* 0x040fe20000000002 */
[C---:B------:R-:W-:Y:S01]  /*68e0*/  FFMA R13, R6.reuse, R22, R13 ;  /* 0x00000016060d7223 */ /* 0x040fe2000000000d */
[----:B------:R-:W-:Y:S01]  /*68f0*/  FFMA R23, R6, R23, R0 ;  /* 0x0000001706177223 */ /* 0x000fe20000000000 */
[----:B------:R-:W-:Y:S06]  /*6900*/  BRA.U UP0, `(.L_x_7) ;  /* 0x0000000100147547 */ /* 0x000fec000b800000 */
[----:B------:R0:W-:Y:S04]  /*6910*/  REDG.E.ADD.F32.FTZ.RN.STRONG.GPU desc[UR8][R16.64+0x150], R26 ;  /* 0x0001501a100079a6 */ /* 0x0001e8000c12f308 */
[----:B------:R0:W-:Y:S01]  /*6920*/  REDG.E.ADD.F32.FTZ.RN.STRONG.GPU desc[UR8][R16.64+0x154], R35 ;  /* 0x00015423100079a6 */ /* 0x0001e2000c12f308 */
[----:B------:R-:W-:Y:S05]  /*6930*/  BRA.U UP0, `(.L_x_8) ;  /* 0x0000000100147547 */ /* 0x000fea000b800000 */
[----:B------:R1:W-:Y:S04]  /*6940*/  REDG.E.ADD.F32.FTZ.RN.STRONG.GPU desc[UR8][R16.64+0x1c0], R36 ;  /* 0x0001c024100079a6 */ /* 0x0003e8000c12f308 */
[----:B------:R1:W-:Y:S02]  /*6950*/  REDG.E.ADD.F32.FTZ.RN.STRONG.GPU desc[UR8][R16.64+0x1c4], R37 ;  /* 0x0001c425100079a6 */ /* 0x0003e4000c12f308 */
.L_x_7:
[----:B------:R-:W-:Y:S05]  /*6960*/  BRA.U UP0, `(.L_x_9) ;  /* 0x0000000100147547 */ /* 0x000fea000b800000 */
[----:B------:R2:W-:Y:S04]  /*6970*/  REDG.E.ADD.F32.FTZ.RN.STRONG.GPU desc[UR8][R16.64+0x230], R41 ;  /* 0x00023029100079a6 */ /* 0x0005e8000c12f308 */
[----:B------:R2:W-:Y:S02]  /*6980*/  REDG.E.ADD.F32.FTZ.RN.STRONG.GPU desc[UR8][R16.64+0x234], R19 ;  /* 0x00023413100079a6 */ /* 0x0005e4000c12f308 */
.L_x_8:
[----:B------:R-:W-:Y:S05]  /*6990*/  BRA.U UP0, `(.L_x_10) ;  /* 0x0000000100147547 */ /* 0x000fea000b800000 */
[----:B------:R3:W-:Y:S04]  /*69a0*/  REDG.E.ADD.F32.FTZ.RN.STRONG.GPU desc[UR8][R16.64+0x2a0], R5 ;  /* 0x0002a005100079a6 */ /* 0x0007e8000c12f308 */
[----:B------:R3:W-:Y:S02]  /*69b0*/  REDG.E.ADD.F32.FTZ.RN.STRONG.GPU desc[UR8][R16.64+0x2a4], R25 ;  /* 0x0002a419100079a6 */ /* 0x0007e4000c12f308 */
.L_x_9:
[----:B------:R-:W-:Y:S05]  /*69c0*/  BRA.U UP0, `(.L_x_10) ;  /* 0x0000000100087547 */ /* 0x000fea000b800000 */
[----:B------:R4:W-:Y:S04]  /*69d0*/  REDG.E.ADD.F32.FTZ.RN.STRONG.GPU desc[UR8][R16.64+0x310], R7 ;  /* 0x00031007100079a6 */ /* 0x0009e8000c12f308 */
[----:B------:R4:W-:Y:S02]  /*69e0*/  REDG.E.ADD.F32.FTZ.RN.STRONG.GPU desc[UR8][R16.64+0x314], R11 ;  /* 0x0003140b100079a6 */ /* 0x0009e4000c12f308 */
.L_x_10:
[----:B------:R-:W-:-:S13]  /*69f0*/  PLOP3.LUT P0, PT, PT, PT, UP0, 0x80, 0x8 ;  /* 0x000000000008781c */ /* 0x000fda0003f0f008 */
[----:B------:R-:W-:Y:S05]  /*6a00*/  @P0 EXIT ;  /* 0x000000000000094d */ /* 0x000fea0003800000 */
[----:B------:R-:W-:Y:S04]  /*6a10*/  REDG.E.ADD.F32.FTZ.RN.STRONG.GPU desc[UR8][R16.64+0x380], R13 ;  /* 0x0003800d100079a6 */ /* 0x000fe8000c12f308 */
[----:B------:R-:W-:Y:S01]  /*6a20*/  REDG.E.ADD.F32.FTZ.RN.STRONG.GPU desc[UR8][R16.64+0x384], R23 ;  /* 0x00038417100079a6 */ /* 0x000fe2000c12f308 */
[----:B------:R-:W-:Y:S05]  /*6a30*/  EXIT ;  /* 0x000000000000794d */ /* 0x000fea0003800000 */
.L_x_11:
[----:B------:R-:W-:-:S00]  /*6a40*/  BRA `(.L_x_11) ;  /* 0xfffffffc00fc7947 */ /* 0x000fc0000383ffff */
[----:B------:R-:W-:-:S00]  /*6a50*/  NOP ;  /* 0x0000000000007918 */ /* 0x000fc00000000000 */
        /* <DEDUP_REMOVED lines=10> */
.L_x_40:


//--------------------- .text._Z9transformPfS_    --------------------------
	.section	.text._Z9transformPfS_,"ax",@progbits
	.align	128
        .global         _Z9transformPfS_
        .type           _Z9transformPfS_,@function
        .size           _Z9transformPfS_,(.L_x_41 - _Z9transformPfS_)
        .other          _Z9transformPfS_,@"STO_CUDA_ENTRY STV_DEFAULT"
_Z9transformPfS_:
.text._Z9transformPfS_:
[----:B------:R-:W-:Y:S01]  /*0000*/  LDC R1, c[0x0][0x37c] ;  /* 0x0000df00ff017b82 */ /* 0x000fe20000000800 */
[----:B------:R-:W0:Y:S07]  /*0010*/  S2R R0, SR_TID.X ;  /* 0x0000000000007919 */ /* 0x000e2e0000002100 */
[----:B------:R-:W0:Y:S08]  /*0020*/  S2UR UR4, SR_CTAID.X ;  /* 0x00000000000479c3 */ /* 0x000e300000002500 */
[----:B------:R-:W0:Y:S02]  /*0030*/  LDC R3, c[0x0][0x360] ;  /* 0x0000d800ff037b82 */ /* 0x000e240000000800 */
[----:B0-----:R-:W-:-:S05]  /*0040*/  IMAD R0, R3, UR4, R0 ;  /* 0x0000000403007c24 */ /* 0x001fca000f8e0200 */
[----:B------:R-:W-:-:S13]  /*0050*/  ISETP.GT.U32.AND P0, PT, R0, 0x61ff, PT ;  /* 0x000061ff0000780c */ /* 0x000fda0003f04070 */
[----:B------:R-:W-:Y:S05]  /*0060*/  @P0 EXIT ;  /* 0x000000000000094d */ /* 0x000fea0003800000 */
[----:B------:R-:W0:Y:S01]  /*0070*/  LDCU UR4, c[0x0][0x370] ;  /* 0x00006e00ff0477ac */ /* 0x000e220008000800 */
[----:B------:R-:W1:Y:S01]  /*0080*/  LDCU.64 UR6, c[0x0][0x358] ;  /* 0x00006b00ff0677ac */ /* 0x000e620008000a00 */
[----:B0-----:R-:W-:-:S07]  /*0090*/  IMAD R3, R3, UR4, RZ ;  /* 0x0000000403037c24 */ /* 0x001fce000f8e02ff */
.L_x_18:
[----:B0-----:R-:W-:Y:S01]  /*00a0*/  LOP3.LUT R6, R0, 0xffff, RZ, 0xc0, !PT ;  /* 0x0000ffff00067812 */ /* 0x001fe200078ec0ff */
[----:B------:R-:W0:Y:S03]  /*00b0*/  LDC.64 R4, c[0x0][0x380] ;  /* 0x0000e000ff047b82 */ /* 0x000e260000000a00 */
[----:B------:R-:W-:-:S04]  /*00c0*/  SHF.R.U32.HI R6, RZ, 0x4, R6 ;  /* 0x00000004ff067819 */ /* 0x000fc80000011606 */
[----:B------:R-:W-:-:S05]  /*00d0*/  LOP3.LUT R6, R6, 0xffff, RZ, 0xc0, !PT ;  /* 0x0000ffff06067812 */ /* 0x000fca00078ec0ff */
[----:B------:R-:W-:-:S05]  /*00e0*/  IMAD R6, R6, 0xa73, RZ ;  /* 0x00000a7306067824 */ /* 0x000fca00078e02ff */
[----:B------:R-:W-:-:S04]  /*00f0*/  SHF.R.U32.HI R6, RZ, 0x11, R6 ;  /* 0x00000011ff067819 */ /* 0x000fc80000011606 */
[----:B------:R-:W-:Y:S01]  /*0100*/  PRMT R7, R6, 0x9910, RZ ;  /* 0x0000991006077816 */ /* 0x000fe200000000ff */
[----:B0-----:R-:W-:-:S04]  /*0110*/  IMAD.WIDE.U32 R4, R0, 0x4, R4 ;  /* 0x0000000400047825 */ /* 0x001fc800078e0004 */
[----:B------:R-:W-:Y:S01]  /*0120*/  IMAD R7, R7, 0x310, RZ ;  /* 0x0000031007077824 */ /* 0x000fe200078e02ff */
[----:B-1---5:R0:W5:Y:S01]  /*0130*/  LDG.E R2, desc[UR6][R4.64] ;  /* 0x0000000604027981 */ /* 0x022162000c1e1900 */
[----:B------:R-:W-:Y:S02]  /*0140*/  HFMA2 R11, -RZ, RZ, 0, 3.397464752197265625e-06 ;  /* 0x00000039ff0b7431 */ /* 0x000fe400000001ff */
[----:B------:R-:W-:Y:S01]  /*0150*/  IMAD R6, R6, 0x9a0, RZ ;  /* 0x000009a006067824 */ /* 0x000fe200078e02ff */
[----:B------:R-:W-:Y:S01]  /*0160*/  BSSY.RECONVERGENT B0, `(.L_x_12) ;  /* 0x0000034000007945 */ /* 0x000fe20003800200 */
[----:B------:R-:W-:-:S05]  /*0170*/  IMAD.MOV R7, RZ, RZ, -R7 ;  /* 0x000000ffff077224 */ /* 0x000fca00078e0a07 */
[----:B------:R-:W-:-:S05]  /*0180*/  PRMT R7, R7, 0x7710, RZ ;  /* 0x0000771007077816 */ /* 0x000fca00000000ff */
[--C-:B0-----:R-:W-:Y:S02]  /*0190*/  IMAD.IADD R4, R7, 0x1, R0.reuse ;  /* 0x0000000107047824 */ /* 0x101fe400078e0200 */
[----:B------:R-:W-:-:S03]  /*01a0*/  IMAD.IADD R0, R3, 0x1, R0 ;  /* 0x0000000103007824 */ /* 0x000fc600078e0200 */
[----:B------:R-:W-:Y:S02]  /*01b0*/  LOP3.LUT R9, R4, 0xffff, RZ, 0xc0, !PT ;  /* 0x0000ffff04097812 */ /* 0x000fe400078ec0ff */
[----:B------:R-:W-:-:S03]  /*01c0*/  ISETP.GE.U32.AND P0, PT, R0, 0x6200, PT ;  /* 0x000062000000780c */ /* 0x000fc60003f06070 */
[C---:B------:R-:W-:Y:S02]  /*01d0*/  IMAD R7, R9.reuse, 0x925, RZ ;  /* 0x0000092509077824 */ /* 0x040fe400078e02ff */
[----:B------:R-:W-:-:S03]  /*01e0*/  IMAD.HI.U32 R9, R9, 0x924924a, RZ ;  /* 0x0924924a09097827 */ /* 0x000fc600078e00ff */
[----:B------:R-:W-:-:S04]  /*01f0*/  SHF.R.U32.HI R7, RZ, 0x10, R7 ;  /* 0x00000010ff077819 */ /* 0x000fc80000011607 */
[C---:B------:R-:W-:Y:S01]  /*0200*/  PRMT R8, R7.reuse, 0x9910, RZ ;  /* 0x0000991007087816 */ /* 0x040fe200000000ff */
[----:B------:R-:W-:-:S04]  /*0210*/  VIADD R7, R7, 0x1 ;  /* 0x0000000107077836 */ /* 0x000fc80000000000 */
[C---:B------:R-:W-:Y:S01]  /*0220*/  IMAD R5, R8.reuse, 0x1c, RZ ;  /* 0x0000001c08057824 */ /* 0x040fe200078e02ff */
[----:B------:R-:W-:Y:S01]  /*0230*/  LOP3.LUT R15, R7, 0xffff, RZ, 0xc0, !PT ;  /* 0x0000ffff070f7812 */ /* 0x000fe200078ec0ff */
[----:B------:R-:W-:Y:S02]  /*0240*/  IMAD R8, R8, R11, 0x39 ;  /* 0x0000003908087424 */ /* 0x000fe400078e020b */
[----:B------:R-:W-:-:S03]  /*0250*/  IMAD.MOV R5, RZ, RZ, -R5 ;  /* 0x000000ffff057224 */ /* 0x000fc600078e0a05 */
[----:B------:R-:W-:Y:S02]  /*0260*/  LOP3.LUT R10, R8, 0xffff, RZ, 0xc0, !PT ;  /* 0x0000ffff080a7812 */ /* 0x000fe400078ec0ff */
[----:B------:R-:W-:-:S04]  /*0270*/  PRMT R5, R5, 0x7710, RZ ;  /* 0x0000771005057816 */ /* 0x000fc800000000ff */
[----:B------:R-:W-:-:S04]  /*0280*/  IADD3 R4, PT, PT, R4, 0x1, R5 ;  /* 0x0000000104047810 */ /* 0x000fc80007ffe005 */
[----:B------:R-:W-:-:S04]  /*0290*/  LOP3.LUT R4, R4, 0xffff, RZ, 0xc0, !PT ;  /* 0x0000ffff04047812 */ /* 0x000fc800078ec0ff */
[----:B------:R-:W-:-:S04]  /*02a0*/  SHF.R.U32.HI R5, RZ, 0x1, R4 ;  /* 0x00000001ff057819 */ /* 0x000fc80000011604 */
[----:B------:R-:W-:-:S04]  /*02b0*/  VIMNMX.U32 R5, PT, PT, R5, 0xd, PT ;  /* 0x0000000d05057848 */ /* 0x000fc80003fe0000 */
[C---:B------:R-:W-:Y:S01]  /*02c0*/  SHF.L.U32 R14, R5.reuse, 0x1, RZ ;  /* 0x00000001050e7819 */ /* 0x040fe200000006ff */
[----:B------:R-:W-:Y:S01]  /*02d0*/  IMAD R8, R5, 0x2a, R6 ;  /* 0x0000002a05087824 */ /* 0x000fe200078e0206 */
[----:B------:R-:W-:-:S03]  /*02e0*/  SHF.R.U32.HI R6, RZ, 0x9, R10 ;  /* 0x00000009ff067819 */ /* 0x000fc6000001160a */
[----:B------:R-:W-:Y:S01]  /*02f0*/  IMAD R9, R9, 0x4, R8 ;  /* 0x0000000409097824 */ /* 0x000fe200078e0208 */
[----:B------:R-:W-:-:S03]  /*0300*/  LOP3.LUT R10, R6, 0xffff, RZ, 0xc0, !PT ;  /* 0x0000ffff060a7812 */ /* 0x000fc600078ec0ff */
[----:B------:R-:W-:-:S07]  /*0310*/  IMAD.IADD R17, R4, 0x1, R9 ;  /* 0x0000000104117824 */ /* 0x000fce00078e0209 */
.L_x_17:
[----:B0-----:R-:W-:-:S04]  /*0320*/  IMAD.MOV.U32 R7, RZ, RZ, 0x9 ;  /* 0x00000009ff077424 */ /* 0x001fc800078e00ff */
[----:B------:R-:W-:-:S05]  /*0330*/  IMAD R6, R10, R7, 0xb ;  /* 0x0000000b0a067424 */ /* 0x000fca00078e0207 */
[----:B------:R-:W-:-:S13]  /*0340*/  ISETP.GT.U32.AND P1, PT, R6, R15, PT ;  /* 0x0000000f0600720c */ /* 0x000fda0003f24070 */
[----:B-1----:R-:W-:Y:S05]  /*0350*/  @!P1 BRA `(.L_x_13) ;  /* 0x0000000000509947 */ /* 0x002fea0003800000 */
[----:B------:R-:W0:Y:S01]  /*0360*/  LDC.64 R6, c[0x0][0x388] ;  /* 0x0000e200ff067b82 */ /* 0x000e220000000a00 */
[----:B------:R-:W-:Y:S01]  /*0370*/  BSSY.RECONVERGENT B1, `(.L_x_14) ;  /* 0x000000f000017945 */ /* 0x000fe20003800200 */
[----:B------:R-:W-:Y:S01]  /*0380*/  IMAD R11, R10, 0x244, R17 ;  /* 0x000002440a0b7824 */ /* 0x000fe200078e0211 */
[----:B------:R-:W-:Y:S01]  /*0390*/  MOV R12, R14 ;  /* 0x0000000e000c7202 */ /* 0x000fe20000000f00 */
[----:B------:R-:W-:-:S07]  /*03a0*/  IMAD.MOV.U32 R13, RZ, RZ, R5 ;  /* 0x000000ffff0d7224 */ /* 0x000fce00078e0005 */
.L_x_16:
[----:B-1----:R-:W-:-:S05]  /*03b0*/  VIADD R9, R12, 0x4 ;  /* 0x000000040c097836 */ /* 0x002fca0000000000 */
[----:B------:R-:W-:-:S13]  /*03c0*/  ISETP.GT.U32.AND P1, PT, R9, R4, PT ;  /* 0x000000040900720c */ /* 0x000fda0003f24070 */
[----:B------:R-:W-:Y:S05]  /*03d0*/  @!P1 BRA `(.L_x_15) ;  /* 0x0000000000209947 */ /* 0x000fea0003800000 */
[----:B------:R-:W-:Y:S01]  /*03e0*/  IADD3 R9, PT, PT, R11, 0x4, RZ ;  /* 0x000000040b097810 */ /* 0x000fe20007ffe0ff */
[----:B------:R-:W-:Y:S01]  /*03f0*/  VIADD R12, R12, 0xfffffffe ;  /* 0xfffffffe0c0c7836 */ /* 0x000fe20000000000 */
[C---:B------:R-:W-:Y:S01]  /*0400*/  ISETP.GT.AND P1, PT, R13.reuse, RZ, PT ;  /* 0x000000ff0d00720c */ /* 0x040fe20003f24270 */
[----:B------:R-:W-:Y:S01]  /*0410*/  VIADD R13, R13, 0xffffffff ;  /* 0xffffffff0d0d7836 */ /* 0x000fe20000000000 */
[----:B------:R-:W-:Y:S01]  /*0420*/  IADD3 R11, PT, PT, R11, -0x2a, RZ ;  /* 0xffffffd60b0b7810 */ /* 0x000fe20007ffe0ff */
[----:B0-----:R-:W-:-:S05]  /*0430*/  IMAD.WIDE.U32 R8, R9, 0x4, R6 ;  /* 0x0000000409087825 */ /* 0x001fca00078e0006 */
[----:B-----5:R1:W-:Y:S05]  /*0440*/  STG.E desc[UR6][R8.64], R2 ;  /* 0x0000000208007986 */ /* 0x0203ea000c101906 */
[----:B------:R-:W-:Y:S05]  /*0450*/  @P1 BRA `(.L_x_16) ;  /* 0xfffffffc00d41947 */ /* 0x000fea000383ffff */
.L_x_15:
[----:B------:R-:W-:Y:S05]  /*0460*/  BSYNC.RECONVERGENT B1 ;  /* 0x0000000000017941 */ /* 0x000fea0003800200 */
.L_x_14:
[C---:B------:R-:W-:Y:S01]  /*0470*/  ISETP.GT.AND P1, PT, R10.reuse, RZ, PT ;  /* 0x000000ff0a00720c */ /* 0x040fe20003f24270 */
[----:B------:R-:W-:-:S12]  /*0480*/  VIADD R10, R10, 0xffffffff ;  /* 0xffffffff0a0a7836 */ /* 0x000fd80000000000 */
[----:B------:R-:W-:Y:S05]  /*0490*/  @P1 BRA `(.L_x_17) ;  /* 0xfffffffc00a01947 */ /* 0x000fea000383ffff */
.L_x_13:
[----:B------:R-:W-:Y:S05]  /*04a0*/  BSYNC.RECONVERGENT B0 ;  /* 0x0000000000007941 */ /* 0x000fea0003800200 */
.L_x_12:
[----:B------:R-:W-:Y:S05]  /*04b0*/  @!P0 BRA `(.L_x_18) ;  /* 0xfffffff800f88947 */ /* 0x000fea000383ffff */
[----:B------:R-:W-:Y:S05]  /*04c0*/  EXIT ;  /* 0x000000000000794d */ /* 0x000fea0003800000 */
.L_x_19:
        /* <DEDUP_REMOVED lines=11> */
.L_x_41:


//--------------------- .text.default_function_kernel0 --------------------------
	.section	.text.default_function_kernel0,"ax",@progbits
	.align	128
        .global         default_function_kernel0
        .type           default_function_kernel0,@function
        .size           default_function_kernel0,(.L_x_42 - default_function_kernel0)
        .other          default_function_kernel0,@"STO_CUDA_ENTRY STV_DEFAULT"
default_function_kernel0:
.text.default_function_kernel0:
[----:B------:R-:W-:Y:S01]  /*0000*/  LDC R1, c[0x0][0x37c] ;  /* 0x0000df00ff017b82 */ /* 0x000fe20000000800 */
[----:B------:R-:W0:Y:S01]  /*0010*/  S2R R42, SR_TID.X ;  /* 0x00000000002a7919 */ /* 0x000e220000002100 */
[----:B------:R-:W-:-:S06]  /*0020*/  LOP3.LUT R43, R43, 0xfffffffe, RZ, 0xc0, !PT ;  /* 0xfffffffe2b2b7812 */ /* 0x000fcc00078ec0ff */
[----:B------:R-:W1:Y:S01]  /*0030*/  S2UR UR5, SR_CgaCtaId ;  /* 0x00000000000579c3 */ /* 0x000e620000008800 */
[----:B------:R-:W-:Y:S01]  /*0040*/  LOP3.LUT R30, R30, 0xfffeffff, RZ, 0xc0, !PT ;  /* 0xfffeffff1e1e7812 */ /* 0x000fe200078ec0ff */
[----:B------:R-:W2:Y:S01]  /*0050*/  S2R R5, SR_TID.Y ;  /* 0x0000000000057919 */ /* 0x000ea20000002200 */
[----:B------:R-:W-:Y:S01]  /*0060*/  UMOV UR4, 0x400 ;  /* 0x0000040000047882 */ /* 0x000fe20000000000 */
[----:B------:R-:W3:Y:S01]  /*0070*/  LDCU.64 UR6, c[0x0][0x358] ;  /* 0x00006b00ff0677ac */ /* 0x000ee20008000a00 */
[----:B------:R-:W4:Y:S01]  /*0080*/  S2R R48, SR_CTAID.X ;  /* 0x0000000000307919 */ /* 0x000f220000002500 */
[----:B-1----:R-:W-:-:S03]  /*0090*/  ULEA UR5, UR5, UR4, 0x18 ;  /* 0x0000000405057291 */ /* 0x002fc6000f8ec0ff */
[----:B------:R-:W-:Y:S01]  /*00a0*/  UMOV UR4, URZ ;  /* 0x000000ff00047c82 */ /* 0x000fe20008000000 */
[C---:B0-----:R-:W-:Y:S02]  /*00b0*/  IMAD R2, R42.reuse, 0x1c, RZ ;  /* 0x0000001c2a027824 */ /* 0x041fe400078e02ff */
[----:B------:R-:W-:Y:S02]  /*00c0*/  IMAD R20, R42, 0x1c, RZ ;  /* 0x0000001c2a147824 */ /* 0x000fe400078e02ff */
[----:B------:R-:W-:Y:S02]  /*00d0*/  VIADD R21, R2, 0x4 ;  /* 0x0000000402157836 */ /* 0x000fe40000000000 */
[----:B------:R-:W-:Y:S02]  /*00e0*/  VIADD R4, R20, 0x18 ;  /* 0x0000001814047836 */ /* 0x000fe40000000000 */
[----:B------:R-:W-:Y:S01]  /*00f0*/  VIADD R18, R2, 0x14 ;  /* 0x0000001402127836 */ /* 0x000fe20000000000 */
[----:B------:R-:W-:Y:S01]  /*0100*/  LOP3.LUT R0, R21, 0xffff, RZ, 0xc0, !PT ;  /* 0x0000ffff15007812 */ /* 0x000fe200078ec0ff */
[----:B--2---:R-:W-:Y:S01]  /*0110*/  IMAD R3, R5, 0xc, RZ ;  /* 0x0000000c05037824 */ /* 0x004fe200078e02ff */
[----:B------:R-:W-:Y:S01]  /*0120*/  LOP3.LUT R4, R4, 0xffff, RZ, 0xc0, !PT ;  /* 0x0000ffff04047812 */ /* 0x000fe200078ec0ff */
[----:B------:R-:W-:-:S02]  /*0130*/  VIADD R24, R2, 0x18 ;  /* 0x0000001802187836 */ /* 0x000fc40000000000 */
[----:B------:R-:W-:Y:S02]  /*0140*/  IMAD R0, R0, 0x2aab, RZ ;  /* 0x00002aab00007824 */ /* 0x000fe400078e02ff */
[----:B------:R-:W-:Y:S01]  /*0150*/  IMAD R4, R4, 0xaaab, RZ ;  /* 0x0000aaab04047824 */ /* 0x000fe200078e02ff */
[-C--:B------:R-:W-:Y:S01]  /*0160*/  LEA.HI R6, R24, R3.reuse, RZ, 0x1c ;  /* 0x0000000318067211 */ /* 0x080fe200078fe0ff */
[C---:B------:R-:W-:Y:S01]  /*0170*/  VIADD R40, R2.reuse, 0x19 ;  /* 0x0000001902287836 */ /* 0x040fe20000000000 */
[----:B------:R-:W-:Y:S01]  /*0180*/  SHF.R.U32.HI R15, RZ, 0x14, R0 ;  /* 0x00000014ff0f7819 */ /* 0x000fe20000011600 */
[C---:B------:R-:W-:Y:S01]  /*0190*/  VIADD R36, R2.reuse, 0x1a ;  /* 0x0000001a02247836 */ /* 0x040fe20000000000 */
[----:B------:R-:W-:Y:S01]  /*01a0*/  SHF.R.U32.HI R23, RZ, 0x16, R4 ;  /* 0x00000016ff177819 */ /* 0x000fe20000011604 */
[----:B------:R-:W-:Y:S01]  /*01b0*/  IMAD.SHL.U32 R16, R5, 0x2, RZ ;  /* 0x0000000205107824 */ /* 0x000fe200078e00ff */
[----:B------:R-:W-:Y:S01]  /*01c0*/  PRMT R0, R15, 0x9910, RZ ;  /* 0x000099100f007816 */ /* 0x000fe200000000ff */
[----:B------:R-:W-:Y:S01]  /*01d0*/  VIADD R19, R2, 0x8 ;  /* 0x0000000802137836 */ /* 0x000fe20000000000 */
[----:B------:R-:W-:Y:S01]  /*01e0*/  LOP3.LUT R4, R18, 0xffff, RZ, 0xc0, !PT ;  /* 0x0000ffff12047812 */ /* 0x000fe200078ec0ff */
[----:B------:R-:W-:Y:S01]  /*01f0*/  IMAD R9, R42, 0xc, RZ ;  /* 0x0000000c2a097824 */ /* 0x000fe200078e02ff */
[-C--:B------:R-:W-:Y:S01]  /*0200*/  LEA.HI R7, R40, R3.reuse, RZ, 0x1c ;  /* 0x0000000328077211 */ /* 0x080fe200078fe0ff */
[----:B------:R-:W-:Y:S01]  /*0210*/  IMAD R0, R0, 0x60, RZ ;  /* 0x0000006000007824 */ /* 0x000fe200078e02ff */
[----:B------:R-:W-:Y:S01]  /*0220*/  ISETP.GT.U32.AND P3, PT, R6, 0x2f, PT ;  /* 0x0000002f0600780c */ /* 0x000fe20003f64070 */
[----:B------:R-:W-:Y:S01]  /*0230*/  IMAD R4, R4, 0x2aab, RZ ;  /* 0x00002aab04047824 */ /* 0x000fe200078e02ff */
[----:B------:R-:W-:Y:S01]  /*0240*/  ISETP.GT.U32.AND P2, PT, R7, 0x2f, PT ;  /* 0x0000002f0700780c */ /* 0x000fe20003f44070 */
[----:B------:R-:W-:Y:S01]  /*0250*/  IMAD.MOV R0, RZ, RZ, -R0 ;  /* 0x000000ffff007224 */ /* 0x000fe200078e0a00 */
[----:B------:R-:W-:Y:S01]  /*0260*/  LEA.HI R6, R36, R3, RZ, 0x1c ;  /* 0x0000000324067211 */ /* 0x000fe200078fe0ff */
[----:B------:R-:W-:Y:S01]  /*0270*/  IMAD.IADD R7, R16, 0x1, R23 ;  /* 0x0000000110077824 */ /* 0x000fe200078e0217 */
[----:B------:R-:W-:Y:S01]  /*0280*/  SHF.R.U32.HI R39, RZ, 0x14, R4 ;  /* 0x00000014ff277819 */ /* 0x000fe20000011604 */
[----:B------:R-:W-:Y:S01]  /*0290*/  IMAD R12, R5, 0x620, RZ ;  /* 0x00000620050c7824 */ /* 0x000fe200078e02ff */
[----:B------:R-:W-:Y:S01]  /*02a0*/  PRMT R0, R0, 0x7710, RZ ;  /* 0x0000771000007816 */ /* 0x000fe200000000ff */
[----:B------:R-:W-:Y:S01]  /*02b0*/  VIADD R22, R2, 0x10 ;  /* 0x0000001002167836 */ /* 0x000fe20000000000 */
[----:B------:R-:W-:Y:S01]  /*02c0*/  LOP3.LUT R4, R24, 0xffff, RZ, 0xc0, !PT ;  /* 0x0000ffff18047812 */ /* 0x000fe200078ec0ff */
[C---:B------:R-:W-:Y:S01]  /*02d0*/  VIADD R14, R2.reuse, 0xc ;  /* 0x0000000c020e7836 */ /* 0x040fe20000000000 */
[----:B------:R-:W-:Y:S01]  /*02e0*/  PRMT R8, R39, 0x9910, RZ ;  /* 0x0000991027087816 */ /* 0x000fe200000000ff */
[----:B------:R-:W-:Y:S01]  /*02f0*/  IMAD.IADD R21, R21, 0x1, R0 ;  /* 0x0000000115157824 */ /* 0x000fe200078e0200 */
[----:B------:R-:W-:Y:S01]  /*0300*/  LOP3.LUT R0, R19, 0xffff, RZ, 0xc0, !PT ;  /* 0x0000ffff13007812 */ /* 0x000fe200078ec0ff */
[----:B------:R-:W-:Y:S01]  /*0310*/  VIADD R38, R2, 0x9 ;  /* 0x0000000902267836 */ /* 0x000fe20000000000 */
[----:B------:R-:W-:Y:S01]  /*0320*/  ISETP.GT.U32.AND P0, PT, R6, 0x2f, PT ;  /* 0x0000002f0600780c */ /* 0x000fe20003f04070 */
[----:B------:R-:W-:Y:S01]  /*0330*/  IMAD R6, R4, 0xaaab, RZ ;  /* 0x0000aaab04067824 */ /* 0x000fe200078e02ff */
[----:B------:R-:W-:Y:S01]  /*0340*/  ISETP.GT.U32.OR P3, PT, R7, 0x7, P3 ;  /* 0x000000070700780c */ /* 0x000fe20001f64470 */
[----:B------:R-:W-:Y:S01]  /*0350*/  IMAD R0, R0, 0x2aab, RZ ;  /* 0x00002aab00007824 */ /* 0x000fe200078e02ff */
[----:B------:R-:W-:Y:S01]  /*0360*/  LOP3.LUT R7, R9, 0xc, RZ, 0xc0, !PT ;  /* 0x0000000c09077812 */ /* 0x000fe200078ec0ff */
[----:B------:R-:W-:Y:S01]  /*0370*/  IMAD.MOV.U32 R4, RZ, RZ, R8 ;  /* 0x000000ffff047224 */ /* 0x000fe200078e0008 */
[----:B------:R-:W-:Y:S01]  /*0380*/  SHF.R.U32.HI R6, RZ, 0x16, R6 ;  /* 0x00000016ff067819 */ /* 0x000fe20000011606 */
[----:B------:R-:W-:Y:S01]  /*0390*/  VIADD R34, R2, 0xa ;  /* 0x0000000a02227836 */ /* 0x000fe20000000000 */
[----:B------:R-:W-:Y:S01]  /*03a0*/  LOP3.LUT R11, R12, 0x8, R7, 0xf6, !PT ;  /* 0x000000080c0b7812 */ /* 0x000fe200078ef607 */
[----:B------:R-:W-:Y:S01]  /*03b0*/  IMAD R4, R4, 0x60, RZ ;  /* 0x0000006004047824 */ /* 0x000fe200078e02ff */
[----:B------:R-:W-:Y:S01]  /*03c0*/  LOP3.LUT R8, R22, 0xffff, RZ, 0xc0, !PT ;  /* 0x0000ffff16087812 */ /* 0x000fe200078ec0ff */
[----:B------:R-:W-:Y:S01]  /*03d0*/  VIADD R44, R2, 0xf ;  /* 0x0000000f022c7836 */ /* 0x000fe20000000000 */
[----:B------:R-:W-:Y:S01]  /*03e0*/  SHF.R.U32.HI R0, RZ, 0x14, R0 ;  /* 0x00000014ff007819 */ /* 0x000fe20000011600 */
[----:B------:R-:W-:Y:S01]  /*03f0*/  IMAD R23, R23, 0x310, R11 ;  /* 0x0000031017177824 */ /* 0x000fe200078e020b */
[----:B------:R-:W-:Y:S01]  /*0400*/  PRMT R6, R6, 0x9910, RZ ;  /* 0x0000991006067816 */ /* 0x000fe200000000ff */
[----:B------:R-:W-:-:S02]  /*0410*/  IMAD R8, R8, 0x2aab, RZ ;  /* 0x00002aab08087824 */ /* 0x000fc400078e02ff */
[----:B------:R-:W-:Y:S02]  /*0420*/  IMAD.MOV R13, RZ, RZ, -R4 ;  /* 0x000000ffff0d7224 */ /* 0x000fe400078e0a04 */
[C---:B------:R-:W-:Y:S01]  /*0430*/  IMAD R11, R0.reuse, 0x310, R11 ;  /* 0x00000310000b7824 */ /* 0x040fe200078e020b */
[----:B------:R-:W-:Y:S01]  /*0440*/  PRMT R0, R0, 0x9910, RZ ;  /* 0x0000991000007816 */ /* 0x000fe200000000ff */
[----:B------:R-:W-:Y:S01]  /*0450*/  IMAD.MOV.U32 R4, RZ, RZ, R6 ;  /* 0x000000ffff047224 */ /* 0x000fe200078e0006 */
[----:B------:R-:W-:Y:S01]  /*0460*/  PRMT R13, R13, 0x7710, RZ ;  /* 0x000077100d0d7816 */ /* 0x000fe200000000ff */
[----:B------:R-:W-:Y:S01]  /*0470*/  VIADD R32, R2, 0x2 ;  /* 0x0000000202207836 */ /* 0x000fe20000000000 */
[----:B------:R-:W-:Y:S01]  /*0480*/  SHF.R.U32.HI R25, RZ, 0x14, R8 ;  /* 0x00000014ff197819 */ /* 0x000fe20000011608 */
[----:B------:R-:W-:Y:S01]  /*0490*/  IMAD R0, R0, 0x60, RZ ;  /* 0x0000006000007824 */ /* 0x000fe200078e02ff */
[----:B------:R-:W-:Y:S01]  /*04a0*/  LOP3.LUT R6, R14, 0xffff, RZ, 0xc0, !PT ;  /* 0x0000ffff0e067812 */ /* 0x000fe200078ec0ff */
[----:B------:R-:W-:Y:S01]  /*04b0*/  IMAD R4, R4, 0x60, RZ ;  /* 0x0000006004047824 */ /* 0x000fe200078e02ff */
[----:B------:R-:W-:Y:S01]  /*04c0*/  PRMT R10, R25, 0x9910, RZ ;  /* 0x00009910190a7816 */ /* 0x000fe200000000ff */
[----:B------:R-:W-:-:S02]  /*04d0*/  IMAD.IADD R18, R18, 0x1, R13 ;  /* 0x0000000112127824 */ /* 0x000fc400078e020d */
[----:B------:R-:W-:Y:S02]  /*04e0*/  IMAD.MOV R8, RZ, RZ, -R0 ;  /* 0x000000ffff087224 */ /* 0x000fe400078e0a00 */
[----:B------:R-:W-:Y:S01]  /*04f0*/  IMAD.MOV R13, RZ, RZ, -R4 ;  /* 0x000000ffff0d7224 */ /* 0x000fe200078e0a04 */
[----:B------:R-:W-:Y:S01]  /*0500*/  LOP3.LUT R18, R18, 0xffff, RZ, 0xc0, !PT ;  /* 0x0000ffff12127812 */ /* 0x000fe200078ec0ff */
[----:B------:R-:W-:Y:S01]  /*0510*/  IMAD.MOV.U32 R0, RZ, RZ, R10 ;  /* 0x000000ffff007224 */ /* 0x000fe200078e000a */
[----:B------:R-:W-:Y:S01]  /*0520*/  PRMT R4, R8, 0x7710, RZ ;  /* 0x0000771008047816 */ /* 0x000fe200000000ff */
[----:B------:R-:W-:Y:S01]  /*0530*/  IMAD R6, R6, 0x2aab, RZ ;  /* 0x00002aab06067824 */ /* 0x000fe200078e02ff */
[----:B------:R-:W-:Y:S01]  /*0540*/  PRMT R13, R13, 0x7710, RZ ;  /* 0x000077100d0d7816 */ /* 0x000fe200000000ff */
[----:B------:R-:W-:Y:S01]  /*0550*/  IMAD R0, R0, 0x60, RZ ;  /* 0x0000006000007824 */ /* 0x000fe200078e02ff */
[----:B------:R-:W-:Y:S01]  /*0560*/  LOP3.LUT R8, R36, 0xffff, RZ, 0xc0, !PT ;  /* 0x0000ffff24087812 */ /* 0x000fe200078ec0ff */
[----:B------:R-:W-:Y:S01]  /*0570*/  IMAD.IADD R19, R19, 0x1, R4 ;  /* 0x0000000113137824 */ /* 0x000fe200078e0204 */
[----:B------:R-:W-:Y:S01]  /*0580*/  LOP3.LUT R4, R38, 0xffff, RZ, 0xc0, !PT ;  /* 0x0000ffff26047812 */ /* 0x000fe200078ec0ff */
[----:B------:R-:W-:Y:S01]  /*0590*/  IMAD.IADD R24, R24, 0x1, R13 ;  /* 0x0000000118187824 */ /* 0x000fe200078e020d */
[----:B------:R-:W-:Y:S01]  /*05a0*/  SHF.R.U32.HI R10, RZ, 0x14, R6 ;  /* 0x00000014ff0a7819 */ /* 0x000fe20000011606 */
[----:B------:R-:W-:Y:S01]  /*05b0*/  IMAD.MOV R13, RZ, RZ, -R0 ;  /* 0x000000ffff0d7224 */ /* 0x000fe200078e0a00 */
[----:B------:R-:W-:Y:S01]  /*05c0*/  LOP3.LUT R0, R40, 0xffff, RZ, 0xc0, !PT ;  /* 0x0000ffff28007812 */ /* 0x000fe200078ec0ff */
[----:B------:R-:W-:Y:S01]  /*05d0*/  IMAD R4, R4, 0x2aab, RZ ;  /* 0x00002aab04047824 */ /* 0x000fe200078e02ff */
[----:B------:R-:W-:Y:S01]  /*05e0*/  PRMT R6, R10, 0x9910, RZ ;  /* 0x000099100a067816 */ /* 0x000fe200000000ff */
[----:B------:R-:W-:Y:S01]  /*05f0*/  IMAD R8, R8, 0xaaab, RZ ;  /* 0x0000aaab08087824 */ /* 0x000fe200078e02ff */
[----:B------:R-:W-:Y:S01]  /*0600*/  PRMT R13, R13, 0x7710, RZ ;  /* 0x000077100d0d7816 */ /* 0x000fe200000000ff */
[----:B------:R-:W-:Y:S01]  /*0610*/  IMAD R27, R0, 0xaaab, RZ ;  /* 0x0000aaab001b7824 */ /* 0x000fe200078e02ff */
[----:B------:R-:W-:Y:S01]  /*0620*/  SHF.R.U32.HI R29, RZ, 0x14, R4 ;  /* 0x00000014ff1d7819 */ /* 0x000fe20000011604 */
[----:B------:R-:W-:Y:S01]  /*0630*/  IMAD.MOV.U32 R0, RZ, RZ, R6 ;  /* 0x000000ffff007224 */ /* 0x000fe200078e0006 */
[----:B------:R-:W-:Y:S01]  /*0640*/  LOP3.LUT R6, R34, 0xffff, RZ, 0xc0, !PT ;  /* 0x0000ffff22067812 */ /* 0x000fe200078ec0ff */
[----:B------:R-:W-:Y:S01]  /*0650*/  IMAD.IADD R22, R22, 0x1, R13 ;  /* 0x0000000116167824 */ /* 0x000fe200078e020d */
[----:B------:R-:W-:Y:S01]  /*0660*/  SHF.R.U32.HI R27, RZ, 0x16, R27 ;  /* 0x00000016ff1b7819 */ /* 0x000fe2000001161b */
[----:B------:R-:W-:Y:S01]  /*0670*/  IMAD R0, R0, 0x60, RZ ;  /* 0x0000006000007824 */ /* 0x000fe200078e02ff */
[----:B------:R-:W-:Y:S01]  /*0680*/  PRMT R4, R29, 0x9910, RZ ;  /* 0x000099101d047816 */ /* 0x000fe200000000ff */
[----:B------:R-:W-:Y:S01]  /*0690*/  IMAD R6, R6, 0x2aab, RZ ;  /* 0x00002aab06067824 */ /* 0x000fe200078e02ff */
[----:B------:R-:W-:Y:S01]  /*06a0*/  PRMT R17, R27, 0x9910, RZ ;  /* 0x000099101b117816 */ /* 0x000fe200000000ff */
[----:B------:R-:W-:Y:S01]  /*06b0*/  IMAD.MOV R13, RZ, RZ, -R0 ;  /* 0x000000ffff0d7224 */ /* 0x000fe200078e0a00 */
[----:B------:R-:W-:Y:S01]  /*06c0*/  SHF.R.U32.HI R31, RZ, 0x16, R8 ;  /* 0x00000016ff1f7819 */ /* 0x000fe20000011608 */
[----:B------:R-:W-:Y:S01]  /*06d0*/  IMAD.MOV.U32 R0, RZ, RZ, R4 ;  /* 0x000000ffff007224 */ /* 0x000fe200078e0004 */
[----:B------:R-:W-:Y:S01]  /*06e0*/  SHF.R.U32.HI R33, RZ, 0x14, R6 ;  /* 0x00000014ff217819 */ /* 0x000fe20000011606 */
[----:B------:R-:W-:Y:S01]  /*06f0*/  IMAD.MOV.U32 R4, RZ, RZ, R17 ;  /* 0x000000ffff047224 */ /* 0x000fe200078e0011 */
[----:B------:R-:W-:Y:S01]  /*0700*/  PRMT R13, R13, 0x7710, RZ ;  /* 0x000077100d0d7816 */ /* 0x000fe200000000ff */
[----:B------:R-:W-:Y:S01]  /*0710*/  IMAD R0, R0, 0x60, RZ ;  /* 0x0000006000007824 */ /* 0x000fe200078e02ff */
[----:B------:R-:W-:Y:S01]  /*0720*/  PRMT R6, R33, 0x9910, RZ ;  /* 0x0000991021067816 */ /* 0x000fe200000000ff */
[----:B------:R-:W-:Y:S01]  /*0730*/  IMAD R4, R4, 0x60, RZ ;  /* 0x0000006004047824 */ /* 0x000fe200078e02ff */
[----:B------:R-:W-:Y:S01]  /*0740*/  PRMT R8, R31, 0x9910, RZ ;  /* 0x000099101f087816 */ /* 0x000fe200000000ff */
[----:B------:R-:W-:Y:S01]  /*0750*/  IMAD.IADD R14, R14, 0x1, R13 ;  /* 0x000000010e0e7824 */ /* 0x000fe200078e020d */
[----:B------:R-:W-:Y:S01]  /*0760*/  LOP3.LUT R22, R22, 0xffff, RZ, 0xc0, !PT ;  /* 0x0000ffff16167812 */ /* 0x000fe200078ec0ff */
[----:B------:R-:W-:Y:S01]  /*0770*/  IMAD.MOV R4, RZ, RZ, -R4 ;  /* 0x000000ffff047224 */ /* 0x000fe200078e0a04 */
[----:B------:R-:W-:Y:S01]  /*0780*/  LOP3.LUT R24, R24, 0xffff, RZ, 0xc0, !PT ;  /* 0x0000ffff18187812 */ /* 0x000fe200078ec0ff */
[----:B------:R-:W-:Y:S01]  /*0790*/  IMAD.MOV R13, RZ, RZ, -R0 ;  /* 0x000000ffff0d7224 */ /* 0x000fe200078e0a00 */
[----:B------:R-:W-:Y:S01]  /*07a0*/  LOP3.LUT R19, R19, 0xffff, RZ, 0xc0, !PT ;  /* 0x0000ffff13137812 */ /* 0x000fe200078ec0ff */
[----:B------:R-:W-:Y:S01]  /*07b0*/  IMAD.MOV.U32 R0, RZ, RZ, R6 ;  /* 0x000000ffff007224 */ /* 0x000fe200078e0006 */
[----:B------:R-:W-:Y:S01]  /*07c0*/  PRMT R17, R4, 0x7710, RZ ;  /* 0x0000771004117816 */ /* 0x000fe200000000ff */
[----:B------:R-:W-:Y:S01]  /*07d0*/  VIADD R4, R2, 0xd ;  /* 0x0000000d02047836 */ /* 0x000fe20000000000 */
[----:B------:R-:W-:Y:S01]  /*07e0*/  PRMT R13, R13, 0x7710, RZ ;  /* 0x000077100d0d7816 */ /* 0x000fe200000000ff */
[----:B------:R-:W-:Y:S01]  /*07f0*/  IMAD.MOV.U32 R6, RZ, RZ, R8 ;  /* 0x000000ffff067224 */ /* 0x000fe200078e0008 */
[----:B------:R-:W-:Y:S01]  /*0800*/  LOP3.LUT R14, R14, 0xffff, RZ, 0xc0, !PT ;  /* 0x0000ffff0e0e7812 */ /* 0x000fe200078ec0ff */
[----:B------:R-:W-:Y:S01]  /*0810*/  IMAD R0, R0, 0x60, RZ ;  /* 0x0000006000007824 */ /* 0x000fe200078e02ff */
[----:B------:R-:W-:Y:S01]  /*0820*/  LOP3.LUT R8, R4, 0xffff, RZ, 0xc0, !PT ;  /* 0x0000ffff04087812 */ /* 0x000fe200078ec0ff */
[----:B------:R-:W-:-:S02]  /*0830*/  IMAD R6, R6, 0x60, RZ ;  /* 0x0000006006067824 */ /* 0x000fc400078e02ff */
[----:B------:R-:W-:Y:S02]  /*0840*/  IMAD.MOV R0, RZ, RZ, -R0 ;  /* 0x000000ffff007224 */ /* 0x000fe400078e0a00 */
[----:B------:R-:W-:Y:S02]  /*0850*/  IMAD R8, R8, 0x2aab, RZ ;  /* 0x00002aab08087824 */ /* 0x000fe400078e02ff */
[----:B------:R-:W-:Y:S01]  /*0860*/  IMAD.MOV R35, RZ, RZ, -R6 ;  /* 0x000000ffff237224 */ /* 0x000fe200078e0a06 */
[----:B------:R-:W-:Y:S01]  /*0870*/  LOP3.LUT R6, R44, 0xffff, RZ, 0xc0, !PT ;  /* 0x0000ffff2c067812 */ /* 0x000fe200078ec0ff */
[----:B------:R-:W-:Y:S01]  /*0880*/  IMAD.IADD R38, R38, 0x1, R13 ;  /* 0x0000000126267824 */ /* 0x000fe200078e020d */
[----:B------:R-:W-:Y:S01]  /*0890*/  SHF.R.U32.HI R13, RZ, 0x14, R8 ;  /* 0x00000014ff0d7819 */ /* 0x000fe20000011608 */
[----:B------:R-:W-:Y:S01]  /*08a0*/  IMAD.IADD R40, R40, 0x1, R17 ;  /* 0x0000000128287824 */ /* 0x000fe200078e0211 */
[----:B------:R-:W-:Y:S01]  /*08b0*/  PRMT R17, R0, 0x7710, RZ ;  /* 0x0000771000117816 */ /* 0x000fe200000000ff */
[----:B------:R-:W-:Y:S01]  /*08c0*/  IMAD R6, R6, 0x2aab, RZ ;  /* 0x00002aab06067824 */ /* 0x000fe200078e02ff */
[----:B------:R-:W-:Y:S01]  /*08d0*/  LOP3.LUT R0, R32, 0xffff, RZ, 0xc0, !PT ;  /* 0x0000ffff20007812 */ /* 0x000fe200078ec0ff */
[----:B------:R-:W-:Y:S01]  /*08e0*/  VIADD R41, R2, 0x12 ;  /* 0x0000001202297836 */ /* 0x000fe20000000000 */
[----:B------:R-:W-:Y:S01]  /*08f0*/  PRMT R8, R13, 0x9910, RZ ;  /* 0x000099100d087816 */ /* 0x000fe200000000ff */
[----:B------:R-:W-:Y:S01]  /*0900*/  IMAD.IADD R34, R34, 0x1, R17 ;  /* 0x0000000122227824 */ /* 0x000fe200078e0211 */
[----:B------:R-:W-:Y:S01]  /*0910*/  PRMT R35, R35, 0x7710, RZ ;  /* 0x0000771023237816 */ /* 0x000fe200000000ff */
[----:B------:R-:W-:Y:S01]  /*0920*/  IMAD R0, R0, 0x2aab, RZ ;  /* 0x00002aab00007824 */ /* 0x000fe200078e02ff */
[----:B------:R-:W-:Y:S01]  /*0930*/  SHF.R.U32.HI R49, RZ, 0x14, R6 ;  /* 0x00000014ff317819 */ /* 0x000fe20000011606 */
[----:B------:R-:W-:Y:S01]  /*0940*/  IMAD.MOV.U32 R6, RZ, RZ, R8 ;  /* 0x000000ffff067224 */ /* 0x000fe200078e0008 */
[----:B------:R-:W-:Y:S01]  /*0950*/  LOP3.LUT R17, R41, 0xffff, RZ, 0xc0, !PT ;  /* 0x0000ffff29117812 */ /* 0x000fe200078ec0ff */
[----:B------:R-:W-:Y:S01]  /*0960*/  IMAD.IADD R36, R36, 0x1, R35 ;  /* 0x0000000124247824 */ /* 0x000fe200078e0223 */
[----:B------:R-:W-:Y:S01]  /*0970*/  PRMT R8, R49, 0x9910, RZ ;  /* 0x0000991031087816 */ /* 0x000fe200000000ff */
[----:B------:R-:W-:Y:S01]  /*0980*/  VIADD R26, R2, 0x3 ;  /* 0x00000003021a7836 */ /* 0x000fe20000000000 */
[----:B------:R-:W-:Y:S01]  /*0990*/  SHF.R.U32.HI R35, RZ, 0x14, R0 ;  /* 0x00000014ff237819 */ /* 0x000fe20000011600 */
[----:B------:R-:W-:Y:S01]  /*09a0*/  IMAD R0, R6, 0x60, RZ ;  /* 0x0000006006007824 */ /* 0x000fe200078e02ff */
[----:B------:R-:W-:Y:S01]  /*09b0*/  LOP3.LUT R75, R38, 0xffff, RZ, 0xc0, !PT ;  /* 0x0000ffff264b7812 */ /* 0x000fe200078ec0ff */
[----:B------:R-:W-:Y:S01]  /*09c0*/  IMAD.MOV.U32 R6, RZ, RZ, R8 ;  /* 0x000000ffff067224 */ /* 0x000fe200078e0008 */
[----:B------:R-:W-:Y:S01]  /*09d0*/  PRMT R28, R35, 0x9910, RZ ;  /* 0x00009910231c7816 */ /* 0x000fe200000000ff */
[----:B------:R-:W-:Y:S01]  /*09e0*/  IMAD R51, R17, 0x2aab, RZ ;  /* 0x00002aab11337824 */ /* 0x000fe200078e02ff */
[----:B------:R-:W-:Y:S01]  /*09f0*/  LOP3.LUT R8, R26, 0xffff, RZ, 0xc0, !PT ;  /* 0x0000ffff1a087812 */ /* 0x000fe200078ec0ff */
[----:B------:R-:W-:Y:S01]  /*0a00*/  IMAD.MOV R17, RZ, RZ, -R0 ;  /* 0x000000ffff117224 */ /* 0x000fe200078e0a00 */
[----:B------:R-:W-:Y:S01]  /*0a10*/  SHF.R.U32.HI R75, RZ, 0x4, R75 ;  /* 0x00000004ff4b7819 */ /* 0x000fe2000001164b */
[----:B------:R-:W-:Y:S01]  /*0a20*/  IMAD R6, R6, 0x60, RZ ;  /* 0x0000006006067824 */ /* 0x000fe200078e02ff */
[----:B------:R-:W-:Y:S01]  /*0a30*/  SHF.R.U32.HI R51, RZ, 0x14, R51 ;  /* 0x00000014ff337819 */ /* 0x000fe20000011633 */
[----:B------:R-:W-:Y:S01]  /*0a40*/  IMAD.MOV.U32 R0, RZ, RZ, R28 ;  /* 0x000000ffff007224 */ /* 0x000fe200078e001c */
[----:B------:R-:W-:Y:S01]  /*0a50*/  PRMT R17, R17, 0x7710, RZ ;  /* 0x0000771011117816 */ /* 0x000fe200000000ff */
[----:B------:R-:W-:Y:S01]  /*0a60*/  IMAD.MOV R6, RZ, RZ, -R6 ;  /* 0x000000ffff067224 */ /* 0x000fe200078e0a06 */
[----:B------:R-:W-:Y:S01]  /*0a70*/  PRMT R28, R51, 0x9910, RZ ;  /* 0x00009910331c7816 */ /* 0x000fe200000000ff */
[----:B------:R-:W-:Y:S01]  /*0a80*/  IMAD R0, R0, 0x60, RZ ;  /* 0x0000006000007824 */ /* 0x000fe200078e02ff */
[----:B------:R-:W-:Y:S01]  /*0a90*/  LOP3.LUT R40, R40, 0xffff, RZ, 0xc0, !PT ;  /* 0x0000ffff28287812 */ /* 0x000fe200078ec0ff */
[----:B------:R-:W-:Y:S01]  /*0aa0*/  IMAD R8, R8, 0x2aab, RZ ;  /* 0x00002aab08087824 */ /* 0x000fe200078e02ff */
[----:B------:R-:W-:Y:S01]  /*0ab0*/  LOP3.LUT R75, R75, 0xffff, RZ, 0xc0, !PT ;  /* 0x0000ffff4b4b7812 */ /* 0x000fe200078ec0ff */
[----:B------:R-:W-:Y:S01]  /*0ac0*/  IMAD.IADD R4, R4, 0x1, R17 ;  /* 0x0000000104047824 */ /* 0x000fe200078e0211 */
[----:B------:R-:W-:Y:S01]  /*0ad0*/  PRMT R17, R6, 0x7710, RZ ;  /* 0x0000771006117816 */ /* 0x000fe200000000ff */
[----:B------:R-:W-:Y:S01]  /*0ae0*/  IMAD.MOV R0, RZ, RZ, -R0 ;  /* 0x000000ffff007224 */ /* 0x000fe200078e0a00 */
[----:B------:R-:W-:Y:S01]  /*0af0*/  SHF.R.U32.HI R37, RZ, 0x14, R8 ;  /* 0x00000014ff257819 */ /* 0x000fe20000011608 */
[----:B------:R-:W-:Y:S01]  /*0b00*/  IMAD.MOV.U32 R6, RZ, RZ, R28 ;  /* 0x000000ffff067224 */ /* 0x000fe200078e001c */
[----:B------:R-:W-:Y:S01]  /*0b10*/  LOP3.LUT R4, R4, 0xffff, RZ, 0xc0, !PT ;  /* 0x0000ffff04047812 */ /* 0x000fe200078ec0ff */
[----:B------:R-:W-:Y:S01]  /*0b20*/  IMAD.IADD R44, R44, 0x1, R17 ;  /* 0x000000012c2c7824 */ /* 0x000fe200078e0211 */
[----:B------:R-:W-:Y:S01]  /*0b30*/  PRMT R17, R0, 0x7710, RZ ;  /* 0x0000771000117816 */ /* 0x000fe200000000ff */
[C---:B------:R-:W-:Y:S01]  /*0b40*/  VIADD R45, R2.reuse, 0x13 ;  /* 0x00000013022d7836 */ /* 0x040fe20000000000 */
[----:B------:R-:W-:Y:S01]  /*0b50*/  PRMT R8, R37, 0x9910, RZ ;  /* 0x0000991025087816 */ /* 0x000fe200000000ff */
[----:B------:R-:W-:Y:S01]  /*0b60*/  VIADD R28, R2, 0x5 ;  /* 0x00000005021c7836 */ /* 0x000fe20000000000 */
[----:B------:R-:W-:Y:S01]  /*0b70*/  SHF.R.U32.HI R4, RZ, 0x4, R4 ;  /* 0x00000004ff047819 */ /* 0x000fe20000011604 */
[----:B------:R-:W-:Y:S01]  /*0b80*/  IMAD.IADD R32, R32, 0x1, R17 ;  /* 0x0000000120207824 */ /* 0x000fe200078e0211 */
[----:B------:R-:W-:Y:S01]  /*0b90*/  LOP3.LUT R17, R45, 0xffff, RZ, 0xc0, !PT ;  /* 0x0000ffff2d117812 */ /* 0x000fe200078ec0ff */
[----:B------:R-:W-:Y:S01]  /*0ba0*/  IMAD.MOV.U32 R0, RZ, RZ, R8 ;  /* 0x000000ffff007224 */ /* 0x000fe200078e0008 */
[----:B------:R-:W-:Y:S01]  /*0bb0*/  LOP3.LUT R8, R28, 0xffff, RZ, 0xc0, !PT ;  /* 0x0000ffff1c087812 */ /* 0x000fe200078ec0ff */
[----:B------:R-:W-:Y:S01]  /*0bc0*/  IMAD R6, R6, 0x60, RZ ;  /* 0x0000006006067824 */ /* 0x000fe200078e02ff */
[----:B------:R-:W-:Y:S01]  /*0bd0*/  SHF.R.U32.HI R57, RZ, 0x4, R40 ;  /* 0x00000004ff397819 */ /* 0x000fe20000011628 */
[----:B------:R-:W-:Y:S01]  /*0be0*/  IMAD R17, R17, 0x2aab, RZ ;  /* 0x00002aab11117824 */ /* 0x000fe200078e02ff */
[----:B------:R-:W-:Y:S01]  /*0bf0*/  LOP3.LUT R69, R34, 0xffff, RZ, 0xc0, !PT ;  /* 0x0000ffff22457812 */ /* 0x000fe200078ec0ff */
[----:B------:R-:W-:Y:S01]  /*0c00*/  IMAD R8, R8, 0x2aab, RZ ;  /* 0x00002aab08087824 */ /* 0x000fe200078e02ff */
[----:B------:R-:W-:Y:S01]  /*0c10*/  LOP3.LUT R57, R57, 0xffff, RZ, 0xc0, !PT ;  /* 0x0000ffff39397812 */ /* 0x000fe200078ec0ff */
[----:B------:R-:W-:Y:S01]  /*0c20*/  IMAD.MOV R46, RZ, RZ, -R6 ;  /* 0x000000ffff2e7224 */ /* 0x000fe200078e0a06 */
[----:B------:R-:W-:Y:S01]  /*0c30*/  LOP3.LUT R6, R2, 0xffff, RZ, 0xc0, !PT ;  /* 0x0000ffff02067812 */ /* 0x000fe200078ec0ff */
[----:B------:R-:W-:Y:S01]  /*0c40*/  IMAD R0, R0, 0x60, RZ ;  /* 0x0000006000007824 */ /* 0x000fe200078e02ff */
[----:B------:R-:W-:Y:S01]  /*0c50*/  SHF.R.U32.HI R53, RZ, 0x14, R17 ;  /* 0x00000014ff357819 */ /* 0x000fe20000011611 */
[----:B------:R-:W-:Y:S01]  /*0c60*/  VIADD R38, R9, 0x9 ;  /* 0x0000000909267836 */ /* 0x000fe20000000000 */
[----:B------:R-:W-:Y:S01]  /*0c70*/  SHF.R.U32.HI R17, RZ, 0x14, R8 ;  /* 0x00000014ff117819 */ /* 0x000fe20000011608 */
[----:B------:R-:W-:Y:S01]  /*0c80*/  IMAD.MOV R47, RZ, RZ, -R0 ;  /* 0x000000ffff2f7224 */ /* 0x000fe200078e0a00 */
[----:B------:R-:W-:Y:S01]  /*0c90*/  PRMT R8, R53, 0x9910, RZ ;  /* 0x0000991035087816 */ /* 0x000fe200000000ff */
[----:B------:R-:W-:Y:S01]  /*0ca0*/  IMAD R0, R6, 0x2aab, RZ ;  /* 0x00002aab06007824 */ /* 0x000fe200078e02ff */
[----:B------:R-:W-:Y:S01]  /*0cb0*/  PRMT R6, R17, 0x9910, RZ ;  /* 0x0000991011067816 */ /* 0x000fe200000000ff */
[----:B------:R-:W-:Y:S01]  /*0cc0*/  VIADD R34, R9, 0xa ;  /* 0x0000000a09227836 */ /* 0x000fe20000000000 */
[----:B------:R-:W-:Y:S01]  /*0cd0*/  PRMT R47, R47, 0x7710, RZ ;  /* 0x000077102f2f7816 */ /* 0x000fe200000000ff */
[----:B------:R-:W-:Y:S01]  /*0ce0*/  IMAD R8, R8, 0x60, RZ ;  /* 0x0000006008087824 */ /* 0x000fe200078e02ff */
[----:B------:R-:W-:Y:S01]  /*0cf0*/  SHF.R.U32.HI R0, RZ, 0x14, R0 ;  /* 0x00000014ff007819 */ /* 0x000fe20000011600 */
[----:B------:R-:W-:Y:S01]  /*0d00*/  IMAD R6, R6, 0x60, RZ ;  /* 0x0000006006067824 */ /* 0x000fe200078e02ff */
[----:B------:R-:W-:Y:S01]  /*0d10*/  PRMT R46, R46, 0x7710, RZ ;  /* 0x000077102e2e7816 */ /* 0x000fe200000000ff */
[----:B------:R-:W-:Y:S01]  /*0d20*/  IMAD.IADD R26, R26, 0x1, R47 ;  /* 0x000000011a1a7824 */ /* 0x000fe200078e022f */
[----:B------:R-:W-:Y:S01]  /*0d30*/  PRMT R0, R0, 0x9910, RZ ;  /* 0x0000991000007816 */ /* 0x000fe200000000ff */
[----:B------:R-:W-:Y:S01]  /*0d40*/  IMAD.MOV R47, RZ, RZ, -R6 ;  /* 0x000000ffff2f7224 */ /* 0x000fe200078e0a06 */
[----:B------:R-:W-:Y:S01]  /*0d50*/  SHF.R.U32.HI R69, RZ, 0x4, R69 ;  /* 0x00000004ff457819 */ /* 0x000fe20000011645 */
[----:B------:R-:W0:Y:S01]  /*0d60*/  S2R R6, SR_CTAID.Y ;  /* 0x0000000000067919 */ /* 0x000e220000002600 */
[----:B------:R-:W-:Y:S01]  /*0d70*/  IMAD.MOV R8, RZ, RZ, -R8 ;  /* 0x000000ffff087224 */ /* 0x000fe200078e0a08 */
[----:B------:R-:W-:Y:S01]  /*0d80*/  LOP3.LUT R36, R36, 0xffff, RZ, 0xc0, !PT ;  /* 0x0000ffff24247812 */ /* 0x000fe200078ec0ff */
[----:B------:R-:W-:Y:S01]  /*0d90*/  IMAD R0, R0, 0x60, RZ ;  /* 0x0000006000007824 */ /* 0x000fe200078e02ff */
[----:B------:R-:W-:Y:S01]  /*0da0*/  PRMT R47, R47, 0x7710, RZ ;  /* 0x000077102f2f7816 */ /* 0x000fe200000000ff */
[----:B------:R-:W-:Y:S01]  /*0db0*/  IMAD.IADD R41, R41, 0x1, R46 ;  /* 0x0000000129297824 */ /* 0x000fe200078e022e */
[----:B------:R-:W-:Y:S01]  /*0dc0*/  PRMT R8, R8, 0x7710, RZ ;  /* 0x0000771008087816 */ /* 0x000fe200000000ff */
[----:B------:R-:W-:Y:S01]  /*0dd0*/  VIADD R46, R9, 0xd ;  /* 0x0000000d092e7836 */ /* 0x000fe20000000000 */
[----:B------:R-:W-:Y:S01]  /*0de0*/  LOP3.LUT R69, R69, 0xffff, RZ, 0xc0, !PT ;  /* 0x0000ffff45457812 */ /* 0x000fe200078ec0ff */
[----:B------:R-:W-:Y:S01]  /*0df0*/  IMAD.IADD R28, R28, 0x1, R47 ;  /* 0x000000011c1c7824 */ /* 0x000fe200078e022f */
[----:B------:R-:W-:Y:S01]  /*0e00*/  SHF.R.U32.HI R63, RZ, 0x4, R36 ;  /* 0x00000004ff3f7819 */ /* 0x000fe20000011624 */
[----:B------:R-:W-:Y:S01]  /*0e10*/  IMAD.MOV R47, RZ, RZ, -R0 ;  /* 0x000000ffff2f7224 */ /* 0x000fe200078e0a00 */
[----:B------:R-:W-:Y:S01]  /*0e20*/  LOP3.LUT R0, R20, 0xffff, RZ, 0xc0, !PT ;  /* 0x0000ffff14007812 */ /* 0x000fe200078ec0ff */
[----:B------:R-:W-:Y:S01]  /*0e30*/  IMAD.IADD R45, R45, 0x1, R8 ;  /* 0x000000012d2d7824 */ /* 0x000fe200078e0208 */
[----:B------:R-:W-:Y:S01]  /*0e40*/  LOP3.LUT R44, R44, 0xffff, RZ, 0xc0, !PT ;  /* 0x0000ffff2c2c7812 */ /* 0x000fe200078ec0ff */
[----:B------:R-:W-:Y:S01]  /*0e50*/  IMAD R39, R39, 0x310, R12 ;  /* 0x0000031027277824 */ /* 0x000fe200078e020c */
[----:B------:R-:W-:Y:S01]  /*0e60*/  PRMT R47, R47, 0x7710, RZ ;  /* 0x000077102f2f7816 */ /* 0x000fe200000000ff */
[----:B------:R-:W-:Y:S01]  /*0e70*/  IMAD R50, R0, 0x2aab, RZ ;  /* 0x00002aab00327824 */ /* 0x000fe200078e02ff */
[----:B------:R-:W-:Y:S01]  /*0e80*/  LOP3.LUT R63, R63, 0xffff, RZ, 0xc0, !PT ;  /* 0x0000ffff3f3f7812 */ /* 0x000fe200078ec0ff */
[----:B----4-:R-:W-:Y:S01]  /*0e90*/  IMAD R0, R48, 0xe, RZ ;  /* 0x0000000e30007824 */ /* 0x010fe200078e02ff */
[----:B------:R-:W-:Y:S01]  /*0ea0*/  LOP3.LUT R67, R32, 0xffff, RZ, 0xc0, !PT ;  /* 0x0000ffff20437812 */ /* 0x000fe200078ec0ff */
[----:B------:R-:W-:Y:S01]  /*0eb0*/  IMAD.IADD R8, R2, 0x1, R47 ;  /* 0x0000000102087824 */ /* 0x000fe200078e022f */
[----:B------:R-:W-:Y:S01]  /*0ec0*/  LOP3.LUT R47, R46, 0xd, RZ, 0xc0, !PT ;  /* 0x0000000d2e2f7812 */ /* 0x000fe200078ec0ff */
[----:B------:R-:W-:Y:S01]  /*0ed0*/  VIADD R32, R9, 0x2 ;  /* 0x0000000209207836 */ /* 0x000fe20000000000 */
[----:B------:R-:W-:Y:S01]  /*0ee0*/  SHF.R.U32.HI R55, RZ, 0x14, R50 ;  /* 0x00000014ff377819 */ /* 0x000fe20000011632 */
[--C-:B------:R-:W-:Y:S01]  /*0ef0*/  IMAD R25, R25, 0x310, R12.reuse ;  /* 0x0000031019197824 */ /* 0x100fe200078e020c */
[----:B------:R-:W-:Y:S01]  /*0f00*/  LOP3.LUT R8, R8, 0xffff, RZ, 0xc0, !PT ;  /* 0x0000ffff08087812 */ /* 0x000fe200078ec0ff */
[C---:B------:R-:W-:Y:S01]  /*0f10*/  IMAD.IADD R48, R0.reuse, 0x1, R47 ;  /* 0x0000000100307824 */ /* 0x040fe200078e022f */
[----:B------:R-:W-:Y:S01]  /*0f20*/  LOP3.LUT P4, RZ, R0, 0xc, R9, 0xf8, !PT ;  /* 0x0000000c00ff7812 */ /* 0x000fe2000788f809 */
[----:B------:R-:W-:Y:S01]  /*0f30*/  IMAD R47, R55, 0x310, R12 ;  /* 0x00000310372f7824 */ /* 0x000fe200078e020c */
[----:B------:R-:W-:Y:S01]  /*0f40*/  SHF.R.U32.HI R8, RZ, 0x4, R8 ;  /* 0x00000004ff087819 */ /* 0x000fe20000011608 */
[----:B------:R-:W-:Y:S01]  /*0f50*/  IMAD R55, R13, 0x310, R12 ;  /* 0x000003100d377824 */ /* 0x000fe200078e020c */
[----:B------:R-:W-:Y:S01]  /*0f60*/  LOP3.LUT R41, R41, 0xffff, RZ, 0xc0, !PT ;  /* 0x0000ffff29297812 */ /* 0x000fe200078ec0ff */
[----:B0-----:R-:W-:Y:S01]  /*0f70*/  IMAD R46, R6, 0x70, R47 ;  /* 0x00000070062e7824 */ /* 0x001fe200078e022f */
[----:B------:R-:W-:Y:S01]  /*0f80*/  LOP3.LUT R13, R8, 0xffff, RZ, 0xc0, !PT ;  /* 0x0000ffff080d7812 */ /* 0x000fe200078ec0ff */
[----:B------:R-:W-:Y:S01]  /*0f90*/  IMAD.SHL.U32 R8, R6, 0x4, RZ ;  /* 0x0000000406087824 */ /* 0x000fe200078e00ff */
[----:B------:R-:W-:Y:S01]  /*0fa0*/  LOP3.LUT R47, R4, 0xffff, RZ, 0xc0, !PT ;  /* 0x0000ffff042f7812 */ /* 0x000fe200078ec0ff */
[----:B------:R-:W-:Y:S01]  /*0fb0*/  IMAD R50, R6, 0x70, R55 ;  /* 0x0000007006327824 */ /* 0x000fe200078e0237 */
[----:B------:R-:W-:Y:S01]  /*0fc0*/  SHF.R.U32.HI R55, RZ, 0x4, R44 ;  /* 0x00000004ff377819 */ /* 0x000fe2000001162c */
[----:B------:R-:W-:Y:S01]  /*0fd0*/  IMAD R4, R13, 0x1c, R46 ;  /* 0x0000001c0d047824 */ /* 0x000fe200078e022e */
[C---:B------:R-:W-:Y:S01]  /*0fe0*/  LOP3.LUT P1, RZ, R8.reuse, R13, RZ, 0xfc, !PT ;  /* 0x0000000d08ff7212 */ /* 0x040fe2000782fcff */
[C---:B------:R-:W-:Y:S01]  /*0ff0*/  IMAD.IADD R46, R8.reuse, 0x1, R13 ;  /* 0x00000001082e7824 */ /* 0x040fe200078e020d */
[----:B------:R-:W-:Y:S01]  /*1000*/  @P4 LOP3.LUT R43, R43, 0x1, RZ, 0xfc, !PT ;  /* 0x000000012b2b4812 */ /* 0x000fe200078efcff */
[----:B------:R-:W-:Y:S01]  /*1010*/  IMAD R13, R47, 0x1c, R50 ;  /* 0x0000001c2f0d7824 */ /* 0x000fe200078e0232 */
[----:B------:R-:W-:Y:S01]  /*1020*/  PLOP3.LUT P1, PT, P1, P4, PT, 0x2f, 0xf2 ;  /* 0x0000000000f2781c */ /* 0x000fe20000f28577 */
[C---:B------:R-:W-:Y:S01]  /*1030*/  IMAD.IADD R40, R8.reuse, 0x1, R75 ;  /* 0x0000000108287824 */ /* 0x040fe200078e024b */
[CC--:B------:R-:W-:Y:S01]  /*1040*/  LOP3.LUT P4, RZ, R8.reuse, R47.reuse, RZ, 0xfc, !PT ;  /* 0x0000002f08ff7212 */ /* 0x0c0fe2000788fcff */
[C---:B------:R-:W-:Y:S01]  /*1050*/  IMAD.IADD R36, R8.reuse, 0x1, R63 ;  /* 0x0000000108247824 */ /* 0x040fe200078e023f */
[----:B------:R-:W-:Y:S01]  /*1060*/  VIADDMNMX.U32 R47, R8, R47, R48, !PT ;  /* 0x0000002f082f7246 */ /* 0x000fe20007800030 */
[--C-:B------:R-:W-:Y:S01]  /*1070*/  IMAD R29, R29, 0x310, R12.reuse ;  /* 0x000003101d1d7824 */ /* 0x100fe200078e020c */
[----:B------:R-:W-:Y:S01]  /*1080*/  ISETP.GT.U32.OR P5, PT, R46, 0x1c, P1 ;  /* 0x0000001c2e00780c */ /* 0x000fe20000fa4470 */
[----:B------:R-:W-:Y:S01]  /*1090*/  IMAD.IADD R46, R16, 0x1, R27 ;  /* 0x00000001102e7824 */ /* 0x000fe200078e021b */
[----:B------:R-:W-:Y:S01]  /*10a0*/  ISETP.GT.U32.OR P1, PT, R47, 0x1c, !P4 ;  /* 0x0000001c2f00780c */ /* 0x000fe20006724470 */
[--C-:B------:R-:W-:Y:S01]  /*10b0*/  IMAD R27, R27, 0x310, R12.reuse ;  /* 0x000003101b1b7824 */ /* 0x100fe200078e020c */
[----:B------:R-:W-:Y:S01]  /*10c0*/  LOP3.LUT R43, R43, 0xfffffff7, RZ, 0xc0, !PT ;  /* 0xfffffff72b2b7812 */ /* 0x000fe200078ec0ff */
[--C-:B------:R-:W-:Y:S01]  /*10d0*/  IMAD R33, R33, 0x310, R12.reuse ;  /* 0x0000031021217824 */ /* 0x100fe200078e020c */
[----:B------:R-:W-:Y:S01]  /*10e0*/  ISETP.GT.U32.OR P2, PT, R46, 0x7, P2 ;  /* 0x000000072e00780c */ /* 0x000fe20001744470 */
[----:B------:R-:W-:Y:S01]  /*10f0*/  IMAD.IADD R46, R16, 0x1, R31 ;  /* 0x00000001102e7824 */ /* 0x000fe200078e021f */
[----:B------:R-:W-:Y:S01]  /*1100*/  LOP3.LUT R47, R38, 0xd, RZ, 0xc0, !PT ;  /* 0x0000000d262f7812 */ /* 0x000fe200078ec0ff */
[--C-:B------:R-:W-:Y:S01]  /*1110*/  IMAD R31, R31, 0x310, R12.reuse ;  /* 0x000003101f1f7824 */ /* 0x100fe200078e020c */
[----:B------:R-:W-:Y:S01]  /*1120*/  LOP3.LUT R55, R55, 0xffff, RZ, 0xc0, !PT ;  /* 0x0000ffff37377812 */ /* 0x000fe200078ec0ff */
[--C-:B------:R-:W-:Y:S01]  /*1130*/  IMAD R49, R49, 0x310, R12.reuse ;  /* 0x0000031031317824 */ /* 0x100fe200078e020c */
[----:B------:R-:W-:Y:S01]  /*1140*/  ISETP.GT.U32.OR P0, PT, R46, 0x7, P0 ;  /* 0x000000072e00780c */ /* 0x000fe20000704470 */
[----:B------:R-:W-:Y:S01]  /*1150*/  IMAD.IADD R38, R0, 0x1, R47 ;  /* 0x0000000100267824 */ /* 0x000fe200078e022f */
[----:B------:R-:W-:Y:S01]  /*1160*/  LOP3.LUT R47, R34, 0xe, RZ, 0xc0, !PT ;  /* 0x0000000e222f7812 */ /* 0x000fe200078ec0ff */
[C---:B------:R-:W-:Y:S01]  /*1170*/  IMAD.IADD R46, R8.reuse, 0x1, R57 ;  /* 0x00000001082e7824 */ /* 0x040fe200078e0239 */
[----:B------:R-:W-:Y:S01]  /*1180*/  @P1 LOP3.LUT R43, R43, 0x8, RZ, 0xfc, !PT ;  /* 0x000000082b2b1812 */ /* 0x000fe200078efcff */
[----:B------:R-:W-:Y:S01]  /*1190*/  IMAD.IADD R34, R8, 0x1, R69 ;  /* 0x0000000108227824 */ /* 0x000fe200078e0245 */
[----:B------:R-:W-:Y:S01]  /*11a0*/  SHF.R.U32.HI R59, RZ, 0x4, R41 ;  /* 0x00000004ff3b7819 */ /* 0x000fe20000011629 */
[----:B------:R-:W-:Y:S01]  /*11b0*/  IMAD.IADD R47, R0, 0x1, R47 ;  /* 0x00000001002f7824 */ /* 0x000fe200078e022f */
[----:B------:R-:W-:Y:S01]  /*11c0*/  LOP3.LUT R43, R43, 0xfffffffb, RZ, 0xc0, !PT ;  /* 0xfffffffb2b2b7812 */ /* 0x000fe200078ec0ff */
[--C-:B------:R-:W-:Y:S01]  /*11d0*/  IMAD R35, R35, 0x310, R12.reuse ;  /* 0x0000031023237824 */ /* 0x100fe200078e020c */
[----:B------:R-:W-:Y:S01]  /*11e0*/  SHF.R.U32.HI R67, RZ, 0x4, R67 ;  /* 0x00000004ff437819 */ /* 0x000fe20000011643 */
[--C-:B------:R-:W-:Y:S01]  /*11f0*/  IMAD R51, R51, 0x310, R12.reuse ;  /* 0x0000031033337824 */ /* 0x100fe200078e020c */
[----:B------:R-:W-:Y:S01]  /*1200*/  LOP3.LUT R41, R32, 0xe, RZ, 0xc0, !PT ;  /* 0x0000000e20297812 */ /* 0x000fe200078ec0ff */
[--C-:B------:R-:W-:Y:S01]  /*1210*/  IMAD R37, R37, 0x310, R12.reuse ;  /* 0x0000031025257824 */ /* 0x100fe200078e020c */
[----:B------:R-:W-:Y:S01]  /*1220*/  @P0 LOP3.LUT R43, R43, 0x4, RZ, 0xfc, !PT ;  /* 0x000000042b2b0812 */ /* 0x000fe200078efcff */
[--C-:B------:R-:W-:Y:S01]  /*1230*/  IMAD R53, R53, 0x310, R12.reuse ;  /* 0x0000031035357824 */ /* 0x100fe200078e020c */
[----:B------:R-:W-:Y:S01]  /*1240*/  ISETP.GT.U32.AND P0, PT, R38, 0x1c, PT ;  /* 0x0000001c2600780c */ /* 0x000fe20003f04070 */
[----:B------:R-:W-:Y:S01]  /*1250*/  IMAD.IADD R41, R0, 0x1, R41 ;  /* 0x0000000100297824 */ /* 0x000fe200078e0229 */
[----:B------:R-:W-:Y:S01]  /*1260*/  LOP3.LUT R43, R43, 0xfffff7ff, RZ, 0xc0, !PT ;  /* 0xfffff7ff2b2b7812 */ /* 0x000fe200078ec0ff */
[--C-:B------:R-:W-:Y:S01]  /*1270*/  IMAD R17, R17, 0x310, R12.reuse ;  /* 0x0000031011117824 */ /* 0x100fe200078e020c */
[----:B------:R-:W-:Y:S01]  /*1280*/  ISETP.GT.U32.OR P1, PT, R40, 0x1c, P0 ;  /* 0x0000001c2800780c */ /* 0x000fe20000724470 */
[----:B------:R-:W-:Y:S01]  /*1290*/  IMAD R15, R15, 0x310, R12 ;  /* 0x000003100f0f7824 */ /* 0x000fe200078e020c */
[----:B------:R-:W-:-:S02]  /*12a0*/  ISETP.GT.U32.OR P0, PT, R46, 0x1c, P0 ;  /* 0x0000001c2e00780c */ /* 0x000fc40000704470 */
[----:B------:R-:W-:Y:S02]  /*12b0*/  LOP3.LUT R67, R67, 0xffff, RZ, 0xc0, !PT ;  /* 0x0000ffff43437812 */ /* 0x000fe400078ec0ff */
[----:B------:R-:W-:Y:S02]  /*12c0*/  LOP3.LUT R59, R59, 0xffff, RZ, 0xc0, !PT ;  /* 0x0000ffff3b3b7812 */ /* 0x000fe400078ec0ff */
[----:B------:R-:W-:Y:S01]  /*12d0*/  @P5 LOP3.LUT R30, R30, 0x10000, RZ, 0xfc, !PT ;  /* 0x000100001e1e5812 */ /* 0x000fe200078efcff */
[----:B------:R-:W-:Y:S01]  /*12e0*/  IMAD.IADD R32, R8, 0x1, R67 ;  /* 0x0000000108207824 */ /* 0x000fe200078e0243 */
[----:B------:R-:W-:Y:S01]  /*12f0*/  LOP3.LUT R65, R26, 0xffff, RZ, 0xc0, !PT ;  /* 0x0000ffff1a417812 */ /* 0x000fe200078ec0ff */
[----:B------:R-:W-:Y:S01]  /*1300*/  VIADD R26, R9, 0x1 ;  /* 0x00000001091a7836 */ /* 0x000fe20000000000 */
[----:B------:R-:W-:Y:S02]  /*1310*/  LOP3.LUT R30, R30, 0xfffffffd, RZ, 0xc0, !PT ;  /* 0xfffffffd1e1e7812 */ /* 0x000fe400078ec0ff */
[----:B------:R-:W-:-:S02]  /*1320*/  @P1 LOP3.LUT R43, R43, 0x800, RZ, 0xfc, !PT ;  /* 0x000008002b2b1812 */ /* 0x000fc400078efcff */
[----:B------:R-:W-:Y:S02]  /*1330*/  SHF.R.U32.HI R65, RZ, 0x4, R65 ;  /* 0x00000004ff417819 */ /* 0x000fe40000011641 */
[----:B------:R-:W-:Y:S02]  /*1340*/  LOP3.LUT R43, R43, 0xfffeffff, RZ, 0xc0, !PT ;  /* 0xfffeffff2b2b7812 */ /* 0x000fe400078ec0ff */
[----:B------:R-:W-:Y:S02]  /*1350*/  LOP3.LUT R65, R65, 0xffff, RZ, 0xc0, !PT ;  /* 0x0000ffff41417812 */ /* 0x000fe400078ec0ff */
[----:B------:R-:W-:Y:S02]  /*1360*/  @P0 LOP3.LUT R43, R43, 0x10000, RZ, 0xfc, !PT ;  /* 0x000100002b2b0812 */ /* 0x000fe400078efcff */
[----:B------:R-:W-:Y:S02]  /*1370*/  ISETP.GT.U32.AND P0, PT, R47, 0x1c, PT ;  /* 0x0000001c2f00780c */ /* 0x000fe40003f04070 */
[----:B------:R-:W-:-:S02]  /*1380*/  LOP3.LUT R43, R43, 0xdfffffff, RZ, 0xc0, !PT ;  /* 0xdfffffff2b2b7812 */ /* 0x000fc400078ec0ff */
[----:B------:R-:W-:Y:S01]  /*1390*/  ISETP.GT.U32.OR P4, PT, R34, 0x1c, P0 ;  /* 0x0000001c2200780c */ /* 0x000fe20000784470 */
[----:B------:R-:W-:Y:S01]  /*13a0*/  IMAD.IADD R34, R8, 0x1, R55 ;  /* 0x0000000108227824 */ /* 0x000fe200078e0237 */
[----:B------:R-:W-:Y:S01]  /*13b0*/  ISETP.GT.U32.OR P1, PT, R36, 0x1c, P0 ;  /* 0x0000001c2400780c */ /* 0x000fe20000724470 */
[----:B------:R-:W-:Y:S01]  /*13c0*/  IMAD R36, R6, 0x70, R39 ;  /* 0x0000007006247824 */ /* 0x000fe200078e0227 */
[----:B------:R-:W-:Y:S02]  /*13d0*/  ISETP.GT.U32.AND P0, PT, R48, 0x1a, PT ;  /* 0x0000001a3000780c */ /* 0x000fe40003f04070 */
[----:B------:R-:W-:Y:S02]  /*13e0*/  LOP3.LUT R45, R45, 0xffff, RZ, 0xc0, !PT ;  /* 0x0000ffff2d2d7812 */ /* 0x000fe400078ec0ff */
[----:B------:R-:W-:Y:S01]  /*13f0*/  ISETP.GT.U32.OR P0, PT, R34, 0x1c, P0 ;  /* 0x0000001c2200780c */ /* 0x000fe20000704470 */
[----:B------:R-:W-:Y:S01]  /*1400*/  IMAD.IADD R34, R8, 0x1, R59 ;  /* 0x0000000108227824 */ /* 0x000fe200078e023b */
[----:B------:R-:W-:-:S02]  /*1410*/  SHF.R.U32.HI R61, RZ, 0x4, R45 ;  /* 0x00000004ff3d7819 */ /* 0x000fc4000001162d */
[----:B------:R-:W-:Y:S02]  /*1420*/  LOP3.LUT R28, R28, 0xffff, RZ, 0xc0, !PT ;  /* 0x0000ffff1c1c7812 */ /* 0x000fe400078ec0ff */
[----:B------:R-:W-:Y:S02]  /*1430*/  @P4 LOP3.LUT R43, R43, 0x20000000, RZ, 0xfc, !PT ;  /* 0x200000002b2b4812 */ /* 0x000fe400078efcff */
[----:B------:R-:W-:Y:S02]  /*1440*/  LOP3.LUT R61, R61, 0xffff, RZ, 0xc0, !PT ;  /* 0x0000ffff3d3d7812 */ /* 0x000fe400078ec0ff */
[----:B------:R-:W-:Y:S02]  /*1450*/  LOP3.LUT R43, R43, 0xff7fffff, RZ, 0xc0, !PT ;  /* 0xff7fffff2b2b7812 */ /* 0x000fe400078ec0ff */
[----:B------:R-:W-:Y:S01]  /*1460*/  SHF.R.U32.HI R47, RZ, 0x4, R22 ;  /* 0x00000004ff2f7819 */ /* 0x000fe20000011616 */
[----:B------:R-:W-:Y:S01]  /*1470*/  IMAD.SHL.U32 R22, R6, 0x4, RZ ;  /* 0x0000000406167824 */ /* 0x000fe200078e00ff */
[----:B------:R-:W-:-:S02]  /*1480*/  @P1 LOP3.LUT R43, R43, 0x800000, RZ, 0xfc, !PT ;  /* 0x008000002b2b1812 */ /* 0x000fc400078efcff */
[----:B------:R-:W-:Y:S02]  /*1490*/  SHF.R.U32.HI R77, RZ, 0x4, R28 ;  /* 0x00000004ff4d7819 */ /* 0x000fe4000001161c */
[----:B------:R-:W-:Y:S02]  /*14a0*/  LOP3.LUT R43, R43, 0xfeffffff, RZ, 0xc0, !PT ;  /* 0xfeffffff2b2b7812 */ /* 0x000fe400078ec0ff */
[----:B------:R-:W-:Y:S01]  /*14b0*/  SHF.R.U32.HI R39, RZ, 0x4, R18 ;  /* 0x00000004ff277819 */ /* 0x000fe20000011612 */
[----:B------:R-:W-:Y:S01]  /*14c0*/  IMAD R18, R6, 0x70, R25 ;  /* 0x0000007006127824 */ /* 0x000fe200078e0219 */
[----:B------:R-:W-:Y:S02]  /*14d0*/  @P0 LOP3.LUT R43, R43, 0x1000000, RZ, 0xfc, !PT ;  /* 0x010000002b2b0812 */ /* 0x000fe400078efcff */
[----:B------:R-:W-:Y:S02]  /*14e0*/  ISETP.GT.U32.AND P0, PT, R41, 0x1c, PT ;  /* 0x0000001c2900780c */ /* 0x000fe40003f04070 */
[----:B------:R-:W-:Y:S01]  /*14f0*/  LOP3.LUT R41, R26, 0xd, RZ, 0xc0, !PT ;  /* 0x0000000d1a297812 */ /* 0x000fe200078ec0ff */
[----:B------:R-:W-:Y:S01]  /*1500*/  IMAD.IADD R26, R8, 0x1, R65 ;  /* 0x00000001081a7824 */ /* 0x000fe200078e0241 */
[----:B------:R-:W-:Y:S01]  /*1510*/  ISETP.GT.U32.OR P1, PT, R32, 0x1c, P0 ;  /* 0x0000001c2000780c */ /* 0x000fe20000724470 */
[----:B------:R-:W-:Y:S01]  /*1520*/  IMAD.IADD R32, R8, 0x1, R61 ;  /* 0x0000000108207824 */ /* 0x000fe200078e023d */
[----:B------:R-:W-:Y:S01]  /*1530*/  ISETP.GT.U32.OR P0, PT, R34, 0x1c, P0 ;  /* 0x0000001c2200780c */ /* 0x000fe20000704470 */
[----:B------:R-:W-:Y:S01]  /*1540*/  IMAD.IADD R34, R0, 0x1, R41 ;  /* 0x0000000100227824 */ /* 0x000fe200078e0229 */
[----:B------:R-:W-:-:S02]  /*1550*/  LOP3.LUT R47, R47, 0xffff, RZ, 0xc0, !PT ;  /* 0x0000ffff2f2f7812 */ /* 0x000fc400078ec0ff */
[----:B------:R-:W-:Y:S02]  /*1560*/  LOP3.LUT R77, R77, 0xffff, RZ, 0xc0, !PT ;  /* 0x0000ffff4d4d7812 */ /* 0x000fe400078ec0ff */
[----:B------:R-:W-:Y:S02]  /*1570*/  SHF.R.U32.HI R45, RZ, 0x4, R24 ;  /* 0x00000004ff2d7819 */ /* 0x000fe40000011618 */
[----:B------:R-:W-:Y:S01]  /*1580*/  LOP3.LUT R43, R43, 0xffffff7f, RZ, 0xc0, !PT ;  /* 0xffffff7f2b2b7812 */ /* 0x000fe200078ec0ff */
[----:B------:R-:W-:Y:S01]  /*1590*/  IMAD.IADD R24, R8, 0x1, R77 ;  /* 0x0000000108187824 */ /* 0x000fe200078e024d */
[----:B------:R-:W-:Y:S02]  /*15a0*/  LOP3.LUT R39, R39, 0xffff, RZ, 0xc0, !PT ;  /* 0x0000ffff27277812 */ /* 0x000fe400078ec0ff */
[----:B------:R-:W-:Y:S02]  /*15b0*/  @P1 LOP3.LUT R30, R30, 0x2, RZ, 0xfc, !PT ;  /* 0x000000021e1e1812 */ /* 0x000fe400078efcff */
[----:B------:R-:W-:Y:S01]  /*15c0*/  LOP3.LUT R45, R45, 0xffff, RZ, 0xc0, !PT ;  /* 0x0000ffff2d2d7812 */ /* 0x000fe200078ec0ff */
[----:B------:R-:W-:Y:S01]  /*15d0*/  IMAD R25, R39, 0x1c, R36 ;  /* 0x0000001c27197824 */ /* 0x000fe200078e0224 */
[----:B------:R-:W-:Y:S01]  /*15e0*/  LOP3.LUT R30, R30, 0xfffffffe, RZ, 0xc0, !PT ;  /* 0xfffffffe1e1e7812 */ /* 0x000fe200078ec0ff */
[----:B------:R-:W-:Y:S01]  /*15f0*/  IMAD.IADD R28, R22, 0x1, R39 ;  /* 0x00000001161c7824 */ /* 0x000fe200078e0227 */
[----:B------:R-:W-:-:S02]  /*1600*/  IADD3 R4, PT, PT, R7, R4, R0 ;  /* 0x0000000407047210 */ /* 0x000fc40007ffe000 */
[----:B------:R-:W-:Y:S02]  /*1610*/  @P0 LOP3.LUT R30, R30, 0x1, RZ, 0xfc, !PT ;  /* 0x000000011e1e0812 */ /* 0x000fe400078efcff */
[----:B------:R-:W-:Y:S02]  /*1620*/  ISETP.GT.U32.AND P0, PT, R34, 0x1a, PT ;  /* 0x0000001a2200780c */ /* 0x000fe40003f04070 */
[----:B------:R-:W-:Y:S02]  /*1630*/  LOP3.LUT R30, R30, 0xffffffef, RZ, 0xc0, !PT ;  /* 0xffffffef1e1e7812 */ /* 0x000fe400078ec0ff */
[----:B------:R-:W-:Y:S01]  /*1640*/  ISETP.GT.U32.OR P1, PT, R26, 0x1c, P0 ;  /* 0x0000001c1a00780c */ /* 0x000fe20000724470 */
[----:B------:R-:W-:Y:S01]  /*1650*/  VIADD R26, R9, 0x5 ;  /* 0x00000005091a7836 */ /* 0x000fe20000000000 */
[----:B------:R-:W-:Y:S01]  /*1660*/  ISETP.GT.U32.OR P0, PT, R32, 0x1c, P0 ;  /* 0x0000001c2000780c */ /* 0x000fe20000704470 */
[----:B------:R-:W-:Y:S02]  /*1670*/  IMAD R32, R6, 0x70, R23 ;  /* 0x0000007006207824 */ /* 0x000fe400078e0217 */
[----:B------:R-:W-:Y:S01]  /*1680*/  IMAD R23, R47, 0x1c, R18 ;  /* 0x0000001c2f177824 */ /* 0x000fe200078e0212 */
[----:B------:R-:W-:Y:S01]  /*1690*/  LOP3.LUT R41, R26, 0xd, RZ, 0xc0, !PT ;  /* 0x0000000d1a297812 */ /* 0x000fe200078ec0ff */
[----:B------:R-:W-:-:S03]  /*16a0*/  VIADD R18, R2, 0x15 ;  /* 0x0000001502127836 */ /* 0x000fc60000000000 */
[----:B------:R-:W-:Y:S01]  /*16b0*/  IADD3 R23, PT, PT, R7, R23, R0 ;  /* 0x0000001707177210 */ /* 0x000fe20007ffe000 */
[----:B------:R-:W-:Y:S02]  /*16c0*/  IMAD.IADD R26, R0, 0x1, R41 ;  /* 0x00000001001a7824 */ /* 0x000fe400078e0229 */
[----:B------:R-:W-:Y:S01]  /*16d0*/  @P1 LOP3.LUT R30, R30, 0x10, RZ, 0xfc, !PT ;  /* 0x000000101e1e1812 */ /* 0x000fe200078efcff */
[----:B------:R-:W-:Y:S02]  /*16e0*/  IMAD R41, R45, 0x1c, R32 ;  /* 0x0000001c2d297824 */ /* 0x000fe400078e0220 */
[----:B------:R-:W-:Y:S01]  /*16f0*/  ISETP.GT.U32.AND P1, PT, R26, 0x1c, PT ;  /* 0x0000001c1a00780c */ /* 0x000fe20003f24070 */
[----:B------:R-:W-:Y:S01]  /*1700*/  IMAD.IADD R32, R22, 0x1, R45 ;  /* 0x0000000116207824 */ /* 0x000fe200078e022d */
[----:B------:R-:W-:Y:S01]  /*1710*/  LOP3.LUT R30, R30, 0xfffffff7, RZ, 0xc0, !PT ;  /* 0xfffffff71e1e7812 */ /* 0x000fe200078ec0ff */
[----:B------:R-:W-:Y:S01]  /*1720*/  IMAD.IADD R22, R22, 0x1, R47 ;  /* 0x0000000116167824 */ /* 0x000fe200078e022f */
[----:B------:R-:W-:-:S02]  /*1730*/  ISETP.GT.U32.OR P4, PT, R24, 0x1c, P1 ;  /* 0x0000001c1800780c */ /* 0x000fc40000f84470 */
[----:B------:R-:W-:Y:S02]  /*1740*/  LOP3.LUT R24, R18, 0xffff, RZ, 0xc0, !PT ;  /* 0x0000ffff12187812 */ /* 0x000fe400078ec0ff */
[----:B------:R-:W-:Y:S02]  /*1750*/  @P0 LOP3.LUT R30, R30, 0x8, RZ, 0xfc, !PT ;  /* 0x000000081e1e0812 */ /* 0x000fe400078efcff */
[----:B------:R-:W-:Y:S01]  /*1760*/  ISETP.GT.U32.AND P0, PT, R38, 0x1a, PT ;  /* 0x0000001a2600780c */ /* 0x000fe20003f04070 */
[----:B------:R-:W-:Y:S01]  /*1770*/  IMAD R24, R24, 0x2aab, RZ ;  /* 0x00002aab18187824 */ /* 0x000fe200078e02ff */
[----:B------:R-:W-:Y:S01]  /*1780*/  LOP3.LUT R30, R30, 0xffffff7f, RZ, 0xc0, !PT ;  /* 0xffffff7f1e1e7812 */ /* 0x000fe200078ec0ff */
[----:B------:R-:W-:Y:S01]  /*1790*/  IMAD R38, R6, 0x70, R17 ;  /* 0x0000007006267824 */ /* 0x000fe200078e0211 */
[----:B------:R-:W-:Y:S02]  /*17a0*/  IADD3 R41, PT, PT, R41, -0x1d, R0 ;  /* 0xffffffe329297810 */ /* 0x000fe40007ffe000 */
[----:B------:R-:W-:-:S02]  /*17b0*/  SHF.R.U32.HI R73, RZ, 0x14, R24 ;  /* 0x00000014ff497819 */ /* 0x000fc40000011618 */
[----:B------:R-:W-:Y:S02]  /*17c0*/  @P4 LOP3.LUT R30, R30, 0x80, RZ, 0xfc, !PT ;  /* 0x000000801e1e4812 */ /* 0x000fe400078efcff */
[C---:B------:R-:W-:Y:S01]  /*17d0*/  PRMT R24, R73.reuse, 0x9910, RZ ;  /* 0x0000991049187816 */ /* 0x040fe200000000ff */
[----:B------:R-:W-:Y:S01]  /*17e0*/  IMAD R73, R73, 0x310, R12 ;  /* 0x0000031049497824 */ /* 0x000fe200078e020c */
[----:B------:R-:W-:-:S03]  /*17f0*/  LOP3.LUT R30, R30, 0xffffffbf, RZ, 0xc0, !PT ;  /* 0xffffffbf1e1e7812 */ /* 0x000fc600078ec0ff */
[----:B------:R-:W-:-:S04]  /*1800*/  IMAD R24, R24, 0x60, RZ ;  /* 0x0000006018187824 */ /* 0x000fc800078e02ff */
[----:B------:R-:W-:-:S05]  /*1810*/  IMAD.MOV R24, RZ, RZ, -R24 ;  /* 0x000000ffff187224 */ /* 0x000fca00078e0a18 */
[----:B------:R-:W-:-:S05]  /*1820*/  PRMT R71, R24, 0x7710, RZ ;  /* 0x0000771018477816 */ /* 0x000fca00000000ff */
[----:B------:R-:W-:-:S05]  /*1830*/  IMAD.IADD R18, R18, 0x1, R71 ;  /* 0x0000000112127824 */ /* 0x000fca00078e0247 */
[----:B------:R-:W-:-:S04]  /*1840*/  LOP3.LUT R18, R18, 0xffff, RZ, 0xc0, !PT ;  /* 0x0000ffff12127812 */ /* 0x000fc800078ec0ff */
[----:B------:R-:W-:Y:S01]  /*1850*/  SHF.R.U32.HI R71, RZ, 0x4, R18 ;  /* 0x00000004ff477819 */ /* 0x000fe20000011612 */
[----:B------:R-:W-:-:S03]  /*1860*/  IMAD R18, R6, 0x70, R29 ;  /* 0x0000007006127824 */ /* 0x000fc600078e021d */
[----:B------:R-:W-:-:S05]  /*1870*/  LOP3.LUT R71, R71, 0xffff, RZ, 0xc0, !PT ;  /* 0x0000ffff47477812 */ /* 0x000fca00078ec0ff */
[----:B------:R-:W-:-:S05]  /*1880*/  IMAD.IADD R24, R8, 0x1, R71 ;  /* 0x0000000108187824 */ /* 0x000fca00078e0247 */
[----:B------:R-:W-:Y:S01]  /*1890*/  ISETP.GT.U32.OR P1, PT, R24, 0x1c, P1 ;  /* 0x0000001c1800780c */ /* 0x000fe20000f24470 */
[----:B------:R-:W-:Y:S02]  /*18a0*/  IMAD R24, R6, 0x70, R27 ;  /* 0x0000007006187824 */ /* 0x000fe400078e021b */
[----:B------:R-:W-:Y:S02]  /*18b0*/  IMAD R27, R75, 0x1c, R18 ;  /* 0x0000001c4b1b7824 */ /* 0x000fe400078e0212 */
[----:B------:R-:W-:Y:S02]  /*18c0*/  VIADD R18, R2, 0x11 ;  /* 0x0000001102127836 */ /* 0x000fe40000000000 */
[----:B------:R-:W-:-:S03]  /*18d0*/  IMAD R29, R57, 0x1c, R24 ;  /* 0x0000001c391d7824 */ /* 0x000fc600078e0218 */
[----:B------:R-:W-:-:S03]  /*18e0*/  LOP3.LUT R24, R18, 0xffff, RZ, 0xc0, !PT ;  /* 0x0000ffff12187812 */ /* 0x000fc600078ec0ff */
[----:B------:R-:W-:Y:S02]  /*18f0*/  @P1 LOP3.LUT R30, R30, 0x40, RZ, 0xfc, !PT ;  /* 0x000000401e1e1812 */ /* 0x000fe400078efcff */
[----:B------:R-:W-:Y:S01]  /*1900*/  IMAD R24, R24, 0x2aab, RZ ;  /* 0x00002aab18187824 */ /* 0x000fe200078e02ff */
[----:B------:R-:W-:Y:S02]  /*1910*/  LOP3.LUT P1, RZ, R8, R75, RZ, 0xfc, !PT ;  /* 0x0000004b08ff7212 */ /* 0x000fe4000782fcff */
[----:B------:R-:W-:Y:S02]  /*1920*/  LOP3.LUT R30, R30, 0xfffffeff, RZ, 0xc0, !PT ;  /* 0xfffffeff1e1e7812 */ /* 0x000fe400078ec0ff */
[----:B------:R-:W-:-:S04]  /*1930*/  SHF.R.U32.HI R81, RZ, 0x14, R24 ;  /* 0x00000014ff517819 */ /* 0x000fc80000011618 */
[C---:B------:R-:W-:Y:S01]  /*1940*/  PRMT R24, R81.reuse, 0x9910, RZ ;  /* 0x0000991051187816 */ /* 0x040fe200000000ff */
[----:B------:R-:W-:-:S04]  /*1950*/  IMAD R81, R81, 0x310, R12 ;  /* 0x0000031051517824 */ /* 0x000fc800078e020c */
[----:B------:R-:W-:Y:S01]  /*1960*/  IMAD R24, R24, 0x60, RZ ;  /* 0x0000006018187824 */ /* 0x000fe200078e02ff */
[----:B------:R-:W-:Y:S02]  /*1970*/  @P1 LOP3.LUT R43, R43, 0x80, RZ, 0xfc, !PT ;  /* 0x000000802b2b1812 */ /* 0x000fe400078efcff */
[----:B------:R-:W-:Y:S01]  /*1980*/  LOP3.LUT P1, RZ, R8, R57, RZ, 0xfc, !PT ;  /* 0x0000003908ff7212 */ /* 0x000fe2000782fcff */
[----:B------:R-:W-:Y:S01]  /*1990*/  IMAD.MOV R24, RZ, RZ, -R24 ;  /* 0x000000ffff187224 */ /* 0x000fe200078e0a18 */
[----:B------:R-:W-:-:S04]  /*19a0*/  LOP3.LUT R43, R43, 0xfffffdff, RZ, 0xc0, !PT ;  /* 0xfffffdff2b2b7812 */ /* 0x000fc800078ec0ff */
[----:B------:R-:W-:-:S05]  /*19b0*/  PRMT R57, R24, 0x7710, RZ ;  /* 0x0000771018397816 */ /* 0x000fca00000000ff */
[----:B------:R-:W-:Y:S02]  /*19c0*/  IMAD.IADD R36, R18, 0x1, R57 ;  /* 0x0000000112247824 */ /* 0x000fe400078e0239 */
[----:B------:R-:W-:Y:S01]  /*19d0*/  VIADD R18, R2, 0x1 ;  /* 0x0000000102127836 */ /* 0x000fe20000000000 */
[----:B------:R-:W-:Y:S02]  /*19e0*/  @P1 LOP3.LUT R43, R43, 0x200, RZ, 0xfc, !PT ;  /* 0x000002002b2b1812 */ /* 0x000fe400078efcff */
[----:B------:R-:W-:Y:S02]  /*19f0*/  LOP3.LUT R36, R36, 0xffff, RZ, 0xc0, !PT ;  /* 0x0000ffff24247812 */ /* 0x000fe400078ec0ff */
[----:B------:R-:W-:Y:S02]  /*1a00*/  LOP3.LUT R24, R18, 0xffff, RZ, 0xc0, !PT ;  /* 0x0000ffff12187812 */ /* 0x000fe400078ec0ff */
[----:B------:R-:W-:Y:S01]  /*1a10*/  SHF.R.U32.HI R83, RZ, 0x4, R36 ;  /* 0x00000004ff537819 */ /* 0x000fe20000011624 */
[----:B------:R-:W-:Y:S01]  /*1a20*/  IMAD R36, R6, 0x70, R37 ;  /* 0x0000007006247824 */ /* 0x000fe200078e0225 */
[----:B------:R-:W-:Y:S01]  /*1a30*/  ISETP.GT.U32.AND P1, PT, R34, 0x1c, PT ;  /* 0x0000001c2200780c */ /* 0x000fe20003f24070 */
[----:B------:R-:W-:Y:S01]  /*1a40*/  IMAD R24, R24, 0x2aab, RZ ;  /* 0x00002aab18187824 */ /* 0x000fe200078e02ff */
[----:B------:R-:W-:Y:S01]  /*1a50*/  LOP3.LUT R83, R83, 0xffff, RZ, 0xc0, !PT ;  /* 0x0000ffff53537812 */ /* 0x000fe200078ec0ff */
[----:B------:R-:W-:Y:S01]  /*1a60*/  IMAD R34, R6, 0x70, R49 ;  /* 0x0000007006227824 */ /* 0x000fe200078e0231 */
[----:B------:R-:W-:-:S02]  /*1a70*/  LOP3.LUT R43, R43, 0xffffdfff, RZ, 0xc0, !PT ;  /* 0xffffdfff2b2b7812 */ /* 0x000fc400078ec0ff */
[----:B------:R-:W-:Y:S01]  /*1a80*/  SHF.R.U32.HI R24, RZ, 0x14, R24 ;  /* 0x00000014ff187819 */ /* 0x000fe20000011618 */
[----:B------:R-:W-:Y:S02]  /*1a90*/  IMAD R49, R55, 0x1c, R34 ;  /* 0x0000001c37317824 */ /* 0x000fe400078e0222 */
[----:B------:R-:W-:Y:S01]  /*1aa0*/  VIADD R34, R2, 0x7 ;  /* 0x0000000702227836 */ /* 0x000fe20000000000 */
[----:B------:R-:W-:-:S05]  /*1ab0*/  PRMT R24, R24, 0x9910, RZ ;  /* 0x0000991018187816 */ /* 0x000fca00000000ff */
[----:B------:R-:W-:-:S04]  /*1ac0*/  IMAD R24, R24, 0x60, RZ ;  /* 0x0000006018187824 */ /* 0x000fc800078e02ff */
[----:B------:R-:W-:-:S05]  /*1ad0*/  IMAD.MOV R24, RZ, RZ, -R24 ;  /* 0x000000ffff187224 */ /* 0x000fca00078e0a18 */
[----:B------:R-:W-:Y:S01]  /*1ae0*/  PRMT R57, R24, 0x7710, RZ ;  /* 0x0000771018397816 */ /* 0x000fe200000000ff */
[----:B------:R-:W-:-:S04]  /*1af0*/  IMAD.IADD R24, R8, 0x1, R83 ;  /* 0x0000000108187824 */ /* 0x000fc800078e0253 */
[----:B------:R-:W-:Y:S01]  /*1b00*/  IMAD.IADD R18, R18, 0x1, R57 ;  /* 0x0000000112127824 */ /* 0x000fe200078e0239 */
[----:B------:R-:W-:-:S04]  /*1b10*/  ISETP.GT.U32.OR P4, PT, R24, 0x1c, P1 ;  /* 0x0000001c1800780c */ /* 0x000fc80000f84470 */
[----:B------:R-:W-:-:S04]  /*1b20*/  LOP3.LUT R18, R18, 0xffff, RZ, 0xc0, !PT ;  /* 0x0000ffff12127812 */ /* 0x000fc800078ec0ff */
[----:B------:R-:W-:Y:S01]  /*1b30*/  SHF.R.U32.HI R57, RZ, 0x4, R18 ;  /* 0x00000004ff397819 */ /* 0x000fe20000011612 */
[----:B------:R-:W-:-:S03]  /*1b40*/  IMAD R18, R6, 0x70, R33 ;  /* 0x0000007006127824 */ /* 0x000fc600078e0221 */
[----:B------:R-:W-:Y:S02]  /*1b50*/  LOP3.LUT R57, R57, 0xffff, RZ, 0xc0, !PT ;  /* 0x0000ffff39397812 */ /* 0x000fe400078ec0ff */
[----:B------:R-:W-:Y:S02]  /*1b60*/  @P4 LOP3.LUT R30, R30, 0x100, RZ, 0xfc, !PT ;  /* 0x000001001e1e4812 */ /* 0x000fe400078efcff */
[----:B------:R-:W-:Y:S01]  /*1b70*/  ISETP.GT.U32.AND P4, PT, R26, 0x1a, PT ;  /* 0x0000001a1a00780c */ /* 0x000fe20003f84070 */
[----:B------:R-:W-:Y:S01]  /*1b80*/  IMAD.IADD R24, R8, 0x1, R57 ;  /* 0x0000000108187824 */ /* 0x000fe200078e0239 */
[----:B------:R-:W-:Y:S01]  /*1b90*/  LOP3.LUT R30, R30, 0xffffbfff, RZ, 0xc0, !PT ;  /* 0xffffbfff1e1e7812 */ /* 0x000fe200078ec0ff */
[----:B------:R-:W-:-:S03]  /*1ba0*/  VIADD R26, R2, 0x16 ;  /* 0x00000016021a7836 */ /* 0x000fc60000000000 */
[----:B------:R-:W-:Y:S01]  /*1bb0*/  ISETP.GT.U32.OR P1, PT, R24, 0x1c, P1 ;  /* 0x0000001c1800780c */ /* 0x000fe20000f24470 */
[----:B------:R-:W-:Y:S02]  /*1bc0*/  IMAD R24, R6, 0x70, R31 ;  /* 0x0000007006187824 */ /* 0x000fe400078e021f */
[----:B------:R-:W-:Y:S02]  /*1bd0*/  IMAD R31, R69, 0x1c, R18 ;  /* 0x0000001c451f7824 */ /* 0x000fe400078e0212 */
[----:B------:R-:W-:Y:S02]  /*1be0*/  VIADD R18, R2, 0x6 ;  /* 0x0000000602127836 */ /* 0x000fe40000000000 */
[----:B------:R-:W-:Y:S02]  /*1bf0*/  IMAD R33, R63, 0x1c, R24 ;  /* 0x0000001c3f217824 */ /* 0x000fe400078e0218 */
[----:B------:R-:W-:Y:S01]  /*1c00*/  IMAD.IADD R31, R0, 0x1, R31 ;  /* 0x00000001001f7824 */ /* 0x000fe200078e021f */
[----:B------:R-:W-:Y:S01]  /*1c10*/  LOP3.LUT R24, R18, 0xffff, RZ, 0xc0, !PT ;  /* 0x0000ffff12187812 */ /* 0x000fe200078ec0ff */
[----:B------:R-:W-:-:S02]  /*1c20*/  IMAD.IADD R33, R0, 0x1, R33 ;  /* 0x0000000100217824 */ /* 0x000fc400078e0221 */
        /* <DEDUP_REMOVED lines=12> */
[----:B------:R-:W-:Y:S01]  /*1cf0*/  PRMT R63, R24, 0x7710, RZ ;  /* 0x00007710183f7816 */ /* 0x000fe200000000ff */
[----:B------:R-:W-:-:S04]  /*1d00*/  IMAD R24, R6, 0x70, R35 ;  /* 0x0000007006187824 */ /* 0x000fc800078e0223 */
[----:B------:R-:W-:Y:S01]  /*1d10*/  IMAD R35, R67, 0x1c, R24 ;  /* 0x0000001c43237824 */ /* 0x000fe200078e0218 */
[----:B------:R-:W-:Y:S01]  /*1d20*/  LOP3.LUT R24, R34, 0xffff, RZ, 0xc0, !PT ;  /* 0x0000ffff22187812 */ /* 0x000fe200078ec0ff */
[----:B------:R-:W-:Y:S01]  /*1d30*/  IMAD.IADD R18, R18, 0x1, R63 ;  /* 0x0000000112127824 */ /* 0x000fe200078e023f */
[----:B------:R-:W-:Y:S01]  /*1d40*/  @P1 LOP3.LUT R43, R43, 0x8000, RZ, 0xfc, !PT ;  /* 0x000080002b2b1812 */ /* 0x000fe200078efcff */
[----:B------:R-:W-:Y:S01]  /*1d50*/  IMAD.IADD R35, R0, 0x1, R35 ;  /* 0x0000000100237824 */ /* 0x000fe200078e0223 */
[----:B------:R-:W-:Y:S01]  /*1d60*/  LOP3.LUT P1, RZ, R8, R55, RZ, 0xfc, !PT ;  /* 0x0000003708ff7212 */ /* 0x000fe2000782fcff */
[----:B------:R-:W-:Y:S01]  /*1d70*/  IMAD R24, R24, 0x2aab, RZ ;  /* 0x00002aab18187824 */ /* 0x000fe200078e02ff */
[----:B------:R-:W-:Y:S02]  /*1d80*/  LOP3.LUT R43, R43, 0xfffbffff, RZ, 0xc0, !PT ;  /* 0xfffbffff2b2b7812 */ /* 0x000fe400078ec0ff */
[----:B------:R-:W-:Y:S02]  /*1d90*/  LOP3.LUT R18, R18, 0xffff, RZ, 0xc0, !PT ;  /* 0x0000ffff12127812 */ /* 0x000fe400078ec0ff */
[----:B------:R-:W-:-:S02]  /*1da0*/  SHF.R.U32.HI R79, RZ, 0x14, R24 ;  /* 0x00000014ff4f7819 */ /* 0x000fc40000011618 */
[----:B------:R-:W-:Y:S02]  /*1db0*/  SHF.R.U32.HI R85, RZ, 0x4, R18 ;  /* 0x00000004ff557819 */ /* 0x000fe40000011612 */
[C---:B------:R-:W-:Y:S01]  /*1dc0*/  PRMT R24, R79.reuse, 0x9910, RZ ;  /* 0x000099104f187816 */ /* 0x040fe200000000ff */
[----:B------:R-:W-:Y:S01]  /*1dd0*/  IMAD R79, R79, 0x310, R12 ;  /* 0x000003104f4f7824 */ /* 0x000fe200078e020c */
[----:B------:R-:W-:Y:S02]  /*1de0*/  LOP3.LUT R85, R85, 0xffff, RZ, 0xc0, !PT ;  /* 0x0000ffff55557812 */ /* 0x000fe400078ec0ff */
[----:B------:R-:W-:Y:S01]  /*1df0*/  @P1 LOP3.LUT R43, R43, 0x40000, RZ, 0xfc, !PT ;  /* 0x000400002b2b1812 */ /* 0x000fe200078efcff */
[----:B------:R-:W-:Y:S01]  /*1e00*/  IMAD R24, R24, 0x60, RZ ;  /* 0x0000006018187824 */ /* 0x000fe200078e02ff */
[----:B------:R-:W-:Y:S02]  /*1e10*/  LOP3.LUT P1, RZ, R8, R67, RZ, 0xfc, !PT ;  /* 0x0000004308ff7212 */ /* 0x000fe4000782fcff */
[----:B------:R-:W-:Y:S01]  /*1e20*/  LOP3.LUT R43, R43, 0xfff7ffff, RZ, 0xc0, !PT ;  /* 0xfff7ffff2b2b7812 */ /* 0x000fe200078ec0ff */
[----:B------:R-:W-:-:S05]  /*1e30*/  IMAD.MOV R24, RZ, RZ, -R24 ;  /* 0x000000ffff187224 */ /* 0x000fca00078e0a18 */
[----:B------:R-:W-:Y:S01]  /*1e40*/  PRMT R55, R24, 0x7710, RZ ;  /* 0x0000771018377816 */ /* 0x000fe200000000ff */
[----:B------:R-:W-:Y:S02]  /*1e50*/  IMAD R24, R6, 0x70, R51 ;  /* 0x0000007006187824 */ /* 0x000fe400078e0233 */
[----:B------:R-:W-:Y:S02]  /*1e60*/  IMAD R51, R65, 0x1c, R36 ;  /* 0x0000001c41337824 */ /* 0x000fe400078e0224 */
[----:B------:R-:W-:Y:S01]  /*1e70*/  IMAD R37, R59, 0x1c, R24 ;  /* 0x0000001c3b257824 */ /* 0x000fe200078e0218 */
[----:B------:R-:W-:Y:S01]  /*1e80*/  @P1 LOP3.LUT R43, R43, 0x80000, RZ, 0xfc, !PT ;  /* 0x000800002b2b1812 */ /* 0x000fe200078efcff */
[----:B------:R-:W-:Y:S01]  /*1e90*/  VIADD R24, R2, 0xb ;  /* 0x0000000b02187836 */ /* 0x000fe20000000000 */
[----:B------:R-:W-:Y:S01]  /*1ea0*/  LOP3.LUT P1, RZ, R8, R59, RZ, 0xfc, !PT ;  /* 0x0000003b08ff7212 */ /* 0x000fe2000782fcff */
[----:B------:R-:W-:Y:S01]  /*1eb0*/  IMAD.IADD R34, R34, 0x1, R55 ;  /* 0x0000000122227824 */ /* 0x000fe200078e0237 */
[----:B------:R-:W-:Y:S01]  /*1ec0*/  LOP3.LUT R43, R43, 0xffefffff, RZ, 0xc0, !PT ;  /* 0xffefffff2b2b7812 */ /* 0x000fe200078ec0ff */
[----:B------:R-:W-:Y:S01]  /*1ed0*/  IMAD.IADD R37, R0, 0x1, R37 ;  /* 0x0000000100257824 */ /* 0x000fe200078e0225 */
[----:B------:R-:W-:-:S02]  /*1ee0*/  LOP3.LUT R36, R24, 0xffff, RZ, 0xc0, !PT ;  /* 0x0000ffff18247812 */ /* 0x000fc400078ec0ff */
[----:B------:R-:W-:-:S03]  /*1ef0*/  LOP3.LUT R34, R34, 0xffff, RZ, 0xc0, !PT ;  /* 0x0000ffff22227812 */ /* 0x000fc600078ec0ff */
[----:B------:R-:W-:Y:S01]  /*1f00*/  IMAD R36, R36, 0x2aab, RZ ;  /* 0x00002aab24247824 */ /* 0x000fe200078e02ff */
[----:B------:R-:W-:-:S03]  /*1f10*/  SHF.R.U32.HI R34, RZ, 0x4, R34 ;  /* 0x00000004ff227819 */ /* 0x000fc60000011622 */
[----:B------:R-:W-:Y:S02]  /*1f20*/  @P1 LOP3.LUT R43, R43, 0x100000, RZ, 0xfc, !PT ;  /* 0x001000002b2b1812 */ /* 0x000fe400078efcff */
[----:B------:R-:W-:Y:S02]  /*1f30*/  SHF.R.U32.HI R75, RZ, 0x14, R36 ;  /* 0x00000014ff4b7819 */ /* 0x000fe40000011624 */
[----:B------:R-:W-:Y:S02]  /*1f40*/  LOP3.LUT P1, RZ, R8, R65, RZ, 0xfc, !PT ;  /* 0x0000004108ff7212 */ /* 0x000fe4000782fcff */
[C---:B------:R-:W-:Y:S01]  /*1f50*/  PRMT R36, R75.reuse, 0x9910, RZ ;  /* 0x000099104b247816 */ /* 0x040fe200000000ff */
[----:B------:R-:W-:Y:S01]  /*1f60*/  IMAD R75, R75, 0x310, R12 ;  /* 0x000003104b4b7824 */ /* 0x000fe200078e020c */
[----:B------:R-:W-:-:S03]  /*1f70*/  LOP3.LUT R43, R43, 0xffdfffff, RZ, 0xc0, !PT ;  /* 0xffdfffff2b2b7812 */ /* 0x000fc600078ec0ff */
[----:B------:R-:W-:-:S04]  /*1f80*/  IMAD R36, R36, 0x60, RZ ;  /* 0x0000006024247824 */ /* 0x000fc800078e02ff */
[----:B------:R-:W-:Y:S02]  /*1f90*/  IMAD.MOV R36, RZ, RZ, -R36 ;  /* 0x000000ffff247224 */ /* 0x000fe400078e0a24 */
[----:B------:R-:W-:Y:S02]  /*1fa0*/  @P1 LOP3.LUT R43, R43, 0x200000, RZ, 0xfc, !PT ;  /* 0x002000002b2b1812 */ /* 0x000fe400078efcff */
[----:B------:R-:W-:Y:S02]  /*1fb0*/  LOP3.LUT P1, RZ, R8, R61, RZ, 0xfc, !PT ;  /* 0x0000003d08ff7212 */ /* 0x000fe4000782fcff */
[----:B------:R-:W-:Y:S02]  /*1fc0*/  PRMT R55, R36, 0x7710, RZ ;  /* 0x0000771024377816 */ /* 0x000fe400000000ff */
[----:B------:R-:W-:-:S03]  /*1fd0*/  LOP3.LUT R43, R43, 0xf7ffffff, RZ, 0xc0, !PT ;  /* 0xf7ffffff2b2b7812 */ /* 0x000fc600078ec0ff */
[----:B------:R-:W-:Y:S02]  /*1fe0*/  IMAD.IADD R36, R24, 0x1, R55 ;  /* 0x0000000118247824 */ /* 0x000fe400078e0237 */
[----:B------:R-:W-:-:S03]  /*1ff0*/  IMAD R24, R6, 0x70, R53 ;  /* 0x0000007006187824 */ /* 0x000fc600078e0235 */
[----:B------:R-:W-:Y:S01]  /*2000*/  LOP3.LUT R36, R36, 0xffff, RZ, 0xc0, !PT ;  /* 0x0000ffff24247812 */ /* 0x000fe200078ec0ff */
[----:B------:R-:W-:Y:S01]  /*2010*/  IMAD R53, R61, 0x1c, R24 ;  /* 0x0000001c3d357824 */ /* 0x000fe200078e0218 */
[----:B------:R-:W-:Y:S01]  /*2020*/  @P1 LOP3.LUT R43, R43, 0x8000000, RZ, 0xfc, !PT ;  /* 0x080000002b2b1812 */ /* 0x000fe200078efcff */
[----:B------:R-:W-:Y:S01]  /*2030*/  VIADD R24, R2, 0xe ;  /* 0x0000000e02187836 */ /* 0x000fe20000000000 */
[----:B------:R-:W-:Y:S01]  /*2040*/  LOP3.LUT P1, RZ, R8, R77, RZ, 0xfc, !PT ;  /* 0x0000004d08ff7212 */ /* 0x000fe2000782fcff */
[----:B------:R-:W-:Y:S01]  /*2050*/  IMAD R61, R77, 0x1c, R38 ;  /* 0x0000001c4d3d7824 */ /* 0x000fe200078e0226 */
[----:B------:R-:W-:Y:S01]  /*2060*/  LOP3.LUT R43, R43, 0x7fffffff, RZ, 0xc0, !PT ;  /* 0x7fffffff2b2b7812 */ /* 0x000fe200078ec0ff */
[----:B------:R-:W-:Y:S01]  /*2070*/  IMAD R38, R6, 0x70, R73 ;  /* 0x0000007006267824 */ /* 0x000fe200078e0249 */
[----:B------:R-:W-:-:S03]  /*2080*/  LOP3.LUT R17, R24, 0xffff, RZ, 0xc0, !PT ;  /* 0x0000ffff18117812 */ /* 0x000fc600078ec0ff */
[----:B------:R-:W-:Y:S02]  /*2090*/  IMAD R63, R71, 0x1c, R38 ;  /* 0x0000001c473f7824 */ /* 0x000fe400078e0226 */
[----:B------:R-:W-:Y:S02]  /*20a0*/  IMAD R17, R17, 0x2aab, RZ ;  /* 0x00002aab11117824 */ /* 0x000fe400078e02ff */
[----:B------:R-:W-:Y:S02]  /*20b0*/  IMAD R38, R6, 0x70, R81 ;  /* 0x0000007006267824 */ /* 0x000fe400078e0251 */
[----:B------:R-:W-:Y:S02]  /*20c0*/  @P1 LOP3.LUT R43, R43, 0x80000000, RZ, 0xfc, !PT ;  /* 0x800000002b2b1812 */ /* 0x000fe400078efcff */
[----:B------:R-:W-:Y:S01]  /*20d0*/  SHF.R.U32.HI R65, RZ, 0x14, R17 ;  /* 0x00000014ff417819 */ /* 0x000fe20000011611 */
[----:B------:R-:W-:Y:S01]  /*20e0*/  IMAD R59, R83, 0x1c, R38 ;  /* 0x0000001c533b7824 */ /* 0x000fe200078e0226 */
[----:B------:R-:W-:-:S02]  /*20f0*/  LOP3.LUT P1, RZ, R8, R71, RZ, 0xfc, !PT ;  /* 0x0000004708ff7212 */ /* 0x000fc4000782fcff */
[C---:B------:R-:W-:Y:S01]  /*2100*/  PRMT R17, R65.reuse, 0x9910, RZ ;  /* 0x0000991041117816 */ /* 0x040fe200000000ff */
[----:B------:R-:W-:Y:S01]  /*2110*/  IMAD R65, R65, 0x310, R12 ;  /* 0x0000031041417824 */ /* 0x000fe200078e020c */
[----:B------:R-:W-:Y:S02]  /*2120*/  SHF.R.U32.HI R71, RZ, 0x4, R36 ;  /* 0x00000004ff477819 */ /* 0x000fe40000011624 */
[----:B------:R-:W-:Y:S01]  /*2130*/  LOP3.LUT R43, R43, 0xfffffffd, RZ, 0xc0, !PT ;  /* 0xfffffffd2b2b7812 */ /* 0x000fe200078ec0ff */
[----:B------:R-:W-:Y:S01]  /*2140*/  IMAD R17, R17, 0x60, RZ ;  /* 0x0000006011117824 */ /* 0x000fe200078e02ff */
[----:B------:R-:W-:-:S03]  /*2150*/  LOP3.LUT R71, R71, 0xffff, RZ, 0xc0, !PT ;  /* 0x0000ffff47477812 */ /* 0x000fc600078ec0ff */
[----:B------:R-:W-:Y:S02]  /*2160*/  IMAD.MOV R17, RZ, RZ, -R17 ;  /* 0x000000ffff117224 */ /* 0x000fe400078e0a11 */
[----:B------:R-:W-:Y:S02]  /*2170*/  @P1 LOP3.LUT R30, R30, 0x4, RZ, 0xfc, !PT ;  /* 0x000000041e1e1812 */ /* 0x000fe400078efcff */
[----:B------:R-:W-:Y:S02]  /*2180*/  LOP3.LUT P1, RZ, R8, R83, RZ, 0xfc, !PT ;  /* 0x0000005308ff7212 */ /* 0x000fe4000782fcff */
[----:B------:R-:W-:Y:S02]  /*2190*/  PRMT R17, R17, 0x7710, RZ ;  /* 0x0000771011117816 */ /* 0x000fe400000000ff */
[----:B------:R-:W-:-:S03]  /*21a0*/  LOP3.LUT R30, R30, 0xffffffdf, RZ, 0xc0, !PT ;  /* 0xffffffdf1e1e7812 */ /* 0x000fc600078ec0ff */
[----:B------:R-:W-:Y:S01]  /*21b0*/  IMAD.IADD R24, R24, 0x1, R17 ;  /* 0x0000000118187824 */ /* 0x000fe200078e0211 */
[----:B------:R-:W-:-:S05]  /*21c0*/  LOP3.LUT R17, R26, 0xffff, RZ, 0xc0, !PT ;  /* 0x0000ffff1a117812 */ /* 0x000fca00078ec0ff */
[----:B------:R-:W-:Y:S01]  /*21d0*/  IMAD R17, R17, 0x2aab, RZ ;  /* 0x00002aab11117824 */ /* 0x000fe200078e02ff */
[----:B------:R-:W-:-:S04]  /*21e0*/  @P1 LOP3.LUT R30, R30, 0x20, RZ, 0xfc, !PT ;  /* 0x000000201e1e1812 */ /* 0x000fc800078efcff */
[----:B------:R-:W-:Y:S02]  /*21f0*/  SHF.R.U32.HI R67, RZ, 0x14, R17 ;  /* 0x00000014ff437819 */ /* 0x000fe40000011611 */
[----:B------:R-:W-:Y:S02]  /*2200*/  LOP3.LUT R30, R30, 0xfffffdff, RZ, 0xc0, !PT ;  /* 0xfffffdff1e1e7812 */ /* 0x000fe400078ec0ff */
[C---:B------:R-:W-:Y:S01]  /*2210*/  PRMT R17, R67.reuse, 0x9910, RZ ;  /* 0x0000991043117816 */ /* 0x040fe200000000ff */
[----:B------:R-:W-:-:S04]  /*2220*/  IMAD R67, R67, 0x310, R12 ;  /* 0x0000031043437824 */ /* 0x000fc800078e020c */
[----:B------:R-:W-:-:S04]  /*2230*/  IMAD R17, R17, 0x60, RZ ;  /* 0x0000006011117824 */ /* 0x000fc800078e02ff */
[----:B------:R-:W-:-:S05]  /*2240*/  IMAD.MOV R17, RZ, RZ, -R17 ;  /* 0x000000ffff117224 */ /* 0x000fca00078e0a11 */
[----:B------:R-:W-:-:S05]  /*2250*/  PRMT R17, R17, 0x7710, RZ ;  /* 0x0000771011117816 */ /* 0x000fca00000000ff */
[----:B------:R-:W-:Y:S02]  /*2260*/  IMAD.IADD R26, R26, 0x1, R17 ;  /* 0x000000011a1a7824 */ /* 0x000fe400078e0211 */
[----:B------:R-:W-:-:S03]  /*2270*/  VIADD R17, R9, 0x6 ;  /* 0x0000000609117836 */ /* 0x000fc60000000000 */
[----:B------:R-:W-:Y:S02]  /*2280*/  LOP3.LUT R26, R26, 0xffff, RZ, 0xc0, !PT ;  /* 0x0000ffff1a1a7812 */ /* 0x000fe400078ec0ff */
[----:B------:R-:W-:Y:S02]  /*2290*/  LOP3.LUT R17, R17, 0xe, RZ, 0xc0, !PT ;  /* 0x0000000e11117812 */ /* 0x000fe400078ec0ff */
[----:B------:R-:W-:-:S03]  /*22a0*/  SHF.R.U32.HI R81, RZ, 0x4, R26 ;  /* 0x00000004ff517819 */ /* 0x000fc6000001161a */
[----:B------:R-:W-:Y:S01]  /*22b0*/  IMAD.IADD R18, R0, 0x1, R17 ;  /* 0x0000000100127824 */ /* 0x000fe200078e0211 */
[----:B------:R-:W-:Y:S02]  /*22c0*/  LOP3.LUT R17, R34, 0xffff, RZ, 0xc0, !PT ;  /* 0x0000ffff22117812 */ /* 0x000fe400078ec0ff */
[----:B------:R-:W-:Y:S02]  /*22d0*/  LOP3.LUT R81, R81, 0xffff, RZ, 0xc0, !PT ;  /* 0x0000ffff51517812 */ /* 0x000fe400078ec0ff */
[----:B------:R-:W-:Y:S01]  /*22e0*/  ISETP.GT.U32.AND P1, PT, R18, 0x1c, PT ;  /* 0x0000001c1200780c */ /* 0x000fe20003f24070 */
[----:B------:R-:W-:-:S05]  /*22f0*/  IMAD.IADD R18, R8, 0x1, R85 ;  /* 0x0000000108127824 */ /* 0x000fca00078e0255 */
[----:B------:R-:W-:Y:S01]  /*2300*/  ISETP.GT.U32.OR P5, PT, R18, 0x1c, P1 ;  /* 0x0000001c1200780c */ /* 0x000fe20000fa4470 */
[----:B------:R-:W-:-:S05]  /*2310*/  IMAD.IADD R18, R8, 0x1, R17 ;  /* 0x0000000108127824 */ /* 0x000fca00078e0211 */
[----:B------:R-:W-:Y:S01]  /*2320*/  ISETP.GT.U32.OR P6, PT, R18, 0x1c, P4 ;  /* 0x0000001c1200780c */ /* 0x000fe200027c4470 */
[----:B------:R-:W-:-:S06]  /*2330*/  IMAD.IADD R18, R8, 0x1, R71 ;  /* 0x0000000108127824 */ /* 0x000fcc00078e0247 */
[----:B------:R-:W-:Y:S02]  /*2340*/  @P5 LOP3.LUT R30, R30, 0x200, RZ, 0xfc, !PT ;  /* 0x000002001e1e5812 */ /* 0x000fe400078efcff */
[----:B------:R-:W-:Y:S01]  /*2350*/  ISETP.GT.U32.OR P5, PT, R18, 0x1c, P0 ;  /* 0x0000001c1200780c */ /* 0x000fe200007a4470 */
[----:B------:R-:W-:Y:S01]  /*2360*/  VIADD R18, R2, 0x17 ;  /* 0x0000001702127836 */ /* 0x000fe20000000000 */
[----:B------:R-:W-:-:S04]  /*2370*/  LOP3.LUT R30, R30, 0xfffffbff, RZ, 0xc0, !PT ;  /* 0xfffffbff1e1e7812 */ /* 0x000fc800078ec0ff */
[----:B------:R-:W-:Y:S02]  /*2380*/  LOP3.LUT R34, R18, 0xffff, RZ, 0xc0, !PT ;  /* 0x0000ffff12227812 */ /* 0x000fe400078ec0ff */
[----:B------:R-:W-:Y:S02]  /*2390*/  @P6 LOP3.LUT R30, R30, 0x400, RZ, 0xfc, !PT ;  /* 0x000004001e1e6812 */ /* 0x000fe400078efcff */
[----:B------:R-:W-:Y:S01]  /*23a0*/  ISETP.GT.U32.AND P6, PT, R42, 0x5, PT ;  /* 0x000000052a00780c */ /* 0x000fe20003fc4070 */
[----:B------:R-:W-:Y:S01]  /*23b0*/  IMAD R34, R34, 0x2aab, RZ ;  /* 0x00002aab22227824 */ /* 0x000fe200078e02ff */
[----:B------:R-:W-:-:S04]  /*23c0*/  LOP3.LUT R30, R30, 0xfffff7ff, RZ, 0xc0, !PT ;  /* 0xfffff7ff1e1e7812 */ /* 0x000fc800078ec0ff */
[----:B------:R-:W-:Y:S02]  /*23d0*/  SHF.R.U32.HI R34, RZ, 0x14, R34 ;  /* 0x00000014ff227819 */ /* 0x000fe40000011622 */
[----:B------:R-:W-:Y:S02]  /*23e0*/  @P5 LOP3.LUT R30, R30, 0x800, RZ, 0xfc, !PT ;  /* 0x000008001e1e5812 */ /* 0x000fe400078efcff */
[----:B------:R-:W-:Y:S02]  /*23f0*/  PRMT R34, R34, 0x9910, RZ ;  /* 0x0000991022227816 */ /* 0x000fe400000000ff */
[----:B------:R-:W-:Y:S02]  /*2400*/  LOP3.LUT R30, R30, 0xffffefff, RZ, 0xc0, !PT ;  /* 0xffffefff1e1e7812 */ /* 0x000fe400078ec0ff */
[----:B------:R-:W-:Y:S01]  /*2410*/  LOP3.LUT P5, RZ, R8, R85, RZ, 0xfc, !PT ;  /* 0x0000005508ff7212 */ /* 0x000fe200078afcff */
[----:B------:R-:W-:-:S04]  /*2420*/  IMAD R34, R34, 0x60, RZ ;  /* 0x0000006022227824 */ /* 0x000fc800078e02ff */
[----:B------:R-:W-:-:S05]  /*2430*/  IMAD.MOV R34, RZ, RZ, -R34 ;  /* 0x000000ffff227224 */ /* 0x000fca00078e0a22 */
[----:B------:R-:W-:-:S05]  /*2440*/  PRMT R55, R34, 0x7710, RZ ;  /* 0x0000771022377816 */ /* 0x000fca00000000ff */
[----:B------:R-:W-:-:S05]  /*2450*/  IMAD.IADD R18, R18, 0x1, R55 ;  /* 0x0000000112127824 */ /* 0x000fca00078e0237 */
[----:B------:R-:W-:-:S04]  /*2460*/  LOP3.LUT R18, R18, 0xffff, RZ, 0xc0, !PT ;  /* 0x0000ffff12127812 */ /* 0x000fc800078ec0ff */
[----:B------:R-:W-:-:S04]  /*2470*/  SHF.R.U32.HI R83, RZ, 0x4, R18 ;  /* 0x00000004ff537819 */ /* 0x000fc80000011612 */
[----:B------:R-:W-:-:S05]  /*2480*/  LOP3.LUT R83, R83, 0xffff, RZ, 0xc0, !PT ;  /* 0x0000ffff53537812 */ /* 0x000fca00078ec0ff */
[----:B------:R-:W-:-:S05]  /*2490*/  IMAD.IADD R18, R8, 0x1, R83 ;  /* 0x0000000108127824 */ /* 0x000fca00078e0253 */
[----:B------:R-:W-:Y:S01]  /*24a0*/  ISETP.GT.U32.OR P4, PT, R18, 0x1c, P4 ;  /* 0x0000001c1200780c */ /* 0x000fe20002784470 */
[----:B------:R-:W-:Y:S02]  /*24b0*/  VIADD R18, R2, 0x1b ;  /* 0x0000001b02127836 */ /* 0x000fe40000000000 */
[----:B------:R-:W-:-:S03]  /*24c0*/  IMAD R2, R5, 0xc0, R2 ;  /* 0x000000c005027824 */ /* 0x000fc600078e0202 */
[----:B------:R-:W-:-:S07]  /*24d0*/  LEA.HI R3, R18, R3, RZ, 0x1c ;  /* 0x0000000312037211 */ /* 0x000fce00078fe0ff */
[----:B------:R-:W-:Y:S02]  /*24e0*/  @P4 LOP3.LUT R30, R30, 0x1000, RZ, 0xfc, !PT ;  /* 0x000010001e1e4812 */ /* 0x000fe400078efcff */
[----:B------:R-:W-:Y:S02]  /*24f0*/  ISETP.GT.U32.AND P4, PT, R3, 0x2f, PT ;  /* 0x0000002f0300780c */ /* 0x000fe40003f84070 */
[----:B------:R-:W-:Y:S02]  /*2500*/  LOP3.LUT R3, R18, 0xffff, RZ, 0xc0, !PT ;  /* 0x0000ffff12037812 */ /* 0x000fe400078ec0ff */
[----:B------:R-:W-:-:S03]  /*2510*/  LOP3.LUT R30, R30, 0xffffdfff, RZ, 0xc0, !PT ;  /* 0xffffdfff1e1e7812 */ /* 0x000fc600078ec0ff */
[----:B------:R-:W-:-:S05]  /*2520*/  IMAD R3, R3, 0xaaab, RZ ;  /* 0x0000aaab03037824 */ /* 0x000fca00078e02ff */
[----:B------:R-:W-:-:S04]  /*2530*/  SHF.R.U32.HI R77, RZ, 0x16, R3 ;  /* 0x00000016ff4d7819 */ /* 0x000fc80000011603 */
[----:B------:R-:W-:-:S05]  /*2540*/  PRMT R3, R77, 0x9910, RZ ;  /* 0x000099104d037816 */ /* 0x000fca00000000ff */
[----:B------:R-:W-:-:S04]  /*2550*/  IMAD R3, R3, 0x60, RZ ;  /* 0x0000006003037824 */ /* 0x000fc800078e02ff */
[----:B------:R-:W-:-:S05]  /*2560*/  IMAD.MOV R3, RZ, RZ, -R3 ;  /* 0x000000ffff037224 */ /* 0x000fca00078e0a03 */
[----:B------:R-:W-:-:S05]  /*2570*/  PRMT R3, R3, 0x7710, RZ ;  /* 0x0000771003037816 */ /* 0x000fca00000000ff */
[----:B------:R-:W-:Y:S02]  /*2580*/  IMAD.IADD R18, R18, 0x1, R3 ;  /* 0x0000000112127824 */ /* 0x000fe400078e0203 */
[----:B------:R-:W-:Y:S02]  /*2590*/  IMAD.IADD R3, R16, 0x1, R77 ;  /* 0x0000000110037824 */ /* 0x000fe400078e024d */
[----:B------:R-:W-:Y:S01]  /*25a0*/  IMAD R77, R77, 0x310, R12 ;  /* 0x000003104d4d7824 */ /* 0x000fe200078e020c */
[----:B------:R-:W-:Y:S02]  /*25b0*/  LOP3.LUT R18, R18, 0xffff, RZ, 0xc0, !PT ;  /* 0x0000ffff12127812 */ /* 0x000fe400078ec0ff */
[----:B------:R-:W-:Y:S01]  /*25c0*/  ISETP.GT.U32.OR P4, PT, R3, 0x7, P4 ;  /* 0x000000070300780c */ /* 0x000fe20002784470 */
[----:B------:R-:W-:Y:S01]  /*25d0*/  IMAD.IADD R3, R8, 0x1, R81 ;  /* 0x0000000108037824 */ /* 0x000fe200078e0251 */
[----:B------:R-:W-:Y:S01]  /*25e0*/  SHF.R.U32.HI R73, RZ, 0x4, R18 ;  /* 0x00000004ff497819 */ /* 0x000fe20000011612 */
[----:B------:R-:W-:-:S03]  /*25f0*/  IMAD R18, R6, 0x70, R69 ;  /* 0x0000007006127824 */ /* 0x000fc600078e0245 */
[----:B------:R-:W-:Y:S01]  /*2600*/  LOP3.LUT R73, R73, 0xffff, RZ, 0xc0, !PT ;  /* 0x0000ffff49497812 */ /* 0x000fe200078ec0ff */
[----:B------:R-:W-:Y:S01]  /*2610*/  IMAD R55, R85, 0x1c, R18 ;  /* 0x0000001c55377824 */ /* 0x000fe200078e0212 */
[----:B------:R-:W-:Y:S01]  /*2620*/  ISETP.GT.U32.OR P1, PT, R3, 0x1c, P1 ;  /* 0x0000001c0300780c */ /* 0x000fe20000f24470 */
[----:B------:R-:W-:Y:S02]  /*2630*/  IMAD R18, R5, 0x6, R42 ;  /* 0x0000000605127824 */ /* 0x000fe400078e022a */
[----:B------:R-:W-:Y:S02]  /*2640*/  IMAD.IADD R3, R8, 0x1, R73 ;  /* 0x0000000108037824 */ /* 0x000fe400078e0249 */
[----:B------:R-:W-:Y:S01]  /*2650*/  @P4 LOP3.LUT R43, R43, 0x2, RZ, 0xfc, !PT ;  /* 0x000000022b2b4812 */ /* 0x000fe200078efcff */
[----:B------:R-:W-:Y:S01]  /*2660*/  IMAD.IADD R55, R0, 0x1, R55 ;  /* 0x0000000100377824 */ /* 0x000fe200078e0237 */
[----:B------:R-:W-:Y:S02]  /*2670*/  ISETP.GT.U32.OR P4, PT, R2, 0x2e7, P6 ;  /* 0x000002e70200780c */ /* 0x000fe40003784470 */
[----:B------:R-:W-:-:S02]  /*2680*/  ISETP.GT.U32.OR P0, PT, R3, 0x1c, P0 ;  /* 0x0000001c0300780c */ /* 0x000fc40000704470 */
[----:B------:R-:W0:Y:S01]  /*2690*/  S2R R3, SR_CTAID.Z ;  /* 0x0000000000037919 */ /* 0x000e220000002700 */
[----:B------:R-:W-:Y:S02]  /*26a0*/  LOP3.LUT R43, R43, 0xfdffffff, RZ, 0xc0, !PT ;  /* 0xfdffffff2b2b7812 */ /* 0x000fe400078ec0ff */
[----:B------:R-:W-:Y:S02]  /*26b0*/  @P1 LOP3.LUT R30, R30, 0x2000, RZ, 0xfc, !PT ;  /* 0x000020001e1e1812 */ /* 0x000fe400078efcff */
[----:B------:R-:W-:Y:S02]  /*26c0*/  ISETP.GT.U32.OR P1, PT, R2, 0x2e6, P6 ;  /* 0x000002e60200780c */ /* 0x000fe40003724470 */
[----:B------:R-:W-:Y:S02]  /*26d0*/  LOP3.LUT R30, R30, 0xffff7fff, RZ, 0xc0, !PT ;  /* 0xffff7fff1e1e7812 */ /* 0x000fe400078ec0ff */
[----:B------:R-:W-:Y:S02]  /*26e0*/  @P5 LOP3.LUT R43, R43, 0x2000000, RZ, 0xfc, !PT ;  /* 0x020000002b2b5812 */ /* 0x000fe400078efcff */
[----:B------:R-:W-:-:S02]  /*26f0*/  @P0 LOP3.LUT R30, R30, 0x8000, RZ, 0xfc, !PT ;  /* 0x000080001e1e0812 */ /* 0x000fc400078efcff */
[C---:B------:R-:W-:Y:S02]  /*2700*/  ISETP.GT.U32.OR P0, PT, R2.reuse, 0x2e5, P6 ;  /* 0x000002e50200780c */ /* 0x040fe40003704470 */
[----:B------:R-:W-:Y:S01]  /*2710*/  ISETP.GT.U32.OR P6, PT, R2, 0x2e4, P6 ;  /* 0x000002e40200780c */ /* 0x000fe200037c4470 */
[----:B------:R-:W-:Y:S01]  /*2720*/  IMAD R2, R6, 0x70, R79 ;  /* 0x0000007006027824 */ /* 0x000fe200078e024f */
[----:B------:R-:W-:Y:S02]  /*2730*/  LOP3.LUT P5, RZ, R8, R17, RZ, 0xfc, !PT ;  /* 0x0000001108ff7212 */ /* 0x000fe400078afcff */
[----:B------:R-:W-:Y:S01]  /*2740*/  LOP3.LUT R43, R43, 0xefffffff, RZ, 0xc0, !PT ;  /* 0xefffffff2b2b7812 */ /* 0x000fe200078ec0ff */
[----:B------:R-:W-:Y:S01]  /*2750*/  IMAD R69, R17, 0x1c, R2 ;  /* 0x0000001c11457824 */ /* 0x000fe200078e0202 */
[----:B------:R-:W-:Y:S02]  /*2760*/  PLOP3.LUT P3, PT, P3, P4, PT, 0xf8, 0x8f ;  /* 0x00000000008f781c */ /* 0x000fe40001f69f70 */
[----:B------:R-:W-:-:S07]  /*2770*/  PLOP3.LUT P2, PT, P2, P1, PT, 0xf8, 0x8f ;  /* 0x00000000008f781c */ /* 0x000fce0001743f70 */
[----:B------:R-:W-:Y:S01]  /*2780*/  @P5 LOP3.LUT R43, R43, 0x10000000, RZ, 0xfc, !PT ;  /* 0x100000002b2b5812 */ /* 0x000fe200078efcff */
[----:B0-----:R-:W-:Y:S02]  /*2790*/  IMAD R18, R3, 0x60, R18 ;  /* 0x0000006003127824 */ /* 0x001fe400078e0212 */
[----:B------:R-:W0:Y:S01]  /*27a0*/  LDC.64 R2, c[0x0][0x388] ;  /* 0x0000e200ff027b82 */ /* 0x000e220000000a00 */
[----:B------:R-:W-:Y:S01]  /*27b0*/  LOP3.LUT P4, RZ, R43, 0x4, RZ, 0xc0, !PT ;  /* 0x000000042bff7812 */ /* 0x000fe2000788c0ff */
[----:B------:R-:W-:-:S03]  /*27c0*/  IMAD R17, R18, 0x3, RZ ;  /* 0x0000000312117824 */ /* 0x000fc600078e02ff */
[----:B------:R-:W-:Y:S02]  /*27d0*/  PLOP3.LUT P1, PT, P4, P0, PT, 0xf8, 0x8f ;  /* 0x00000000008f781c */ /* 0x000fe40002721f70 */
[----:B------:R-:W-:-:S04]  /*27e0*/  LOP3.LUT P4, RZ, R8, R71, RZ, 0xfc, !PT ;  /* 0x0000004708ff7212 */ /* 0x000fc8000788fcff */
[----:B------:R-:W-:Y:S02]  /*27f0*/  P2R R36, PR, RZ, 0x10 ;  /* 0x00000010ff247803 */ /* 0x000fe40000000000 */
[----:B------:R-:W-:Y:S01]  /*2800*/  LOP3.LUT P4, RZ, R8, R45, RZ, 0xfc, !PT ;  /* 0x0000002d08ff7212 */ /* 0x000fe2000788fcff */
[----:B0-----:R-:W-:-:S03]  /*2810*/  IMAD.WIDE.U32 R2, R17, 0x4, R2 ;  /* 0x0000000411027825 */ /* 0x001fc600078e0002 */
[----:B------:R-:W-:Y:S01]  /*2820*/  IADD3 R18, P5, PT, R2, 0x4, RZ ;  /* 0x0000000402127810 */ /* 0x000fe20007fbe0ff */
[----:B------:R-:W-:-:S04]  /*2830*/  IMAD R2, R6, 0x70, R75 ;  /* 0x0000007006027824 */ /* 0x000fc800078e024b */
[----:B------:R-:W-:Y:S01]  /*2840*/  IMAD.X R17, RZ, RZ, R3, P5 ;  /* 0x000000ffff117224 */ /* 0x000fe200028e0603 */
[----:B------:R-:W-:Y:S01]  /*2850*/  LOP3.LUT P5, RZ, R43, 0x2, RZ, 0xc0, !PT ;  /* 0x000000022bff7812 */ /* 0x000fe200078ac0ff */
[----:B------:R-:W-:Y:S01]  /*2860*/  IMAD R3, R71, 0x1c, R2 ;  /* 0x0000001c47037824 */ /* 0x000fe200078e0202 */
[----:B------:R-:W-:Y:S01]  /*2870*/  LOP3.LUT R43, R43, 0xffffbfff, RZ, 0xc0, !PT ;  /* 0xffffbfff2b2b7812 */ /* 0x000fe200078ec0ff */
[C---:B------:R-:W-:Y:S01]  /*2880*/  VIADD R2, R20.reuse, 0x1 ;  /* 0x0000000114027836 */ /* 0x040fe20000000000 */
[----:B------:R-:W-:Y:S01]  /*2890*/  PLOP3.LUT P0, PT, P5, P6, PT, 0xf8, 0x8f ;  /* 0x00000000008f781c */ /* 0x000fe20002f0df70 */
[----:B------:R-:W-:Y:S01]  /*28a0*/  VIADD R20, R20, 0x17 ;  /* 0x0000001714147836 */ /* 0x000fe20000000000 */
[----:B------:R-:W-:Y:S02]  /*28b0*/  @P3 LOP3.LUT R43, R43, 0x4000, RZ, 0xfc, !PT ;  /* 0x000040002b2b3812 */ /* 0x000fe400078efcff */
[----:B------:R-:W-:Y:S02]  /*28c0*/  LOP3.LUT R2, R2, 0xffff, RZ, 0xc0, !PT ;  /* 0x0000ffff02027812 */ /* 0x000fe400078ec0ff */
[----:B------:R-:W-:-:S02]  /*28d0*/  LOP3.LUT R43, R43, 0xffffefff, RZ, 0xc0, !PT ;  /* 0xffffefff2b2b7812 */ /* 0x000fc400078ec0ff */
[----:B------:R-:W-:Y:S01]  /*28e0*/  LOP3.LUT P5, RZ, R8, R57, RZ, 0xfc, !PT ;  /* 0x0000003908ff7212 */ /* 0x000fe200078afcff */
[----:B------:R-:W-:Y:S01]  /*28f0*/  IMAD R2, R2, 0x2aab, RZ ;  /* 0x00002aab02027824 */ /* 0x000fe200078e02ff */
[----:B------:R-:W-:Y:S02]  /*2900*/  @P2 LOP3.LUT R43, R43, 0x1000, RZ, 0xfc, !PT ;  /* 0x000010002b2b2812 */ /* 0x000fe400078efcff */
[----:B------:R-:W-:Y:S02]  /*2910*/  LOP3.LUT P3, RZ, R8, R39, RZ, 0xfc, !PT ;  /* 0x0000002708ff7212 */ /* 0x000fe4000786fcff */
[----:B------:R-:W-:Y:S02]  /*2920*/  SHF.R.U32.HI R71, RZ, 0x14, R2 ;  /* 0x00000014ff477819 */ /* 0x000fe40000011602 */
[C---:B------:R-:W-:Y:S02]  /*2930*/  LOP3.LUT P2, RZ, R43.reuse, 0x1, RZ, 0xc0, !PT ;  /* 0x000000012bff7812 */ /* 0x040fe4000784c0ff */
[----:B------:R-:W-:Y:S01]  /*2940*/  LOP3.LUT R43, R43, 0xfffffbff, RZ, 0xc0, !PT ;  /* 0xfffffbff2b2b7812 */ /* 0x000fe200078ec0ff */
[----:B------:R-:W-:Y:S01]  /*2950*/  IMAD R71, R71, 0x310, R12 ;  /* 0x0000031047477824 */ /* 0x000fe200078e020c */
[----:B------:R-:W-:Y:S01]  /*2960*/  LOP3.LUT R2, R21, 0xffff, RZ, 0xc0, !PT ;  /* 0x0000ffff15027812 */ /* 0x000fe200078ec0ff */
[----:B------:R-:W-:Y:S01]  /*2970*/  VIADD R21, R9, 0x4 ;  /* 0x0000000409157836 */ /* 0x000fe20000000000 */
[----:B------:R-:W-:Y:S01]  /*2980*/  @P1 LOP3.LUT R43, R43, 0x400, RZ, 0xfc, !PT ;  /* 0x000004002b2b1812 */ /* 0x000fe200078efcff */
[----:B------:R-:W-:Y:S01]  /*2990*/  IMAD R26, R6, 0x70, R71 ;  /* 0x00000070061a7824 */ /* 0x000fe200078e0247 */
[----:B------:R-:W-:-:S02]  /*29a0*/  SHF.R.U32.HI R2, RZ, 0x4, R2 ;  /* 0x00000004ff027819 */ /* 0x000fc40000011602 */
[----:B------:R-:W-:Y:S01]  /*29b0*/  LOP3.LUT R43, R43, 0xfffffeff, RZ, 0xc0, !PT ;  /* 0xfffffeff2b2b7812 */ /* 0x000fe200078ec0ff */
[----:B------:R-:W-:Y:S01]  /*29c0*/  IMAD R71, R57, 0x1c, R26 ;  /* 0x0000001c39477824 */ /* 0x000fe200078e021a */
[----:B------:R-:W-:Y:S02]  /*29d0*/  LOP3.LUT R21, R21, 0xc, RZ, 0xc0, !PT ;  /* 0x0000000c15157812 */ /* 0x000fe400078ec0ff */
[----:B------:R-:W-:Y:S02]  /*29e0*/  LOP3.LUT R57, R2, 0xffff, RZ, 0xc0, !PT ;  /* 0x0000ffff02397812 */ /* 0x000fe400078ec0ff */
[----:B------:R-:W-:Y:S02]  /*29f0*/  @P0 LOP3.LUT R43, R43, 0x100, RZ, 0xfc, !PT ;  /* 0x000001002b2b0812 */ /* 0x000fe400078efcff */
[----:B------:R-:W-:Y:S02]  /*2a00*/  LOP3.LUT P0, RZ, R21, R0, RZ, 0xfc, !PT ;  /* 0x0000000015ff7212 */ /* 0x000fe4000780fcff */
[----:B------:R-:W-:-:S02]  /*2a10*/  LOP3.LUT P1, RZ, R8, R57, RZ, 0xfc, !PT ;  /* 0x0000003908ff7212 */ /* 0x000fc4000782fcff */
[----:B------:R-:W-:Y:S02]  /*2a20*/  SHF.R.U32.HI R39, RZ, 0x4, R19 ;  /* 0x00000004ff277819 */ /* 0x000fe40000011613 */
[----:B------:R-:W-:Y:S02]  /*2a30*/  PLOP3.LUT P1, PT, P1, P0, PT, 0x2f, 0xf2 ;  /* 0x0000000000f2781c */ /* 0x000fe40000f20577 */
[----:B------:R-:W-:Y:S02]  /*2a40*/  LOP3.LUT R43, R43, 0xbfffffff, RZ, 0xc0, !PT ;  /* 0xbfffffff2b2b7812 */ /* 0x000fe400078ec0ff */
[----:B------:R-:W-:Y:S02]  /*2a50*/  LOP3.LUT R39, R39, 0xffff, RZ, 0xc0, !PT ;  /* 0x0000ffff27277812 */ /* 0x000fe400078ec0ff */
[----:B------:R-:W-:Y:S02]  /*2a60*/  PLOP3.LUT P6, PT, P3, P0, PT, 0x2f, 0xf2 ;  /* 0x0000000000f2781c */ /* 0x000fe40001fc0577 */
[----:B------:R-:W-:-:S02]  /*2a70*/  LOP3.LUT P0, RZ, R0, 0x8, R7, 0xf6, !PT ;  /* 0x0000000800ff7812 */ /* 0x000fc4000780f607 */
[----:B------:R-:W-:Y:S02]  /*2a80*/  P2R R38, PR, RZ, 0x20 ;  /* 0x00000020ff267803 */ /* 0x000fe40000000000 */
[C---:B------:R-:W-:Y:S02]  /*2a90*/  LOP3.LUT P3, RZ, R8.reuse, R47, RZ, 0xfc, !PT ;  /* 0x0000002f08ff7212 */ /* 0x040fe4000786fcff */
[----:B------:R-:W-:Y:S02]  /*2aa0*/  @P1 LOP3.LUT R43, R43, 0x40000000, RZ, 0xfc, !PT ;  /* 0x400000002b2b1812 */ /* 0x000fe400078efcff */
[----:B------:R-:W-:Y:S02]  /*2ab0*/  LOP3.LUT P1, RZ, R8, R39, RZ, 0xfc, !PT ;  /* 0x0000002708ff7212 */ /* 0x000fe4000782fcff */
[----:B------:R-:W-:Y:S02]  /*2ac0*/  LOP3.LUT R43, R43, 0xfbffffff, RZ, 0xc0, !PT ;  /* 0xfbffffff2b2b7812 */ /* 0x000fe400078ec0ff */
[----:B------:R-:W-:-:S02]  /*2ad0*/  PLOP3.LUT P5, PT, P1, P0, PT, 0x2f, 0xf2 ;  /* 0x0000000000f2781c */ /* 0x000fc40000fa0577 */
[----:B------:R-:W-:Y:S02]  /*2ae0*/  PLOP3.LUT P1, PT, P4, P0, PT, 0x2f, 0xf2 ;  /* 0x0000000000f2781c */ /* 0x000fe40002720577 */
[----:B------:R-:W-:Y:S02]  /*2af0*/  PLOP3.LUT P0, PT, P3, P2, PT, 0x2f, 0xf2 ;  /* 0x0000000000f2781c */ /* 0x000fe40001f04577 */
[----:B------:R-:W-:Y:S02]  /*2b00*/  P2R R40, PR, RZ, 0x40 ;  /* 0x00000040ff287803 */ /* 0x000fe40000000000 */
[----:B------:R-:W-:Y:S02]  /*2b10*/  LOP3.LUT P2, RZ, R30, 0x100, RZ, 0xc0, !PT ;  /* 0x000001001eff7812 */ /* 0x000fe4000784c0ff */
[----:B------:R-:W-:Y:S02]  /*2b20*/  LOP3.LUT R20, R20, 0xffff, RZ, 0xc0, !PT ;  /* 0x0000ffff14147812 */ /* 0x000fe400078ec0ff */
[----:B------:R-:W-:-:S02]  /*2b30*/  P2R R76, PR, RZ, 0x4 ;  /* 0x00000004ff4c7803 */ /* 0x000fc40000000000 */
[----:B------:R-:W-:Y:S01]  /*2b40*/  @P5 LOP3.LUT R43, R43, 0x4000000, RZ, 0xfc, !PT ;  /* 0x040000002b2b5812 */ /* 0x000fe200078efcff */
[----:B------:R-:W-:Y:S01]  /*2b50*/  IMAD R20, R20, 0x2aab, RZ ;  /* 0x00002aab14147824 */ /* 0x000fe200078e02ff */
[C---:B------:R-:W-:Y:S02]  /*2b60*/  LOP3.LUT P2, RZ, R30.reuse, 0x4, RZ, 0xc0, !PT ;  /* 0x000000041eff7812 */ /* 0x040fe4000784c0ff */
[----:B------:R-:W-:Y:S02]  /*2b70*/  LOP3.LUT R43, R43, 0xffffffef, RZ, 0xc0, !PT ;  /* 0xffffffef2b2b7812 */ /* 0x000fe400078ec0ff */
[----:B------:R-:W-:Y:S02]  /*2b80*/  P2R R75, PR, RZ, 0x4 ;  /* 0x00000004ff4b7803 */ /* 0x000fe40000000000 */
[----:B------:R-:W-:Y:S02]  /*2b90*/  @P1 LOP3.LUT R43, R43, 0x10, RZ, 0xfc, !PT ;  /* 0x000000102b2b1812 */ /* 0x000fe400078efcff */
[----:B------:R-:W-:-:S02]  /*2ba0*/  LOP3.LUT P2, RZ, R30, 0x80, RZ, 0xc0, !PT ;  /* 0x000000801eff7812 */ /* 0x000fc4000784c0ff */
[----:B------:R-:W-:Y:S02]  /*2bb0*/  LOP3.LUT R43, R43, 0xffffffbf, RZ, 0xc0, !PT ;  /* 0xffffffbf2b2b7812 */ /* 0x000fe400078ec0ff */
[----:B------:R-:W-:Y:S02]  /*2bc0*/  P2R R72, PR, RZ, 0x4 ;  /* 0x00000004ff487803 */ /* 0x000fe40000000000 */
[----:B------:R-:W-:Y:S02]  /*2bd0*/  @P0 LOP3.LUT R43, R43, 0x40, RZ, 0xfc, !PT ;  /* 0x000000402b2b0812 */ /* 0x000fe400078efcff */
[----:B------:R-:W-:Y:S02]  /*2be0*/  SHF.R.U32.HI R19, RZ, 0x14, R20 ;  /* 0x00000014ff137819 */ /* 0x000fe40000011614 */
[C---:B------:R-:W-:Y:S02]  /*2bf0*/  LOP3.LUT P6, RZ, R43.reuse, 0x10000000, RZ, 0xc0, !PT ;  /* 0x100000002bff7812 */ /* 0x040fe400078cc0ff */
[----:B------:R-:W-:Y:S01]  /*2c00*/  LOP3.LUT P2, RZ, R43, 0x8000000, RZ, 0xc0, !PT ;  /* 0x080000002bff7812 */ /* 0x000fe2000784c0ff */
[----:B------:R-:W-:Y:S01]  /*2c10*/  IMAD R19, R19, 0x310, R12 ;  /* 0x0000031013137824 */ /* 0x000fe200078e020c */
[----:B------:R-:W-:-:S02]  /*2c20*/  P2R R80, PR, RZ, 0x40 ;  /* 0x00000040ff507803 */ /* 0x000fc40000000000 */
[----:B------:R-:W-:Y:S01]  /*2c30*/  LOP3.LUT P6, RZ, R30, 0x200, RZ, 0xc0, !PT ;  /* 0x000002001eff7812 */ /* 0x000fe200078cc0ff */
[----:B------:R-:W-:Y:S01]  /*2c40*/  IMAD R2, R6, 0x70, R19 ;  /* 0x0000007006027824 */ /* 0x000fe200078e0213 */
[----:B------:R-:W-:Y:S01]  /*2c50*/  P2R R70, PR, RZ, 0x4 ;  /* 0x00000004ff467803 */ /* 0x000fe20000000000 */
[----:B------:R-:W-:Y:S01]  /*2c60*/  VIADD R19, R9, 0xc ;  /* 0x0000000c09137836 */ /* 0x000fe20000000000 */
[----:B------:R-:W-:Y:S01]  /*2c70*/  P2R R78, PR, RZ, 0x40 ;  /* 0x00000040ff4e7803 */ /* 0x000fe20000000000 */
[----:B------:R-:W-:Y:S01]  /*2c80*/  IMAD R45, R83, 0x1c, R2 ;  /* 0x0000001c532d7824 */ /* 0x000fe200078e0202 */
[C---:B------:R-:W-:Y:S01]  /*2c90*/  LOP3.LUT P6, RZ, R30.reuse, 0x20, RZ, 0xc0, !PT ;  /* 0x000000201eff7812 */ /* 0x040fe200078cc0ff */
[----:B------:R-:W0:Y:S01]  /*2ca0*/  S2R R2, SR_TID.X ;  /* 0x0000000000027919 */ /* 0x000e220000002100 */
[----:B------:R-:W-:Y:S01]  /*2cb0*/  LOP3.LUT P2, RZ, R30, 0x10, RZ, 0xc0, !PT ;  /* 0x000000101eff7812 */ /* 0x000fe2000784c0ff */
[----:B------:R-:W-:Y:S01]  /*2cc0*/  VIADD R9, R9, 0xe ;  /* 0x0000000e09097836 */ /* 0x000fe20000000000 */
[----:B------:R-:W-:-:S02]  /*2cd0*/  P2R R74, PR, RZ, 0x40 ;  /* 0x00000040ff4a7803 */ /* 0x000fc40000000000 */
[C---:B------:R-:W-:Y:S02]  /*2ce0*/  LOP3.LUT P6, RZ, R43.reuse, 0x80000000, RZ, 0xc0, !PT ;  /* 0x800000002bff7812 */ /* 0x040fe400078cc0ff */
[----:B------:R-:W-:Y:S02]  /*2cf0*/  P2R R66, PR, RZ, 0x4 ;  /* 0x00000004ff427803 */ /* 0x000fe40000000000 */
[----:B------:R-:W-:Y:S02]  /*2d00*/  P2R R68, PR, RZ, 0x40 ;  /* 0x00000040ff447803 */ /* 0x000fe40000000000 */
[----:B------:R-:W-:Y:S02]  /*2d10*/  LOP3.LUT P6, RZ, R43, 0x200000, RZ, 0xc0, !PT ;  /* 0x002000002bff7812 */ /* 0x000fe400078cc0ff */
[----:B------:R-:W-:Y:S02]  /*2d20*/  LOP3.LUT P2, RZ, R30, 0x1, RZ, 0xc0, !PT ;  /* 0x000000011eff7812 */ /* 0x000fe4000784c0ff */
[----:B------:R-:W-:-:S02]  /*2d30*/  P2R R64, PR, RZ, 0x40 ;  /* 0x00000040ff407803 */ /* 0x000fc40000000000 */
[C---:B------:R-:W-:Y:S02]  /*2d40*/  LOP3.LUT P6, RZ, R43.reuse, 0x100000, RZ, 0xc0, !PT ;  /* 0x001000002bff7812 */ /* 0x040fe400078cc0ff */
[----:B------:R-:W-:Y:S02]  /*2d50*/  P2R R62, PR, RZ, 0x4 ;  /* 0x00000004ff3e7803 */ /* 0x000fe40000000000 */
[----:B------:R-:W-:Y:S02]  /*2d60*/  P2R R60, PR, RZ, 0x40 ;  /* 0x00000040ff3c7803 */ /* 0x000fe40000000000 */
[----:B------:R-:W-:Y:S02]  /*2d70*/  LOP3.LUT P2, RZ, R30, 0x2, RZ, 0xc0, !PT ;  /* 0x000000021eff7812 */ /* 0x000fe4000784c0ff */
[----:B------:R-:W-:Y:S02]  /*2d80*/  LOP3.LUT P6, RZ, R43, 0x80000, RZ, 0xc0, !PT ;  /* 0x000800002bff7812 */ /* 0x000fe400078cc0ff */
[----:B------:R-:W-:-:S02]  /*2d90*/  P2R R58, PR, RZ, 0x4 ;  /* 0x00000004ff3a7803 */ /* 0x000fc40000000000 */
[----:B------:R-:W-:Y:S02]  /*2da0*/  P2R R56, PR, RZ, 0x40 ;  /* 0x00000040ff387803 */ /* 0x000fe40000000000 */
[C---:B------:R-:W-:Y:S02]  /*2db0*/  LOP3.LUT P2, RZ, R43.reuse, 0x1000000, RZ, 0xc0, !PT ;  /* 0x010000002bff7812 */ /* 0x040fe4000784c0ff */
[C---:B------:R-:W-:Y:S02]  /*2dc0*/  LOP3.LUT P6, RZ, R43.reuse, 0x40000, RZ, 0xc0, !PT ;  /* 0x000400002bff7812 */ /* 0x040fe400078cc0ff */
[----:B------:R-:W-:Y:S02]  /*2dd0*/  P2R R54, PR, RZ, 0x4 ;  /* 0x00000004ff367803 */ /* 0x000fe40000000000 */
[----:B------:R-:W-:Y:S02]  /*2de0*/  P2R R52, PR, RZ, 0x40 ;  /* 0x00000040ff347803 */ /* 0x000fe40000000000 */
[----:B------:R-:W-:Y:S01]  /*2df0*/  SHF.R.U32.HI R47, RZ, 0x4, R14 ;  /* 0x00000004ff2f7819 */ /* 0x000fe2000001160e */
[----:B------:R-:W-:Y:S01]  /*2e00*/  IMAD R14, R6, 0x70, R11 ;  /* 0x00000070060e7824 */ /* 0x000fe200078e020b */
[----:B------:R-:W-:-:S02]  /*2e10*/  LOP3.LUT P2, RZ, R43, 0x800000, RZ, 0xc0, !PT ;  /* 0x008000002bff7812 */ /* 0x000fc4000784c0ff */
[----:B------:R-:W-:Y:S02]  /*2e20*/  LOP3.LUT P6, RZ, R43, 0x8000, RZ, 0xc0, !PT ;  /* 0x000080002bff7812 */ /* 0x000fe400078cc0ff */
[----:B------:R-:W-:Y:S02]  /*2e30*/  LOP3.LUT R19, R19, 0xc, RZ, 0xc0, !PT ;  /* 0x0000000c13137812 */ /* 0x000fe400078ec0ff */
[----:B------:R-:W-:Y:S02]  /*2e40*/  LOP3.LUT R47, R47, 0xffff, RZ, 0xc0, !PT ;  /* 0x0000ffff2f2f7812 */ /* 0x000fe400078ec0ff */
[----:B------:R-:W-:Y:S02]  /*2e50*/  P2R R50, PR, RZ, 0x4 ;  /* 0x00000004ff327803 */ /* 0x000fe40000000000 */
[----:B------:R-:W-:Y:S02]  /*2e60*/  P2R R48, PR, RZ, 0x40 ;  /* 0x00000040ff307803 */ /* 0x000fe40000000000 */
[----:B------:R-:W-:-:S02]  /*2e70*/  LOP3.LUT P2, RZ, R43, 0x20000000, RZ, 0xc0, !PT ;  /* 0x200000002bff7812 */ /* 0x000fc4000784c0ff */
[----:B------:R-:W-:Y:S02]  /*2e80*/  LOP3.LUT P6, RZ, R43, 0x2000, RZ, 0xc0, !PT ;  /* 0x000020002bff7812 */ /* 0x000fe400078cc0ff */
[----:B------:R-:W-:Y:S02]  /*2e90*/  LOP3.LUT P0, RZ, R19, R0, RZ, 0xfc, !PT ;  /* 0x0000000013ff7212 */ /* 0x000fe4000780fcff */
[----:B------:R-:W-:Y:S02]  /*2ea0*/  LOP3.LUT P1, RZ, R8, R47, RZ, 0xfc, !PT ;  /* 0x0000002f08ff7212 */ /* 0x000fe4000782fcff */
[----:B------:R-:W-:Y:S02]  /*2eb0*/  P2R R46, PR, RZ, 0x4 ;  /* 0x00000004ff2e7803 */ /* 0x000fe40000000000 */
[----:B------:R-:W-:Y:S02]  /*2ec0*/  P2R R44, PR, RZ, 0x40 ;  /* 0x00000040ff2c7803 */ /* 0x000fe40000000000 */
[----:B------:R-:W-:-:S02]  /*2ed0*/  LOP3.LUT P2, RZ, R43, 0x10000, RZ, 0xc0, !PT ;  /* 0x000100002bff7812 */ /* 0x000fc4000784c0ff */
[C---:B------:R-:W-:Y:S02]  /*2ee0*/  LOP3.LUT P6, RZ, R43.reuse, 0x200, RZ, 0xc0, !PT ;  /* 0x000002002bff7812 */ /* 0x040fe400078cc0ff */
[----:B------:R-:W-:Y:S02]  /*2ef0*/  PLOP3.LUT P1, PT, P1, P0, PT, 0x2f, 0xf2 ;  /* 0x0000000000f2781c */ /* 0x000fe40000f20577 */
[----:B------:R-:W-:Y:S02]  /*2f00*/  P2R R34, PR, RZ, 0x4 ;  /* 0x00000004ff227803 */ /* 0x000fe40000000000 */
[----:B------:R-:W-:Y:S02]  /*2f10*/  P2R R26, PR, RZ, 0x40 ;  /* 0x00000040ff1a7803 */ /* 0x000fe40000000000 */
[----:B------:R-:W-:Y:S02]  /*2f20*/  LOP3.LUT P4, RZ, R30, 0x400, RZ, 0xc0, !PT ;  /* 0x000004001eff7812 */ /* 0x000fe4000788c0ff */
[----:B------:R-:W-:-:S02]  /*2f30*/  LOP3.LUT P2, RZ, R43, 0x800, RZ, 0xc0, !PT ;  /* 0x000008002bff7812 */ /* 0x000fc4000784c0ff */
[C---:B------:R-:W-:Y:S02]  /*2f40*/  LOP3.LUT P6, RZ, R43.reuse, 0x80, RZ, 0xc0, !PT ;  /* 0x000000802bff7812 */ /* 0x040fe400078cc0ff */
[----:B------:R-:W-:Y:S02]  /*2f50*/  P2R R79, PR, RZ, 0x10 ;  /* 0x00000010ff4f7803 */ /* 0x000fe40000000000 */
[C---:B------:R-:W-:Y:S02]  /*2f60*/  LOP3.LUT P4, RZ, R43.reuse, 0x2000000, RZ, 0xc0, !PT ;  /* 0x020000002bff7812 */ /* 0x040fe4000788c0ff */
[----:B------:R-:W-:Y:S02]  /*2f70*/  PLOP3.LUT P2, PT, P2, P6, PT, 0xf2, 0x2f ;  /* 0x00000000002f781c */ /* 0x000fe4000174de72 */
[----:B------:R-:W-:Y:S02]  /*2f80*/  LOP3.LUT R43, R43, 0xffbfffff, RZ, 0xc0, !PT ;  /* 0xffbfffff2b2b7812 */ /* 0x000fe400078ec0ff */
[----:B------:R-:W-:-:S02]  /*2f90*/  ISETP.NE.AND P6, PT, R26, RZ, PT ;  /* 0x000000ff1a00720c */ /* 0x000fc40003fc5270 */
[----:B------:R-:W-:Y:S02]  /*2fa0*/  @P1 LOP3.LUT R43, R43, 0x400000, RZ, 0xfc, !PT ;  /* 0x004000002b2b1812 */ /* 0x000fe400078efcff */
[C---:B------:R-:W-:Y:S02]  /*2fb0*/  LOP3.LUT P0, RZ, R30.reuse, 0x8, RZ, 0xc0, !PT ;  /* 0x000000081eff7812 */ /* 0x040fe4000780c0ff */
[----:B------:R-:W-:Y:S02]  /*2fc0*/  LOP3.LUT R43, R43, 0xfffdffff, RZ, 0xc0, !PT ;  /* 0xfffdffff2b2b7812 */ /* 0x000fe400078ec0ff */
[----:B------:R-:W-:Y:S02]  /*2fd0*/  LOP3.LUT P1, RZ, R30, 0x40, RZ, 0xc0, !PT ;  /* 0x000000401eff7812 */ /* 0x000fe4000782c0ff */
[----:B------:R-:W-:Y:S02]  /*2fe0*/  @P2 LOP3.LUT R43, R43, 0x20000, RZ, 0xfc, !PT ;  /* 0x000200002b2b2812 */ /* 0x000fe400078efcff */
[----:B------:R-:W-:-:S02]  /*2ff0*/  ISETP.NE.AND P2, PT, R34, RZ, PT ;  /* 0x000000ff2200720c */ /* 0x000fc40003f45270 */
[----:B------:R-:W-:Y:S02]  /*3000*/  LOP3.LUT R43, R43, 0xfffff7ff, RZ, 0xc0, !PT ;  /* 0xfffff7ff2b2b7812 */ /* 0x000fe400078ec0ff */
[----:B------:R-:W-:Y:S02]  /*3010*/  PLOP3.LUT P2, PT, P2, P6, PT, 0xf2, 0x2f ;  /* 0x00000000002f781c */ /* 0x000fe4000174de72 */
[----:B------:R-:W-:Y:S02]  /*3020*/  ISETP.NE.AND P6, PT, R44, RZ, PT ;  /* 0x000000ff2c00720c */ /* 0x000fe40003fc5270 */
[----:B------:R-:W-:Y:S02]  /*3030*/  LOP3.LUT P5, RZ, R30, 0x800, RZ, 0xc0, !PT ;  /* 0x000008001eff7812 */ /* 0x000fe400078ac0ff */
[----:B0-----:R-:W-:Y:S02]  /*3040*/  LOP3.LUT R2, R2, 0xffff, RZ, 0xc0, !PT ;  /* 0x0000ffff02027812 */ /* 0x001fe400078ec0ff */
[----:B------:R-:W-:-:S02]  /*3050*/  LOP3.LUT R9, R9, 0xe, RZ, 0xc0, !PT ;  /* 0x0000000e09097812 */ /* 0x000fc400078ec0ff */
[----:B------:R-:W-:-:S03]  /*3060*/  LOP3.LUT P3, RZ, R8, R83, RZ, 0xfc, !PT ;  /* 0x0000005308ff7212 */ /* 0x000fc6000786fcff */
[----:B------:R-:W-:Y:S02]  /*3070*/  @P2 LOP3.LUT R43, R43, 0x800, RZ, 0xfc, !PT ;  /* 0x000008002b2b2812 */ /* 0x000fe400078efcff */
[----:B------:R-:W-:Y:S02]  /*3080*/  ISETP.NE.AND P2, PT, R46, RZ, PT ;  /* 0x000000ff2e00720c */ /* 0x000fe40003f45270 */
[----:B------:R-:W-:Y:S02]  /*3090*/  LOP3.LUT R43, R43, 0xfffeffff, RZ, 0xc0, !PT ;  /* 0xfffeffff2b2b7812 */ /* 0x000fe400078ec0ff */
[----:B------:R-:W-:Y:S02]  /*30a0*/  PLOP3.LUT P2, PT, P2, P6, PT, 0xf2, 0x2f ;  /* 0x00000000002f781c */ /* 0x000fe4000174de72 */
[----:B------:R-:W-:-:S11]  /*30b0*/  ISETP.NE.AND P6, PT, R48, RZ, PT ;  /* 0x000000ff3000720c */ /* 0x000fd60003fc5270 */
        /* <DEDUP_REMOVED lines=29> */
[----:B------:R-:W-:Y:S02]  /*3290*/  ISETP.NE.AND P2, PT, R72, RZ, PT ;  /* 0x000000ff4800720c */ /* 0x000fe40003f45270 */
[----:B------:R-:W-:-:S02]  /*32a0*/  P2R R20, PR, RZ, 0x1 ;  /* 0x00000001ff147803 */ /* 0x000fc40000000000 */
[----:B------:R-:W-:Y:S02]  /*32b0*/  PLOP3.LUT P2, PT, P2, P6, PT, 0xf2, 0x2f ;  /* 0x00000000002f781c */ /* 0x000fe4000174de72 */
[----:B------:R-:W-:Y:S02]  /*32c0*/  ISETP.NE.AND P6, PT, R74, RZ, PT ;  /* 0x000000ff4a00720c */ /* 0x000fe40003fc5270 */
[----:B------:R-:W-:-:S09]  /*32d0*/  LOP3.LUT P0, RZ, R30, 0x8000, RZ, 0xc0, !PT ;  /* 0x000080001eff7812 */ /* 0x000fd2000780c0ff */
[----:B------:R-:W-:Y:S02]  /*32e0*/  @P2 LOP3.LUT R43, R43, 0x200000, RZ, 0xfc, !PT ;  /* 0x002000002b2b2812 */ /* 0x000fe400078efcff */
[----:B------:R-:W-:Y:S01]  /*32f0*/  ISETP.NE.AND P2, PT, R75, RZ, PT ;  /* 0x000000ff4b00720c */ /* 0x000fe20003f45270 */
[----:B------:R-:W-:Y:S01]  /*3300*/  IMAD R75, R10, 0x310, R12 ;  /* 0x000003100a4b7824 */ /* 0x000fe200078e020c */
[----:B------:R-:W-:Y:S01]  /*3310*/  LOP3.LUT R43, R43, 0xffefffff, RZ, 0xc0, !PT ;  /* 0xffefffff2b2b7812 */ /* 0x000fe200078ec0ff */
[----:B------:R-:W-:Y:S01]  /*3320*/  IMAD R12, R6, 0x70, R15 ;  /* 0x00000070060c7824 */ /* 0x000fe200078e020f */
[----:B------:R-:W-:Y:S01]  /*3330*/  PLOP3.LUT P1, PT, P1, P2, PT, 0xf2, 0x2f ;  /* 0x00000000002f781c */ /* 0x000fe20000f25e72 */
[----:B------:R-:W-:Y:S01]  /*3340*/  IMAD.IADD R10, R0, 0x1, R9 ;  /* 0x00000001000a7824 */ /* 0x000fe200078e0209 */
[----:B------:R-:W-:Y:S01]  /*3350*/  ISETP.NE.AND P2, PT, R76, RZ, PT ;  /* 0x000000ff4c00720c */ /* 0x000fe20003f45270 */
[----:B------:R-:W-:Y:S01]  /*3360*/  IMAD.IADD R9, R8, 0x1, R47 ;  /* 0x0000000108097824 */ /* 0x000fe200078e022f */
[----:B------:R-:W-:-:S02]  /*3370*/  P2R R26, PR, RZ, 0x2 ;  /* 0x00000002ff1a7803 */ /* 0x000fc40000000000 */
[----:B------:R-:W-:Y:S02]  /*3380*/  PLOP3.LUT P2, PT, P2, P6, PT, 0xf2, 0x2f ;  /* 0x00000000002f781c */ /* 0x000fe4000174de72 */
[----:B------:R-:W-:Y:S02]  /*3390*/  ISETP.NE.AND P6, PT, R78, RZ, PT ;  /* 0x000000ff4e00720c */ /* 0x000fe40003fc5270 */
[----:B------:R-:W-:Y:S02]  /*33a0*/  P2R R34, PR, RZ, 0x4 ;  /* 0x00000004ff227803 */ /* 0x000fe40000000000 */
[----:B------:R-:W-:Y:S02]  /*33b0*/  PLOP3.LUT P6, PT, P6, P4, PT, 0xf2, 0x2f ;  /* 0x00000000002f781c */ /* 0x000fe400037c9e72 */
[----:B------:R-:W-:Y:S01]  /*33c0*/  ISETP.NE.AND P4, PT, R79, RZ, PT ;  /* 0x000000ff4f00720c */ /* 0x000fe20003f85270 */
[----:B------:R-:W-:Y:S01]  /*33d0*/  IMAD R79, R2, 0x5556, RZ ;  /* 0x00005556024f7824 */ /* 0x000fe200078e02ff */
[----:B------:R-:W-:Y:S01]  /*33e0*/  LOP3.LUT P2, RZ, R30, 0x1000, RZ, 0xc0, !PT ;  /* 0x000010001eff7812 */ /* 0x000fe2000784c0ff */
[----:B------:R-:W-:Y:S01]  /*33f0*/  IMAD R2, R6, 0x70, R67 ;  /* 0x0000007006027824 */ /* 0x000fe200078e0243 */
[----:B------:R-:W-:-:S02]  /*3400*/  LOP3.LUT P1, RZ, R30, 0x2000, RZ, 0xc0, !PT ;  /* 0x000020001eff7812 */ /* 0x000fc4000782c0ff */
[----:B------:R-:W-:Y:S02]  /*3410*/  PLOP3.LUT P3, PT, P2, P3, PT, 0xf2, 0x2f ;  /* 0x00000000002f781c */ /* 0x000fe40001767e72 */
[----:B------:R-:W-:-:S03]  /*3420*/  LEA.HI R16, R79, R16, RZ, 0x10 ;  /* 0x000000104f107211 */ /* 0x000fc600078f80ff */
[----:B------:R-:W-:Y:S02]  /*3430*/  @P6 LOP3.LUT R43, R43, 0x100000, RZ, 0xfc, !PT ;  /* 0x001000002b2b6812 */ /* 0x000fe400078efcff */
[----:B------:R-:W-:Y:S02]  /*3440*/  ISETP.NE.AND P6, PT, R80, RZ, PT ;  /* 0x000000ff5000720c */ /* 0x000fe40003fc5270 */
[----:B------:R-:W-:Y:S02]  /*3450*/  LOP3.LUT R43, R43, 0xfff7ffff, RZ, 0xc0, !PT ;  /* 0xfff7ffff2b2b7812 */ /* 0x000fe400078ec0ff */
[----:B------:R-:W-:Y:S02]  /*3460*/  PLOP3.LUT P4, PT, P4, P6, PT, 0xf2, 0x2f ;  /* 0x00000000002f781c */ /* 0x000fe4000278de72 */
[----:B------:R-:W-:Y:S01]  /*3470*/  ISETP.NE.AND P6, PT, R40, RZ, PT ;  /* 0x000000ff2800720c */ /* 0x000fe20003fc5270 */
[----:B------:R-:W-:-:S03]  /*3480*/  IMAD R40, R6, 0x70, R65 ;  /* 0x0000007006287824 */ /* 0x000fc600078e0241 */
[----:B------:R-:W-:-:S07]  /*3490*/  ISETP.GT.U32.OR P6, PT, R28, 0x1c, P6 ;  /* 0x0000001c1c00780c */ /* 0x000fce00037c4470 */
[----:B------:R-:W-:Y:S02]  /*34a0*/  @P4 LOP3.LUT R43, R43, 0x80000, RZ, 0xfc, !PT ;  /* 0x000800002b2b4812 */ /* 0x000fe400078efcff */
[----:B------:R-:W-:Y:S02]  /*34b0*/  ISETP.NE.AND P4, PT, R36, RZ, PT ;  /* 0x000000ff2400720c */ /* 0x000fe40003f85270 */
[----:B------:R-:W-:Y:S02]  /*34c0*/  LOP3.LUT R43, R43, 0xffffffdf, RZ, 0xc0, !PT ;  /* 0xffffffdf2b2b7812 */ /* 0x000fe400078ec0ff */
[----:B------:R-:W-:Y:S02]  /*34d0*/  PLOP3.LUT P4, PT, P5, P4, PT, 0xf2, 0x2f ;  /* 0x00000000002f781c */ /* 0x000fe40002f89e72 */
[----:B------:R-:W-:Y:S01]  /*34e0*/  ISETP.NE.AND P5, PT, R38, RZ, PT ;  /* 0x000000ff2600720c */ /* 0x000fe20003fa5270 */
[C---:B------:R-:W-:Y:S01]  /*34f0*/  IMAD R38, R6.reuse, 0x70, R75 ;  /* 0x0000007006267824 */ /* 0x040fe200078e024b */
[----:B------:R-:W-:Y:S01]  /*3500*/  P2R R36, PR, RZ, 0x8 ;  /* 0x00000008ff247803 */ /* 0x000fe20000000000 */
[----:B------:R-:W-:-:S02]  /*3510*/  IMAD R6, R6, 0x70, R77 ;  /* 0x0000007006067824 */ /* 0x000fc400078e024d */
[----:B------:R-:W-:Y:S02]  /*3520*/  IMAD R38, R47, 0x1c, R38 ;  /* 0x0000001c2f267824 */ /* 0x000fe400078e0226 */
[----:B------:R-:W-:-:S04]  /*3530*/  IMAD.MOV.U32 R47, RZ, RZ, RZ ;  /* 0x000000ffff2f7224 */ /* 0x000fc800078e00ff */
[----:B------:R-:W-:Y:S02]  /*3540*/  @P4 LOP3.LUT R43, R43, 0x20, RZ, 0xfc, !PT ;  /* 0x000000202b2b4812 */ /* 0x000fe400078efcff */
[----:B------:R-:W-:Y:S02]  /*3550*/  LOP3.LUT P4, RZ, R30, 0x4000, RZ, 0xc0, !PT ;  /* 0x000040001eff7812 */ /* 0x000fe4000788c0ff */
[----:B------:R-:W-:Y:S02]  /*3560*/  LOP3.LUT R43, R43, 0xfdffffff, RZ, 0xc0, !PT ;  /* 0xfdffffff2b2b7812 */ /* 0x000fe400078ec0ff */
[----:B------:R-:W-:Y:S02]  /*3570*/  PLOP3.LUT P4, PT, P4, P5, PT, 0xf2, 0x2f ;  /* 0x00000000002f781c */ /* 0x000fe4000278be72 */
[C---:B------:R-:W-:Y:S01]  /*3580*/  LOP3.LUT P5, RZ, R8.reuse, R73, RZ, 0xfc, !PT ;  /* 0x0000004908ff7212 */ /* 0x040fe200078afcff */
[----:B------:R-:W-:Y:S02]  /*3590*/  IMAD R73, R73, 0x1c, R6 ;  /* 0x0000001c49497824 */ /* 0x000fe400078e0206 */
[----:B------:R-:W-:Y:S01]  /*35a0*/  IMAD.IADD R6, R8, 0x1, R39 ;  /* 0x0000000108067824 */ /* 0x000fe200078e0227 */
[----:B------:R-:W-:-:S07]  /*35b0*/  PLOP3.LUT P0, PT, P0, P5, PT, 0xf2, 0x2f ;  /* 0x00000000002f781c */ /* 0x000fce000070be72 */
[----:B------:R-:W-:Y:S02]  /*35c0*/  @P4 LOP3.LUT R43, R43, 0x2000000, RZ, 0xfc, !PT ;  /* 0x020000002b2b4812 */ /* 0x000fe400078efcff */
[----:B------:R-:W-:Y:S01]  /*35d0*/  LOP3.LUT P4, RZ, R8, R81, RZ, 0xfc, !PT ;  /* 0x0000005108ff7212 */ /* 0x000fe2000788fcff */
[----:B------:R-:W-:Y:S01]  /*35e0*/  IMAD R81, R81, 0x1c, R2 ;  /* 0x0000001c51517824 */ /* 0x000fe200078e0202 */
[----:B------:R-:W-:Y:S01]  /*35f0*/  LOP3.LUT R2, R24, 0xffff, RZ, 0xc0, !PT ;  /* 0x0000ffff18027812 */ /* 0x000fe200078ec0ff */
[----:B------:R-:W-:Y:S01]  /*3600*/  IMAD R24, R57, 0x1c, R12 ;  /* 0x0000001c39187824 */ /* 0x000fe200078e020c */
[----:B------:R-:W-:Y:S01]  /*3610*/  LOP3.LUT R43, R43, 0xffffff7f, RZ, 0xc0, !PT ;  /* 0xffffff7f2b2b7812 */ /* 0x000fe200078ec0ff */
[C---:B------:R-:W-:Y:S01]  /*3620*/  IMAD.SHL.U32 R12, R42.reuse, 0x4, RZ ;  /* 0x000000042a0c7824 */ /* 0x040fe200078e00ff */
[----:B------:R-:W-:Y:S01]  /*3630*/  SHF.R.U32.HI R2, RZ, 0x4, R2 ;  /* 0x00000004ff027819 */ /* 0x000fe20000011602 */
[----:B------:R-:W-:Y:S01]  /*3640*/  IMAD.SHL.U32 R42, R42, 0x2, RZ ;  /* 0x000000022a2a7824 */ /* 0x000fe200078e00ff */
[----:B------:R-:W-:Y:S01]  /*3650*/  @P0 LOP3.LUT R43, R43, 0x80, RZ, 0xfc, !PT ;  /* 0x000000802b2b0812 */ /* 0x000fe200078efcff */
[----:B------:R-:W-:Y:S01]  /*3660*/  IMAD.IADD R81, R0, 0x1, R81 ;  /* 0x0000000100517824 */ /* 0x000fe200078e0251 */
[----:B------:R-:W-:Y:S01]  /*3670*/  LOP3.LUT R15, R2, 0xffff, RZ, 0xc0, !PT ;  /* 0x0000ffff020f7812 */ /* 0x000fe200078ec0ff */
[C---:B------:R-:W-:Y:S01]  /*3680*/  IMAD.IADD R2, R8.reuse, 0x1, R57 ;  /* 0x0000000108027824 */ /* 0x040fe200078e0239 */
[----:B------:R-:W-:Y:S01]  /*3690*/  IADD3 R24, PT, PT, R21, R24, R0 ;  /* 0x0000001815187210 */ /* 0x000fe20007ffe000 */
[----:B------:R-:W-:Y:S01]  /*36a0*/  IMAD R57, R39, 0x1c, R14 ;  /* 0x0000001c27397824 */ /* 0x000fe200078e020e */
[CC--:B------:R-:W-:Y:S01]  /*36b0*/  VIADDMNMX.U32 R10, R8.reuse, R15.reuse, R10, !PT ;  /* 0x0000000f080a7246 */ /* 0x0c0fe2000780000a */
[----:B------:R-:W-:Y:S01]  /*36c0*/  IMAD R11, R15, 0x1c, R40 ;  /* 0x0000001c0f0b7824 */ /* 0x000fe200078e0228 */
[----:B------:R-:W-:Y:S01]  /*36d0*/  LOP3.LUT P5, RZ, R8, R15, RZ, 0xfc, !PT ;  /* 0x0000000f08ff7212 */ /* 0x000fe200078afcff */
[----:B------:R-:W-:Y:S01]  /*36e0*/  IMAD.MOV R8, RZ, RZ, -R12 ;  /* 0x000000ffff087224 */ /* 0x000fe200078e0a0c */
[----:B------:R-:W-:Y:S01]  /*36f0*/  LOP3.LUT R14, R12, 0x4, RZ, 0x3c, !PT ;  /* 0x000000040c0e7812 */ /* 0x000fe200078e3cff */
[----:B------:R-:W-:Y:S01]  /*3700*/  IMAD.IADD R11, R0, 0x1, R11 ;  /* 0x00000001000b7824 */ /* 0x000fe200078e020b */
[----:B------:R-:W-:-:S02]  /*3710*/  LOP3.LUT R12, RZ, R12, RZ, 0x33, !PT ;  /* 0x0000000cff0c7212 */ /* 0x000fc400078e33ff */
[----:B------:R-:W-:Y:S02]  /*3720*/  PRMT R8, R8, 0x7710, RZ ;  /* 0x0000771008087816 */ /* 0x000fe400000000ff */
[----:B------:R-:W-:Y:S02]  /*3730*/  LOP3.LUT R15, R12, 0xc, RZ, 0xc0, !PT ;  /* 0x0000000c0c0f7812 */ /* 0x000fe400078ec0ff */
[----:B------:R-:W-:Y:S02]  /*3740*/  LOP3.LUT R12, R8, 0xc, RZ, 0xc0, !PT ;  /* 0x0000000c080c7812 */ /* 0x000fe400078ec0ff */
[----:B------:R-:W-:Y:S01]  /*3750*/  ISETP.GT.U32.OR P0, PT, R10, 0x1c, !P5 ;  /* 0x0000001c0a00780c */ /* 0x000fe20006f04470 */
[----:B------:R-:W-:Y:S01]  /*3760*/  VIADD R10, R8, 0x8 ;  /* 0x00000008080a7836 */ /* 0x000fe20000000000 */
[----:B------:R-:W-:Y:S02]  /*3770*/  LOP3.LUT P5, RZ, R43, 0x40000000, RZ, 0xc0, !PT ;  /* 0x400000002bff7812 */ /* 0x000fe400078ac0ff */
[----:B------:R-:W-:-:S02]  /*3780*/  IADD3 R71, PT, PT, R12, R71, R0 ;  /* 0x000000470c477210 */ /* 0x000fc40007ffe000 */
[C-C-:B------:R-:W-:Y:S02]  /*3790*/  IADD3 R51, PT, PT, R12.reuse, R51, R0.reuse ;  /* 0x000000330c337210 */ /* 0x140fe40007ffe000 */
[C-C-:B------:R-:W-:Y:S02]  /*37a0*/  IADD3 R59, PT, PT, R12.reuse, R59, R0.reuse ;  /* 0x0000003b0c3b7210 */ /* 0x140fe40007ffe000 */
[--C-:B------:R-:W-:Y:S02]  /*37b0*/  IADD3 R53, PT, PT, R12, R53, R0.reuse ;  /* 0x000000350c357210 */ /* 0x100fe40007ffe000 */
[--C-:B------:R-:W-:Y:S01]  /*37c0*/  IADD3 R12, PT, PT, R21, R25, R0.reuse ;  /* 0x00000019150c7210 */ /* 0x100fe20007ffe000 */
[----:B------:R-:W-:Y:S01]  /*37d0*/  IMAD.IADD R21, R0, 0x1, R21 ;  /* 0x0000000100157824 */ /* 0x000fe200078e0215 */
[----:B------:R-:W-:Y:S02]  /*37e0*/  ISETP.GT.U32.OR P5, PT, R2, 0x1c, P5 ;  /* 0x0000001c0200780c */ /* 0x000fe40002fa4470 */
[----:B------:R-:W-:-:S02]  /*37f0*/  IADD3 R8, PT, PT, R15, R13, R0 ;  /* 0x0000000d0f087210 */ /* 0x000fc40007ffe000 */
[----:B------:R-:W-:Y:S02]  /*3800*/  LOP3.LUT R13, R7, 0x8, RZ, 0x3c, !PT ;  /* 0x00000008070d7812 */ /* 0x000fe400078e3cff */
[C---:B------:R-:W-:Y:S01]  /*3810*/  LOP3.LUT P3, RZ, R43.reuse, 0x4000000, RZ, 0xc0, !PT ;  /* 0x040000002bff7812 */ /* 0x040fe2000786c0ff */
[----:B------:R-:W-:Y:S01]  /*3820*/  VIADD R8, R8, 0xffffffe4 ;  /* 0xffffffe408087836 */ /* 0x000fe20000000000 */
[----:B------:R-:W-:Y:S01]  /*3830*/  LOP3.LUT R43, R43, 0xfffffffb, RZ, 0xc0, !PT ;  /* 0xfffffffb2b2b7812 */ /* 0x000fe200078ec0ff */
[----:B------:R-:W-:Y:S01]  /*3840*/  IMAD.IADD R13, R0, 0x1, R13 ;  /* 0x00000001000d7824 */ /* 0x000fe200078e020d */
[----:B------:R-:W-:Y:S02]  /*3850*/  ISETP.GT.U32.OR P5, PT, R21, 0x1c, P5 ;  /* 0x0000001c1500780c */ /* 0x000fe40002fa4470 */
[----:B------:R-:W-:Y:S02]  /*3860*/  @P0 LOP3.LUT R43, R43, 0x4, RZ, 0xfc, !PT ;  /* 0x000000042b2b0812 */ /* 0x000fe400078efcff */
[----:B------:R-:W-:-:S02]  /*3870*/  ISETP.GT.U32.OR P3, PT, R6, 0x1c, P3 ;  /* 0x0000001c0600780c */ /* 0x000fc40001f64470 */
[----:B------:R-:W-:Y:S02]  /*3880*/  PLOP3.LUT P4, PT, P1, P4, PT, 0xf2, 0x2f ;  /* 0x00000000002f781c */ /* 0x000fe40000f89e72 */
[C---:B------:R-:W-:Y:S02]  /*3890*/  LOP3.LUT P2, RZ, R43.reuse, 0x10, RZ, 0xc0, !PT ;  /* 0x000000102bff7812 */ /* 0x040fe4000784c0ff */
[C---:B------:R-:W-:Y:S02]  /*38a0*/  LOP3.LUT P1, RZ, R43.reuse, 0x40, RZ, 0xc0, !PT ;  /* 0x000000402bff7812 */ /* 0x040fe4000782c0ff */
[----:B------:R-:W-:Y:S02]  /*38b0*/  LOP3.LUT P0, RZ, R43, 0x400000, RZ, 0xc0, !PT ;  /* 0x004000002bff7812 */ /* 0x000fe4000780c0ff */
[----:B------:R-:W-:Y:S02]  /*38c0*/  ISETP.GT.U32.OR P3, PT, R13, 0x1c, P3 ;  /* 0x0000001c0d00780c */ /* 0x000fe40001f64470 */
[----:B------:R-:W-:-:S02]  /*38d0*/  LOP3.LUT R43, R43, 0xffbfffff, RZ, 0xc0, !PT ;  /* 0xffbfffff2b2b7812 */ /* 0x000fc400078ec0ff */
[----:B------:R-:W-:Y:S01]  /*38e0*/  ISETP.GT.U32.OR P2, PT, R32, 0x1c, P2 ;  /* 0x0000001c2000780c */ /* 0x000fe20001744470 */
[----:B------:R-:W-:Y:S01]  /*38f0*/  VIADD R32, R24, 0xffffffe3 ;  /* 0xffffffe318207836 */ /* 0x000fe20000000000 */
[----:B------:R-:W-:Y:S02]  /*3900*/  @P5 LOP3.LUT R43, R43, 0x400000, RZ, 0xfc, !PT ;  /* 0x004000002b2b5812 */ /* 0x000fe400078efcff */
[----:B------:R-:W-:Y:S02]  /*3910*/  LOP3.LUT R14, R14, 0xc, RZ, 0xc0, !PT ;  /* 0x0000000c0e0e7812 */ /* 0x000fe400078ec0ff */
[----:B------:R-:W-:Y:S01]  /*3920*/  ISETP.GT.U32.OR P2, PT, R13, 0x1c, P2 ;  /* 0x0000001c0d00780c */ /* 0x000fe20001744470 */
[----:B------:R-:W-:Y:S01]  /*3930*/  VIADD R13, R12, 0xffffffe3 ;  /* 0xffffffe30c0d7836 */ /* 0x000fe20000000000 */
[----:B------:R-:W-:Y:S01]  /*3940*/  LOP3.LUT R43, R43, 0xfffbffff, RZ, 0xc0, !PT ;  /* 0xfffbffff2b2b7812 */ /* 0x000fe200078ec0ff */
[----:B------:R-:W-:Y:S01]  /*3950*/  VIADD R12, R23, 0xffffffe3 ;  /* 0xffffffe3170c7836 */ /* 0x000fe20000000000 */
[C-C-:B------:R-:W-:Y:S01]  /*3960*/  IADD3 R40, PT, PT, R14.reuse, R45, R0.reuse ;  /* 0x0000002d0e287210 */ /* 0x140fe20007ffe000 */
[----:B------:R-:W-:Y:S01]  /*3970*/  IMAD.MOV.U32 R45, RZ, RZ, RZ ;  /* 0x000000ffff2d7224 */ /* 0x000fe200078e00ff */
[----:B------:R-:W-:-:S02]  /*3980*/  IADD3 R61, PT, PT, R14, R61, R0 ;  /* 0x0000003d0e3d7210 */ /* 0x000fc40007ffe000 */
[--C-:B------:R-:W-:Y:S01]  /*3990*/  IADD3 R69, PT, PT, R14, R69, R0.reuse ;  /* 0x000000450e457210 */ /* 0x100fe20007ffe000 */
[----:B------:R-:W-:Y:S01]  /*39a0*/  VIADD R40, R40, 0xffffffe6 ;  /* 0xffffffe628287836 */ /* 0x000fe20000000000 */
[----:B------:R-:W-:Y:S01]  /*39b0*/  IADD3 R63, PT, PT, R14, R63, R0 ;  /* 0x0000003f0e3f7210 */ /* 0x000fe20007ffe000 */
[----:B------:R-:W-:Y:S01]  /*39c0*/  IMAD.IADD R14, R0, 0x1, R7 ;  /* 0x00000001000e7824 */ /* 0x000fe200078e0207 */
[----:B------:R-:W-:Y:S01]  /*39d0*/  ISETP.GT.U32.OR P5, PT, R21, 0x1c, P6 ;  /* 0x0000001c1500780c */ /* 0x000fe200037a4470 */
[----:B------:R-:W-:Y:S01]  /*39e0*/  VIADD R23, R61, 0xffffffe4 ;  /* 0xffffffe43d177836 */ /* 0x000fe20000000000 */
[----:B------:R-:W-:Y:S02]  /*39f0*/  LOP3.LUT P6, RZ, R30, 0x10000, RZ, 0xc0, !PT ;  /* 0x000100001eff7812 */ /* 0x000fe400078cc0ff */
[----:B------:R-:W-:Y:S02]  /*3a00*/  @P3 LOP3.LUT R43, R43, 0x40000, RZ, 0xfc, !PT ;  /* 0x000400002b2b3812 */ /* 0x000fe400078efcff */
[----:B------:R-:W-:-:S02]  /*3a10*/  ISETP.GT.U32.OR P6, PT, R14, 0x1c, P6 ;  /* 0x0000001c0e00780c */ /* 0x000fc400037c4470 */
[----:B------:R-:W-:Y:S02]  /*3a20*/  LOP3.LUT R43, R43, 0xffffdfff, RZ, 0xc0, !PT ;  /* 0xffffdfff2b2b7812 */ /* 0x000fe400078ec0ff */
[----:B------:R-:W-:Y:S02]  /*3a30*/  ISETP.GT.U32.OR P1, PT, R22, 0x1c, P1 ;  /* 0x0000001c1600780c */ /* 0x000fe40000f24470 */
[----:B------:R-:W-:Y:S02]  /*3a40*/  @P2 LOP3.LUT R43, R43, 0x2000, RZ, 0xfc, !PT ;  /* 0x000020002b2b2812 */ /* 0x000fe400078efcff */
[----:B------:R-:W-:Y:S01]  /*3a50*/  IADD3 R7, PT, PT, R19, R38, R0 ;  /* 0x0000002613077210 */ /* 0x000fe20007ffe000 */
[----:B------:R-:W-:Y:S01]  /*3a60*/  IMAD.IADD R19, R0, 0x1, R19 ;  /* 0x0000000100137824 */ /* 0x000fe200078e0213 */
[----:B------:R-:W-:Y:S02]  /*3a70*/  LOP3.LUT R43, R43, 0xfbffffff, RZ, 0xc0, !PT ;  /* 0xfbffffff2b2b7812 */ /* 0x000fe400078ec0ff */
[----:B------:R-:W-:-:S02]  /*3a80*/  LOP3.LUT R10, R10, 0xc, RZ, 0xc0, !PT ;  /* 0x0000000c0a0a7812 */ /* 0x000fc400078ec0ff */
[----:B------:R-:W-:Y:S02]  /*3a90*/  @P6 LOP3.LUT R43, R43, 0x4000000, RZ, 0xfc, !PT ;  /* 0x040000002b2b6812 */ /* 0x000fe400078efcff */
[----:B------:R-:W-:Y:S01]  /*3aa0*/  ISETP.GT.U32.OR P6, PT, R14, 0x1c, P1 ;  /* 0x0000001c0e00780c */ /* 0x000fe20000fc4470 */
[----:B------:R-:W-:Y:S01]  /*3ab0*/  IMAD R14, R5, 0x10, R42 ;  /* 0x00000010050e7824 */ /* 0x000fe200078e022a */
[----:B------:R-:W-:Y:S01]  /*3ac0*/  LOP3.LUT R43, R43, 0xfffffffe, RZ, 0xc0, !PT ;  /* 0xfffffffe2b2b7812 */ /* 0x000fe200078ec0ff */
[----:B------:R-:W-:Y:S01]  /*3ad0*/  VIADD R5, R59, 0xffffffe4 ;  /* 0xffffffe43b057836 */ /* 0x000fe20000000000 */
[----:B------:R-:W-:Y:S01]  /*3ae0*/  ISETP.GT.U32.OR P0, PT, R9, 0x1c, P0 ;  /* 0x0000001c0900780c */ /* 0x000fe20000704470 */
[----:B------:R-:W-:Y:S01]  /*3af0*/  VIADD R9, R63, 0xffffffe4 ;  /* 0xffffffe43f097836 */ /* 0x000fe20000000000 */
[C-C-:B------:R-:W-:Y:S02]  /*3b00*/  IADD3 R29, PT, PT, R10.reuse, R29, R0.reuse ;  /* 0x0000001d0a1d7210 */ /* 0x140fe40007ffe000 */
[----:B------:R-:W-:-:S02]  /*3b10*/  IADD3 R27, PT, PT, R10, R27, R0 ;  /* 0x0000001b0a1b7210 */ /* 0x000fc40007ffe000 */
[C-C-:B------:R-:W-:Y:S02]  /*3b20*/  IADD3 R39, PT, PT, R10.reuse, R73, R0.reuse ;  /* 0x000000490a277210 */ /* 0x140fe40007ffe000 */
[----:B------:R-:W-:Y:S01]  /*3b30*/  IADD3 R3, PT, PT, R10, R3, R0 ;  /* 0x000000030a037210 */ /* 0x000fe20007ffe000 */
[----:B------:R-:W-:Y:S01]  /*3b40*/  IMAD.MOV R10, RZ, RZ, -R42 ;  /* 0x000000ffff0a7224 */ /* 0x000fe200078e0a2a */
[----:B------:R-:W-:Y:S01]  /*3b50*/  @P6 LOP3.LUT R43, R43, 0x1, RZ, 0xfc, !PT ;  /* 0x000000012b2b6812 */ /* 0x000fe200078efcff */
[----:B------:R-:W-:Y:S01]  /*3b60*/  VIADD R39, R39, 0xffffffe6 ;  /* 0xffffffe627277836 */ /* 0x000fe20000000000 */
[----:B------:R-:W-:Y:S01]  /*3b70*/  ISETP.GT.U32.OR P6, PT, R19, 0x1c, P0 ;  /* 0x0000001c1300780c */ /* 0x000fe200007c4470 */
[----:B------:R-:W-:Y:S01]  /*3b80*/  VIADD R3, R3, 0xffffffe6 ;  /* 0xffffffe603037836 */ /* 0x000fe20000000000 */
[----:B------:R-:W-:Y:S02]  /*3b90*/  PRMT R10, R10, 0x7710, RZ ;  /* 0x000077100a0a7816 */ /* 0x000fe400000000ff */
[----:B------:R-:W-:-:S02]  /*3ba0*/  IADD3 R49, PT, PT, R15, R49, R0 ;  /* 0x000000310f317210 */ /* 0x000fc40007ffe000 */
[----:B------:R-:W-:Y:S01]  /*3bb0*/  IADD3 R15, PT, PT, R57, -0x1d, R0 ;  /* 0xffffffe3390f7810 */ /* 0x000fe20007ffe000 */
[----:B------:R-:W-:Y:S01]  /*3bc0*/  VIADD R0, R10, 0x4 ;  /* 0x000000040a007836 */ /* 0x000fe20000000000 */
[----:B------:R-:W-:Y:S02]  /*3bd0*/  LOP3.LUT R43, R43, 0xffffffef, RZ, 0xc0, !PT ;  /* 0xffffffef2b2b7812 */ /* 0x000fe400078ec0ff */
[----:B------:R-:W-:Y:S02]  /*3be0*/  LOP3.LUT R6, R42, 0x2, RZ, 0x3c, !PT ;  /* 0x000000022a067812 */ /* 0x000fe400078e3cff */
[----:B------:R-:W-:Y:S02]  /*3bf0*/  LOP3.LUT R0, R0, 0x6, RZ, 0xc0, !PT ;  /* 0x0000000600007812 */ /* 0x000fe400078ec0ff */
[----:B------:R-:W-:Y:S02]  /*3c00*/  @P6 LOP3.LUT R43, R43, 0x10, RZ, 0xfc, !PT ;  /* 0x000000102b2b6812 */ /* 0x000fe400078efcff */
[----:B------:R-:W-:Y:S01]  /*3c10*/  ISETP.GT.U32.AND P6, PT, R16, 0x7, PT ;  /* 0x000000071000780c */ /* 0x000fe20003fc4070 */
[----:B------:R-:W-:Y:S01]  /*3c20*/  IMAD R38, R0, 0x2, R33 ;  /* 0x0000000200267824 */ /* 0x000fe200078e0221 */
[----:B------:R-:W-:Y:S01]  /*3c30*/  LOP3.LUT R2, R10, 0x6, RZ, 0xc0, !PT ;  /* 0x000000060a027812 */ /* 0x000fe200078ec0ff */
[----:B------:R-:W-:Y:S01]  /*3c40*/  IMAD R31, R0, 0x2, R31 ;  /* 0x00000002001f7824 */ /* 0x000fe200078e021f */
[----:B------:R-:W-:Y:S01]  /*3c50*/  LOP3.LUT R6, R6, 0x6, RZ, 0xc0, !PT ;  /* 0x0000000606067812 */ /* 0x000fe200078ec0ff */
[----:B------:R-:W-:Y:S01]  /*3c60*/  VIADD R33, R51, 0xffffffe6 ;  /* 0xffffffe633217836 */ /* 0x000fe20000000000 */
[----:B------:R-:W-:Y:S01]  /*3c70*/  LOP3.LUT R10, R42, 0x6, RZ, 0xc, !PT ;  /* 0x000000062a0a7812 */ /* 0x000fe200078e0cff */
[C---:B------:R-:W-:Y:S01]  /*3c80*/  IMAD R0, R2.reuse, 0x2, R35 ;  /* 0x0000000202007824 */ /* 0x040fe200078e0223 */
[----:B------:R-:W-:Y:S01]  /*3c90*/  LOP3.LUT R43, R43, 0xffffffbf, RZ, 0xc0, !PT ;  /* 0xffffffbf2b2b7812 */ /* 0x000fe200078ec0ff */
[----:B------:R-:W-:Y:S01]  /*3ca0*/  IMAD R22, R2, 0x2, R37 ;  /* 0x0000000202167824 */ /* 0x000fe200078e0225 */
[----:B------:R-:W-:Y:S01]  /*3cb0*/  ISETP.NE.AND P2, PT, R34, RZ, PT ;  /* 0x000000ff2200720c */ /* 0x000fe20003f45270 */
[----:B------:R-:W-:Y:S01]  /*3cc0*/  IMAD R55, R6, 0x2, R55 ;  /* 0x0000000206377824 */ /* 0x000fe200078e0237 */
[----:B------:R-:W-:Y:S01]  /*3cd0*/  ISETP.NE.AND P3, PT, R36, RZ, PT ;  /* 0x000000ff2400720c */ /* 0x000fe20003f65270 */
[----:B------:R-:W-:Y:S01]  /*3ce0*/  IMAD R81, R6, 0x2, R81 ;  /* 0x0000000206517824 */ /* 0x000fe200078e0251 */
[----:B------:R-:W-:Y:S01]  /*3cf0*/  ISETP.NE.AND P0, PT, R20, RZ, PT ;  /* 0x000000ff1400720c */ /* 0x000fe20003f05270 */
[----:B------:R-:W-:Y:S01]  /*3d00*/  IMAD R25, R10, 0x2, R11 ;  /* 0x000000020a197824 */ /* 0x000fe200078e020b */
[----:B------:R-:W-:Y:S01]  /*3d10*/  ISETP.NE.AND P1, PT, R26, RZ, PT ;  /* 0x000000ff1a00720c */ /* 0x000fe20003f25270 */
[----:B------:R-:W-:Y:S01]  /*3d20*/  VIADD R34, R0, 0xffffffe5 ;  /* 0xffffffe500227836 */ /* 0x000fe20000000000 */
[----:B------:R-:W-:Y:S01]  /*3d30*/  LEA R14, R14, UR5, 0x2 ;  /* 0x000000050e0e7c11 */ /* 0x000fe2000f8e10ff */
[----:B------:R-:W-:Y:S01]  /*3d40*/  VIADD R36, R4, 0xffffffe3 ;  /* 0xffffffe304247836 */ /* 0x000fe20000000000 */
[----:B------:R-:W-:Y:S01]  /*3d50*/  @P6 LOP3.LUT R43, R43, 0x40, RZ, 0xfc, !PT ;  /* 0x000000402b2b6812 */ /* 0x000fe200078efcff */
[----:B------:R-:W-:-:S02]  /*3d60*/  VIADD R11, R7, 0xffffffe3 ;  /* 0xffffffe3070b7836 */ /* 0x000fc40000000000 */
[----:B------:R-:W-:Y:S02]  /*3d70*/  VIADD R0, R22, 0xffffffe5 ;  /* 0xffffffe516007836 */ /* 0x000fe40000000000 */
[----:B------:R-:W-:Y:S02]  /*3d80*/  VIADD R10, R69, 0xffffffe6 ;  /* 0xffffffe6450a7836 */ /* 0x000fe40000000000 */
[----:B------:R-:W-:Y:S02]  /*3d90*/  VIADD R7, R49, 0xffffffe6 ;  /* 0xffffffe631077836 */ /* 0x000fe40000000000 */
[----:B------:R-:W-:Y:S02]  /*3da0*/  VIADD R37, R29, 0xffffffe4 ;  /* 0xffffffe41d257836 */ /* 0x000fe40000000000 */
[----:B------:R-:W-:Y:S02]  /*3db0*/  VIADD R35, R71, 0xffffffe4 ;  /* 0xffffffe447237836 */ /* 0x000fe40000000000 */
[----:B------:R-:W-:-:S02]  /*3dc0*/  VIADD R6, R27, 0xffffffe4 ;  /* 0xffffffe41b067836 */ /* 0x000fc40000000000 */
[----:B------:R-:W-:Y:S02]  /*3dd0*/  VIADD R4, R53, 0xffffffe6 ;  /* 0xffffffe635047836 */ /* 0x000fe40000000000 */
[----:B------:R-:W-:Y:S02]  /*3de0*/  VIADD R38, R38, 0xffffffe5 ;  /* 0xffffffe526267836 */ /* 0x000fe40000000000 */
[----:B------:R-:W-:Y:S02]  /*3df0*/  VIADD R2, R31, 0xffffffe5 ;  /* 0xffffffe51f027836 */ /* 0x000fe40000000000 */
[----:B------:R-:W-:Y:S02]  /*3e00*/  VIADD R22, R55, 0xffffffe5 ;  /* 0xffffffe537167836 */ /* 0x000fe40000000000 */
[----:B------:R-:W-:Y:S02]  /*3e10*/  VIADD R19, R81, 0xffffffe5 ;  /* 0xffffffe551137836 */ /* 0x000fe40000000000 */
[----:B---3--:R-:W-:-:S07]  /*3e20*/  VIADD R20, R25, 0xffffffe5 ;  /* 0xffffffe519147836 */ /* 0x008fce0000000000 */
.L_x_38:
[----:B------:R-:W0:Y:S01]  /*3e30*/  LDC.64 R24, c[0x0][0x380] ;  /* 0x0000e000ff187b82 */ /* 0x000e220000000a00 */
[----:B------:R-:W-:Y:S01]  /*3e40*/  P2R R55, PR, RZ, 0x8 ;  /* 0x00000008ff377803 */ /* 0x000fe20000000000 */
[----:B------:R-:W-:Y:S01]  /*3e50*/  IMAD.MOV.U32 R44, RZ, RZ, RZ ;  /* 0x000000ffff2c7224 */ /* 0x000fe200078e00ff */
[C---:B------:R-:W-:Y:S02]  /*3e60*/  LOP3.LUT P3, RZ, R43.reuse, 0x4000000, RZ, 0xc0, !PT ;  /* 0x040000002bff7812 */ /* 0x040fe4000786c0ff */
[----:B------:R-:W-:Y:S02]  /*3e70*/  P2R R21, PR, RZ, 0x20 ;  /* 0x00000020ff157803 */ /* 0x000fe40000000000 */
[C---:B------:R-:W-:Y:S01]  /*3e80*/  LOP3.LUT P5, RZ, R43.reuse, 0x2000000, RZ, 0xc0, !PT ;  /* 0x020000002bff7812 */ /* 0x040fe200078ac0ff */
[----:B------:R-:W-:Y:S01]  /*3e90*/  IMAD.MOV.U32 R46, RZ, RZ, RZ ;  /* 0x000000ffff2e7224 */ /* 0x000fe200078e00ff */
[----:B------:R-:W-:Y:S02]  /*3ea0*/  P2R R57, PR, RZ, 0x10 ;  /* 0x00000010ff397803 */ /* 0x000fe40000000000 */
[----:B------:R-:W-:-:S02]  /*3eb0*/  LOP3.LUT P4, RZ, R43, 0x1000000, RZ, 0xc0, !PT ;  /* 0x010000002bff7812 */ /* 0x000fc4000788c0ff */
[----:B------:R-:W-:Y:S02]  /*3ec0*/  P2R R59, PR, RZ, 0x2 ;  /* 0x00000002ff3b7803 */ /* 0x000fe40000000000 */
[C---:B------:R-:W-:Y:S02]  /*3ed0*/  LOP3.LUT P1, RZ, R43.reuse, 0x800000, RZ, 0xc0, !PT ;  /* 0x008000002bff7812 */ /* 0x040fe4000782c0ff */
[----:B------:R-:W-:Y:S01]  /*3ee0*/  LOP3.LUT P6, RZ, R43, 0x400000, RZ, 0xc0, !PT ;  /* 0x004000002bff7812 */ /* 0x000fe200078cc0ff */
[----:B0-----:R-:W-:-:S04]  /*3ef0*/  IMAD.WIDE R26, R36, 0x4, R24 ;  /* 0x00000004241a7825 */ /* 0x001fc800078e0218 */
[----:B------:R-:W-:Y:S01]  /*3f00*/  IMAD.WIDE R28, R35, 0x4, R24 ;  /* 0x00000004231c7825 */ /* 0x000fe200078e0218 */
[----:B------:R0:W2:Y:S01]  /*3f10*/  @!P3 LDG.E.CONSTANT R44, desc[UR6][R26.64] ;  /* 0x000000061a2cb981 */ /* 0x0000a2000c1e9900 */
[----:B------:R-:W-:-:S03]  /*3f20*/  LOP3.LUT P3, RZ, R43, 0x200000, RZ, 0xc0, !PT ;  /* 0x002000002bff7812 */ /* 0x000fc6000786c0ff */
[----:B------:R1:W3:Y:S01]  /*3f30*/  @!P5 LDG.E.CONSTANT R46, desc[UR6][R28.64] ;  /* 0x000000061c2ed981 */ /* 0x0002e2000c1e9900 */
[----:B------:R-:W-:Y:S01]  /*3f40*/  ISETP.NE.AND P5, PT, R21, RZ, PT ;  /* 0x000000ff1500720c */ /* 0x000fe20003fa5270 */
[----:B------:R-:W-:Y:S02]  /*3f50*/  IMAD.MOV.U32 R54, RZ, RZ, RZ ;  /* 0x000000ffff367224 */ /* 0x000fe400078e00ff */
[--C-:B------:R-:W-:Y:S01]  /*3f60*/  IMAD.WIDE R30, R34, 0x4, R24.reuse ;  /* 0x00000004221e7825 */ /* 0x100fe200078e0218 */
[----:B0-----:R-:W0:Y:S01]  /*3f70*/  S2R R26, SR_TID.X ;  /* 0x00000000001a7919 */ /* 0x001e220000002100 */
[----:B------:R-:W4:Y:S02]  /*3f80*/  S2R R21, SR_TID.Y ;  /* 0x0000000000157919 */ /* 0x000f240000002200 */
[----:B------:R-:W-:Y:S02]  /*3f90*/  IMAD.MOV.U32 R56, RZ, RZ, RZ ;  /* 0x000000ffff387224 */ /* 0x000fe400078e00ff */
[----:B------:R-:W-:Y:S01]  /*3fa0*/  IMAD.WIDE R50, R33, 0x4, R24 ;  /* 0x0000000421327825 */ /* 0x000fe200078e0218 */
[----:B------:R-:W5:Y:S01]  /*3fb0*/  @!P4 LDG.E.CONSTANT R54, desc[UR6][R30.64] ;  /* 0x000000061e36c981 */ /* 0x000f62000c1e9900 */
[----:B------:R-:W-:-:S03]  /*3fc0*/  LOP3.LUT P4, RZ, R43, 0x100000, RZ, 0xc0, !PT ;  /* 0x001000002bff7812 */ /* 0x000fc6000788c0ff */
[----:B------:R1:W5:Y:S01]  /*3fd0*/  @!P1 LDG.E.CONSTANT R56, desc[UR6][R50.64] ;  /* 0x0000000632389981 */ /* 0x000362000c1e9900 */
[----:B------:R-:W-:Y:S01]  /*3fe0*/  LOP3.LUT P1, RZ, R43, 0x80000, RZ, 0xc0, !PT ;  /* 0x000800002bff7812 */ /* 0x000fe2000782c0ff */
[----:B------:R-:W-:Y:S02]  /*3ff0*/  IMAD.MOV.U32 R60, RZ, RZ, RZ ;  /* 0x000000ffff3c7224 */ /* 0x000fe400078e00ff */
[----:B------:R-:W-:Y:S02]  /*4000*/  IMAD.MOV.U32 R58, RZ, RZ, RZ ;  /* 0x000000ffff3a7224 */ /* 0x000fe400078e00ff */
[----:B------:R-:W-:-:S04]  /*4010*/  IMAD.WIDE R48, R23, 0x4, R24 ;  /* 0x0000000417307825 */ /* 0x000fc800078e0218 */
[----:B------:R-:W-:Y:S01]  /*4020*/  IMAD.MOV.U32 R62, RZ, RZ, RZ ;  /* 0x000000ffff3e7224 */ /* 0x000fe200078e00ff */
[----:B------:R-:W5:Y:S01]  /*4030*/  @!P3 LDG.E.CONSTANT R60, desc[UR6][R48.64] ;  /* 0x00000006303cb981 */ /* 0x000f62000c1e9900 */
[----:B------:R-:W-:-:S04]  /*4040*/  IMAD.WIDE R52, R32, 0x4, R24 ;  /* 0x0000000420347825 */ /* 0x000fc800078e0218 */
[--C-:B-1----:R-:W-:Y:S01]  /*4050*/  IMAD.WIDE R28, R22, 0x4, R24.reuse ;  /* 0x00000004161c7825 */ /* 0x102fe200078e0218 */
[----:B------:R0:W5:Y:S01]  /*4060*/  @!P6 LDG.E.CONSTANT R58, desc[UR6][R52.64] ;  /* 0x00000006343ae981 */ /* 0x000162000c1e9900 */
[C---:B------:R-:W-:Y:S02]  /*4070*/  LOP3.LUT P3, RZ, R43.reuse, 0x40000, RZ, 0xc0, !PT ;  /* 0x000400002bff7812 */ /* 0x040fe4000786c0ff */
[----:B------:R-:W-:Y:S01]  /*4080*/  IMAD.MOV.U32 R50, RZ, RZ, RZ ;  /* 0x000000ffff327224 */ /* 0x000fe200078e00ff */
[----:B------:R1:W5:Y:S01]  /*4090*/  @!P4 LDG.E.CONSTANT R62, desc[UR6][R28.64] ;  /* 0x000000061c3ec981 */ /* 0x000362000c1e9900 */
[----:B------:R-:W-:Y:S01]  /*40a0*/  IMAD.WIDE R30, R10, 0x4, R24 ;  /* 0x000000040a1e7825 */ /* 0x000fe200078e0218 */
[----:B------:R-:W-:-:S03]  /*40b0*/  LOP3.LUT P4, RZ, R43, 0x20, RZ, 0xc0, !PT ;  /* 0x000000202bff7812 */ /* 0x000fc6000788c0ff */
[----:B0-----:R-:W-:Y:S01]  /*40c0*/  IMAD R52, R26, 0x1c, RZ ;  /* 0x0000001c1a347824 */ /* 0x001fe200078e02ff */
[----:B------:R0:W5:Y:S01]  /*40d0*/  @!P1 LDG.E.CONSTANT R50, desc[UR6][R30.64] ;  /* 0x000000061e329981 */ /* 0x000162000c1e9900 */
[C---:B------:R-:W-:Y:S02]  /*40e0*/  LOP3.LUT P6, RZ, R43.reuse, 0x20000, RZ, 0xc0, !PT ;  /* 0x000200002bff7812 */ /* 0x040fe400078cc0ff */
[----:B------:R-:W-:Y:S01]  /*40f0*/  LOP3.LUT P1, RZ, R43, 0x10000, RZ, 0xc0, !PT ;  /* 0x000100002bff7812 */ /* 0x000fe2000782c0ff */
[----:B----4-:R-:W-:Y:S02]  /*4100*/  IMAD R27, R21, 0xc0, R52 ;  /* 0x000000c0151b7824 */ /* 0x010fe400078e0234 */
[----:B------:R-:W-:Y:S02]  /*4110*/  IMAD.MOV.U32 R52, RZ, RZ, RZ ;  /* 0x000000ffff347224 */ /* 0x000fe400078e00ff */
[----:B------:R-:W-:-:S04]  /*4120*/  IMAD.WIDE R48, R15, 0x4, R24 ;  /* 0x000000040f307825 */ /* 0x000fc800078e0218 */
[----:B------:R-:W-:Y:S01]  /*4130*/  IMAD.MOV.U32 R64, RZ, RZ, RZ ;  /* 0x000000ffff407224 */ /* 0x000fe200078e00ff */
[----:B------:R4:W5:Y:S01]  /*4140*/  @!P3 LDG.E.CONSTANT R52, desc[UR6][R48.64] ;  /* 0x000000063034b981 */ /* 0x000962000c1e9900 */
[----:B------:R-:W-:Y:S02]  /*4150*/  IMAD.MOV.U32 R66, RZ, RZ, RZ ;  /* 0x000000ffff427224 */ /* 0x000fe400078e00ff */
[----:B------:R-:W-:Y:S02]  /*4160*/  IMAD.MOV.U32 R68, RZ, RZ, RZ ;  /* 0x000000ffff447224 */ /* 0x000fe400078e00ff */
[----:B-1----:R-:W-:-:S04]  /*4170*/  IMAD.WIDE R28, R6, 0x4, R24 ;  /* 0x00000004061c7825 */ /* 0x002fc800078e0218 */
[--C-:B0-----:R-:W-:Y:S01]  /*4180*/  IMAD.WIDE R30, R2, 0x4, R24.reuse ;  /* 0x00000004021e7825 */ /* 0x101fe200078e0218 */
[----:B------:R0:W5:Y:S03]  /*4190*/  @!P6 LDG.E.CONSTANT R64, desc[UR6][R28.64] ;  /* 0x000000061c40e981 */ /* 0x000166000c1e9900 */
[----:B----4-:R-:W-:Y:S01]  /*41a0*/  @!P4 IMAD.WIDE R48, R3, 0x4, R24 ;  /* 0x000000040330c825 */ /* 0x010fe200078e0218 */
[----:B------:R1:W4:Y:S04]  /*41b0*/  @!P1 LDG.E.CONSTANT R66, desc[UR6][R30.64] ;  /* 0x000000061e429981 */ /* 0x000328000c1e9900 */
[----:B------:R1:W4:Y:S01]  /*41c0*/  @!P4 LDG.E.CONSTANT R68, desc[UR6][R48.64] ;  /* 0x000000063044c981 */ /* 0x000322000c1e9900 */
[----:B------:R-:W0:Y:S01]  /*41d0*/  S2UR UR9, SR_CgaCtaId ;  /* 0x00000000000979c3 */ /* 0x000e220000008800 */
[----:B------:R-:W-:-:S07]  /*41e0*/  UMOV UR8, 0x400 ;  /* 0x0000040000087882 */ /* 0x000fce0000000000 */
[----:B------:R-:W-:Y:S01]  /*41f0*/  BAR.SYNC.DEFER_BLOCKING 0x0 ;  /* 0x0000000000007b1d */ /* 0x000fe20000010000 */
[C---:B------:R-:W-:Y:S02]  /*4200*/  LOP3.LUT P3, RZ, R43.reuse, 0x10, RZ, 0xc0, !PT ;  /* 0x000000102bff7812 */ /* 0x040fe4000786c0ff */
[----:B------:R-:W-:Y:S01]  /*4210*/  LOP3.LUT P6, RZ, R43, 0x8, RZ, 0xc0, !PT ;  /* 0x000000082bff7812 */ /* 0x000fe200078cc0ff */
[----:B0-----:R-:W-:-:S06]  /*4220*/  ULEA UR10, UR9, UR8, 0x18 ;  /* 0x00000008090a7291 */ /* 0x001fcc000f8ec0ff */
[----:B------:R-:W-:-:S04]  /*4230*/  LEA R27, R27, UR10, 0x2 ;  /* 0x0000000a1b1b7c11 */ /* 0x000fc8000f8e10ff */
[--C-:B------:R-:W-:Y:S01]  /*4240*/  @!P3 IMAD.WIDE R28, R11, 0x4, R24.reuse ;  /* 0x000000040b1cb825 */ /* 0x100fe200078e0218 */
[C---:B------:R-:W-:Y:S02]  /*4250*/  LOP3.LUT P1, RZ, R43.reuse, 0x4, RZ, 0xc0, !PT ;  /* 0x000000042bff7812 */ /* 0x040fe4000782c0ff */
[----:B------:R-:W-:Y:S01]  /*4260*/  LOP3.LUT P4, RZ, R43, 0x2, RZ, 0xc0, !PT ;  /* 0x000000022bff7812 */ /* 0x000fe2000788c0ff */
[----:B-1----:R-:W-:-:S10]  /*4270*/  @!P6 IMAD.WIDE R30, R8, 0x4, R24 ;  /* 0x00000004081ee825 */ /* 0x002fd400078e0218 */
[----:B------:R-:W-:Y:S01]  /*4280*/  @!P1 IMAD.WIDE R48, R20, 0x4, R24 ;  /* 0x0000000414309825 */ /* 0x000fe200078e0218 */
[----:B--2---:R0:W-:Y:S03]  /*4290*/  STS [R27], R44 ;  /* 0x0000002c1b007388 */ /* 0x0041e60000000800 */
[----:B0-----:R-:W-:-:S06]  /*42a0*/  IMAD.MOV.U32 R44, RZ, RZ, RZ ;  /* 0x000000ffff2c7224 */ /* 0x001fcc00078e00ff */
[----:B------:R0:W2:Y:S01]  /*42b0*/  @!P3 LDG.E.CONSTANT R44, desc[UR6][R28.64] ;  /* 0x000000061c2cb981 */ /* 0x0000a2000c1e9900 */
[----:B------:R-:W-:-:S03]  /*42c0*/  LOP3.LUT P3, RZ, R43, 0x1, RZ, 0xc0, !PT ;  /* 0x000000012bff7812 */ /* 0x000fc6000786c0ff */
[----:B---3--:R1:W-:Y:S04]  /*42d0*/  STS [R27+0x4], R46 ;  /* 0x0000042e1b007388 */ /* 0x0083e80000000800 */
[----:B-----5:R3:W-:Y:S01]  /*42e0*/  STS [R27+0x8], R54 ;  /* 0x000008361b007388 */ /* 0x0207e20000000800 */
[----:B-1----:R-:W-:-:S03]  /*42f0*/  IMAD.MOV.U32 R46, RZ, RZ, RZ ;  /* 0x000000ffff2e7224 */ /* 0x002fc600078e00ff */
[----:B------:R1:W-:Y:S01]  /*4300*/  STS [R27+0xc], R56 ;  /* 0x00000c381b007388 */ /* 0x0003e20000000800 */
[----:B0-----:R-:W-:-:S03]  /*4310*/  @!P4 IMAD.WIDE R28, R7, 0x4, R24 ;  /* 0x00000004071cc825 */ /* 0x001fc600078e0218 */
[----:B------:R0:W5:Y:S01]  /*4320*/  @!P6 LDG.E.CONSTANT R46, desc[UR6][R30.64] ;  /* 0x000000061e2ee981 */ /* 0x000162000c1e9900 */
[----:B---3--:R-:W-:-:S03]  /*4330*/  IMAD.MOV.U32 R54, RZ, RZ, RZ ;  /* 0x000000ffff367224 */ /* 0x008fc600078e00ff */
[----:B------:R3:W-:Y:S01]  /*4340*/  STS [R27+0x10], R58 ;  /* 0x0000103a1b007388 */ /* 0x0007e20000000800 */
[----:B-1----:R-:W-:Y:S02]  /*4350*/  IMAD.MOV.U32 R56, RZ, RZ, RZ ;  /* 0x000000ffff387224 */ /* 0x002fe400078e00ff */
[----:B0-----:R-:W-:Y:S01]  /*4360*/  @!P3 IMAD.WIDE R30, R12, 0x4, R24 ;  /* 0x000000040c1eb825 */ /* 0x001fe200078e0218 */
[----:B------:R-:W-:Y:S01]  /*4370*/  LOP3.LUT P6, RZ, R43, 0x8000, RZ, 0xc0, !PT ;  /* 0x000080002bff7812 */ /* 0x000fe200078cc0ff */
[----:B------:R0:W-:Y:S02]  /*4380*/  STS [R27+0x14], R60 ;  /* 0x0000143c1b007388 */ /* 0x0001e40000000800 */
[----:B---3--:R-:W-:Y:S02]  /*4390*/  IMAD.MOV.U32 R58, RZ, RZ, RZ ;  /* 0x000000ffff3a7224 */ /* 0x008fe400078e00ff */
[----:B------:R1:W3:Y:S01]  /*43a0*/  @!P1 LDG.E.CONSTANT R54, desc[UR6][R48.64] ;  /* 0x0000000630369981 */ /* 0x0002e2000c1e9900 */
[----:B------:R-:W-:-:S03]  /*43b0*/  ISETP.NE.AND P1, PT, R59, RZ, PT ;  /* 0x000000ff3b00720c */ /* 0x000fc60003f25270 */
[----:B------:R1:W3:Y:S01]  /*43c0*/  @!P4 LDG.E.CONSTANT R56, desc[UR6][R28.64] ;  /* 0x000000061c38c981 */ /* 0x0002e2000c1e9900 */
[----:B------:R-:W-:Y:S01]  /*43d0*/  ISETP.NE.AND P4, PT, R57, RZ, PT ;  /* 0x000000ff3900720c */ /* 0x000fe20003f85270 */
[----:B0-----:R-:W-:Y:S02]  /*43e0*/  IMAD.MOV.U32 R60, RZ, RZ, RZ ;  /* 0x000000ffff3c7224 */ /* 0x001fe400078e00ff */
[----:B------:R0:W3:Y:S01]  /*43f0*/  @!P3 LDG.E.CONSTANT R58, desc[UR6][R30.64] ;  /* 0x000000061e3ab981 */ /* 0x0000e2000c1e9900 */
[----:B------:R-:W-:Y:S01]  /*4400*/  ISETP.NE.AND P3, PT, R55, RZ, PT ;  /* 0x000000ff3700720c */ /* 0x000fe20003f65270 */
[--C-:B-1----:R-:W-:Y:S02]  /*4410*/  @!P2 IMAD.WIDE R48, R5, 0x4, R24.reuse ;  /* 0x000000040530a825 */ /* 0x102fe400078e0218 */
[----:B------:R1:W-:Y:S02]  /*4420*/  STS [R27+0x18], R62 ;  /* 0x0000183e1b007388 */ /* 0x0003e40000000800 */
[----:B------:R-:W-:-:S02]  /*4430*/  IMAD.WIDE R28, R0, 0x4, R24 ;  /* 0x00000004001c7825 */ /* 0x000fc400078e0218 */
[----:B------:R4:W-:Y:S02]  /*4440*/  STS [R27+0x1c], R50 ;  /* 0x00001c321b007388 */ /* 0x0009e40000000800 */
[----:B0-----:R-:W-:Y:S02]  /*4450*/  @!P0 IMAD.WIDE R30, R4, 0x4, R24 ;  /* 0x00000004041e8825 */ /* 0x001fe400078e0218 */
[----:B------:R0:W-:Y:S02]  /*4460*/  STS [R27+0x20], R52 ;  /* 0x000020341b007388 */ /* 0x0001e40000000800 */
[----:B-1----:R-:W-:Y:S02]  /*4470*/  IMAD.MOV.U32 R62, RZ, RZ, RZ ;  /* 0x000000ffff3e7224 */ /* 0x002fe400078e00ff */
[----:B------:R1:W3:Y:S01]  /*4480*/  @!P2 LDG.E.CONSTANT R60, desc[UR6][R48.64] ;  /* 0x00000006303ca981 */ /* 0x0002e2000c1e9900 */
[----:B----4-:R-:W-:-:S03]  /*4490*/  IMAD.MOV.U32 R50, RZ, RZ, RZ ;  /* 0x000000ffff327224 */ /* 0x010fc600078e00ff */
[----:B------:R4:W-:Y:S01]  /*44a0*/  STS [R27+0x24], R64 ;  /* 0x000024401b007388 */ /* 0x0009e20000000800 */
[----:B0-----:R-:W-:-:S03]  /*44b0*/  IMAD.MOV.U32 R52, RZ, RZ, RZ ;  /* 0x000000ffff347224 */ /* 0x001fc600078e00ff */
[----:B------:R0:W-:Y:S01]  /*44c0*/  STS [R27+0x28], R66 ;  /* 0x000028421b007388 */ /* 0x0001e20000000800 */
[----:B-1----:R-:W-:-:S03]  /*44d0*/  @!P5 IMAD.WIDE R48, R13, 0x4, R24 ;  /* 0x000000040d30d825 */ /* 0x002fc600078e0218 */
[----:B------:R1:W-:Y:S01]  /*44e0*/  STS [R27+0x2c], R68 ;  /* 0x00002c441b007388 */ /* 0x0003e20000000800 */
[----:B----4-:R-:W-:-:S03]  /*44f0*/  IMAD.MOV.U32 R64, RZ, RZ, RZ ;  /* 0x000000ffff407224 */ /* 0x010fc600078e00ff */
[----:B------:R4:W3:Y:S01]  /*4500*/  @!P6 LDG.E.CONSTANT R62, desc[UR6][R28.64] ;  /* 0x000000061c3ee981 */ /* 0x0008e2000c1e9900 */
[----:B0-----:R-:W-:-:S03]  /*4510*/  IMAD.MOV.U32 R66, RZ, RZ, RZ ;  /* 0x000000ffff427224 */ /* 0x001fc600078e00ff */
[----:B------:R0:W3:Y:S01]  /*4520*/  @!P0 LDG.E.CONSTANT R50, desc[UR6][R30.64] ;  /* 0x000000061e328981 */ /* 0x0000e2000c1e9900 */
[----:B-1----:R-:W-:-:S03]  /*4530*/  IMAD.MOV.U32 R68, RZ, RZ, RZ ;  /* 0x000000ffff447224 */ /* 0x002fc600078e00ff */
[----:B------:R1:W3:Y:S01]  /*4540*/  @!P5 LDG.E.CONSTANT R52, desc[UR6][R48.64] ;  /* 0x000000063034d981 */ /* 0x0002e2000c1e9900 */
[----:B----4-:R-:W-:-:S04]  /*4550*/  @!P1 IMAD.WIDE R28, R9, 0x4, R24 ;  /* 0x00000004091c9825 */ /* 0x010fc800078e0218 */
[--C-:B0-----:R-:W-:Y:S01]  /*4560*/  @!P4 IMAD.WIDE R30, R19, 0x4, R24.reuse ;  /* 0x00000004131ec825 */ /* 0x101fe200078e0218 */
[----:B------:R0:W4:Y:S03]  /*4570*/  @!P1 LDG.E.CONSTANT R64, desc[UR6][R28.64] ;  /* 0x000000061c409981 */ /* 0x000126000c1e9900 */
[----:B-1----:R-:W-:Y:S01]  /*4580*/  @!P3 IMAD.WIDE R48, R40, 0x4, R24 ;  /* 0x000000042830b825 */ /* 0x002fe200078e0218 */
[----:B------:R-:W4:Y:S04]  /*4590*/  @!P4 LDG.E.CONSTANT R66, desc[UR6][R30.64] ;  /* 0x000000061e42c981 */ /* 0x000f28000c1e9900 */
[----:B------:R-:W4:Y:S01]  /*45a0*/  @!P3 LDG.E.CONSTANT R68, desc[UR6][R48.64] ;  /* 0x000000063044b981 */ /* 0x000f22000c1e9900 */
[----:B------:R-:W-:Y:S01]  /*45b0*/  LOP3.LUT P6, RZ, R43, 0x4000, RZ, 0xc0, !PT ;  /* 0x000040002bff7812 */ /* 0x000fe200078cc0ff */
[----:B------:R-:W-:Y:S01]  /*45c0*/  BSSY.RECONVERGENT B0, `(.L_x_20) ;  /* 0x0000018000007945 */ /* 0x000fe20003800200 */
[----:B0-----:R-:W-:-:S02]  /*45d0*/  IMAD.MOV.U32 R28, RZ, RZ, R18 ;  /* 0x000000ffff1c7224 */ /* 0x001fc400078e0012 */
[----:B------:R-:W-:Y:S01]  /*45e0*/  IMAD.MOV.U32 R29, RZ, RZ, R17 ;  /* 0x000000ffff1d7224 */ /* 0x000fe200078e0011 */
[----:B--2---:R0:W-:Y:S04]  /*45f0*/  STS [R27+0x30], R44 ;  /* 0x0000302c1b007388 */ /* 0x0041e80000000800 */
[----:B-----5:R0:W-:Y:S04]  /*4600*/  STS [R27+0x34], R46 ;  /* 0x0000342e1b007388 */ /* 0x0201e80000000800 */
[----:B---3--:R0:W-:Y:S04]  /*4610*/  STS [R27+0x38], R54 ;  /* 0x000038361b007388 */ /* 0x0081e80000000800 */
[----:B------:R0:W-:Y:S04]  /*4620*/  STS [R27+0x3c], R56 ;  /* 0x00003c381b007388 */ /* 0x0001e80000000800 */
[----:B------:R0:W-:Y:S04]  /*4630*/  STS [R27+0x40], R58 ;  /* 0x0000403a1b007388 */ /* 0x0001e80000000800 */
[----:B------:R0:W-:Y:S04]  /*4640*/  STS [R27+0x44], R60 ;  /* 0x0000443c1b007388 */ /* 0x0001e80000000800 */
[----:B------:R0:W-:Y:S04]  /*4650*/  STS [R27+0x48], R62 ;  /* 0x0000483e1b007388 */ /* 0x0001e80000000800 */
[----:B------:R0:W-:Y:S04]  /*4660*/  STS [R27+0x4c], R50 ;  /* 0x00004c321b007388 */ /* 0x0001e80000000800 */
[----:B------:R0:W-:Y:S04]  /*4670*/  STS [R27+0x50], R52 ;  /* 0x000050341b007388 */ /* 0x0001e80000000800 */
[----:B----4-:R0:W-:Y:S04]  /*4680*/  STS [R27+0x54], R64 ;  /* 0x000054401b007388 */ /* 0x0101e80000000800 */
[----:B------:R0:W-:Y:S04]  /*4690*/  STS [R27+0x58], R66 ;  /* 0x000058421b007388 */ /* 0x0001e80000000800 */
[----:B------:R0:W-:Y:S01]  /*46a0*/  STS [R27+0x5c], R68 ;  /* 0x00005c441b007388 */ /* 0x0001e20000000800 */
[----:B------:R-:W-:Y:S05]  /*46b0*/  @P6 BRA `(.L_x_21) ;  /* 0x0000000000206947 */ /* 0x000fea0003800000 */
[----:B------:R-:W-:Y:S01]  /*46c0*/  LOP3.LUT P6, RZ, R43, 0x2000, RZ, 0xc0, !PT ;  /* 0x000020002bff7812 */ /* 0x000fe200078cc0ff */
[----:B------:R-:W-:Y:S01]  /*46d0*/  BSSY.RECONVERGENT B1, `(.L_x_22) ;  /* 0x0000005000017945 */ /* 0x000fe20003800200 */
[----:B------:R-:W-:-:S11]  /*46e0*/  IMAD.MOV.U32 R30, RZ, RZ, RZ ;  /* 0x000000ffff1e7224 */ /* 0x000fd600078e00ff */
[----:B------:R-:W-:Y:S05]  /*46f0*/  @P6 BRA `(.L_x_23) ;  /* 0x0000000000086947 */ /* 0x000fea0003800000 */
[----:B------:R-:W-:-:S06]  /*4700*/  IMAD.WIDE R30, R41, 0x4, R24 ;  /* 0x00000004291e7825 */ /* 0x000fcc00078e0218 */
[----:B------:R1:W5:Y:S02]  /*4710*/  LDG.E.CONSTANT R30, desc[UR6][R30.64] ;  /* 0x000000061e1e7981 */ /* 0x000364000c1e9900 */
.L_x_23:
[----:B------:R-:W-:Y:S05]  /*4720*/  BSYNC.RECONVERGENT B1 ;  /* 0x0000000000017941 */ /* 0x000fea0003800200 */
.L_x_22:
[----:B-----5:R2:W-:Y:S02]  /*4730*/  STS [R27+0x60], R30 ;  /* 0x0000601e1b007388 */ /* 0x0205e40000000800 */
.L_x_21:
[----:B------:R-:W-:Y:S05]  /*4740*/  BSYNC.RECONVERGENT B0 ;  /* 0x0000000000007941 */ /* 0x000fea0003800200 */
.L_x_20:
[----:B------:R-:W-:Y:S01]  /*4750*/  LOP3.LUT P6, RZ, R43, 0x1000, RZ, 0xc0, !PT ;  /* 0x000010002bff7812 */ /* 0x000fe200078cc0ff */
[----:B------:R-:W-:-:S12]  /*4760*/  BSSY.RECONVERGENT B0, `(.L_x_24) ;  /* 0x000000a000007945 */ /* 0x000fd80003800200 */
[----:B------:R-:W-:Y:S05]  /*4770*/  @P6 BRA `(.L_x_25) ;  /* 0x0000000000206947 */ /* 0x000fea0003800000 */
[----:B------:R-:W-:Y:S01]  /*4780*/  LOP3.LUT P6, RZ, R43, 0x800, RZ, 0xc0, !PT ;  /* 0x000008002bff7812 */ /* 0x000fe200078cc0ff */
[----:B------:R-:W-:Y:S01]  /*4790*/  BSSY.RECONVERGENT B1, `(.L_x_26) ;  /* 0x0000005000017945 */ /* 0x000fe20003800200 */
[----:B--2---:R-:W-:-:S11]  /*47a0*/  IMAD.MOV.U32 R30, RZ, RZ, RZ ;  /* 0x000000ffff1e7224 */ /* 0x004fd600078e00ff */
[----:B------:R-:W-:Y:S05]  /*47b0*/  @P6 BRA `(.L_x_27) ;  /* 0x0000000000086947 */ /* 0x000fea0003800000 */
[----:B-1----:R-:W-:-:S06]  /*47c0*/  IMAD.WIDE R30, R37, 0x4, R24 ;  /* 0x00000004251e7825 */ /* 0x002fcc00078e0218 */
[----:B------:R2:W5:Y:S02]  /*47d0*/  LDG.E.CONSTANT R30, desc[UR6][R30.64] ;  /* 0x000000061e1e7981 */ /* 0x000564000c1e9900 */
.L_x_27:
[----:B------:R-:W-:Y:S05]  /*47e0*/  BSYNC.RECONVERGENT B1 ;  /* 0x0000000000017941 */ /* 0x000fea0003800200 */
.L_x_26:
[----:B-----5:R3:W-:Y:S02]  /*47f0*/  STS [R27+0x64], R30 ;  /* 0x0000641e1b007388 */ /* 0x0207e40000000800 */
.L_x_25:
[----:B------:R-:W-:Y:S05]  /*4800*/  BSYNC.RECONVERGENT B0 ;  /* 0x0000000000007941 */ /* 0x000fea0003800200 */
.L_x_24:
[----:B------:R-:W-:Y:S01]  /*4810*/  LOP3.LUT P6, RZ, R43, 0x400, RZ, 0xc0, !PT ;  /* 0x000004002bff7812 */ /* 0x000fe200078cc0ff */
[----:B------:R-:W-:-:S12]  /*4820*/  BSSY.RECONVERGENT B0, `(.L_x_28) ;  /* 0x000000a000007945 */ /* 0x000fd80003800200 */
[----:B------:R-:W-:Y:S05]  /*4830*/  @P6 BRA `(.L_x_29) ;  /* 0x0000000000206947 */ /* 0x000fea0003800000 */
[----:B------:R-:W-:Y:S01]  /*4840*/  LOP3.LUT P6, RZ, R43, 0x200, RZ, 0xc0, !PT ;  /* 0x000002002bff7812 */ /* 0x000fe200078cc0ff */
[----:B------:R-:W-:Y:S01]  /*4850*/  BSSY.RECONVERGENT B1, `(.L_x_30) ;  /* 0x0000005000017945 */ /* 0x000fe20003800200 */
[----:B--23--:R-:W-:-:S11]  /*4860*/  IMAD.MOV.U32 R30, RZ, RZ, RZ ;  /* 0x000000ffff1e7224 */ /* 0x00cfd600078e00ff */
[----:B------:R-:W-:Y:S05]  /*4870*/  @P6 BRA `(.L_x_31) ;  /* 0x0000000000086947 */ /* 0x000fea0003800000 */
[----:B-1----:R-:W-:-:S06]  /*4880*/  IMAD.WIDE R30, R38, 0x4, R24 ;  /* 0x00000004261e7825 */ /* 0x002fcc00078e0218 */
[----:B------:R2:W5:Y:S02]  /*4890*/  LDG.E.CONSTANT R30, desc[UR6][R30.64] ;  /* 0x000000061e1e7981 */ /* 0x000564000c1e9900 */
.L_x_31:
[----:B------:R-:W-:Y:S05]  /*48a0*/  BSYNC.RECONVERGENT B1 ;  /* 0x0000000000017941 */ /* 0x000fea0003800200 */
.L_x_30:
[----:B-----5:R4:W-:Y:S02]  /*48b0*/  STS [R27+0x68], R30 ;  /* 0x0000681e1b007388 */ /* 0x0209e40000000800 */
.L_x_29:
[----:B------:R-:W-:Y:S05]  /*48c0*/  BSYNC.RECONVERGENT B0 ;  /* 0x0000000000007941 */ /* 0x000fea0003800200 */
.L_x_28:
[----:B------:R-:W-:Y:S01]  /*48d0*/  LOP3.LUT P6, RZ, R43, 0x100, RZ, 0xc0, !PT ;  /* 0x000001002bff7812 */ /* 0x000fe200078cc0ff */
[----:B------:R-:W-:-:S12]  /*48e0*/  BSSY.RECONVERGENT B0, `(.L_x_32) ;  /* 0x000000a000007945 */ /* 0x000fd80003800200 */
[----:B------:R-:W-:Y:S05]  /*48f0*/  @P6 BRA `(.L_x_33) ;  /* 0x0000000000206947 */ /* 0x000fea0003800000 */
[----:B------:R-:W-:Y:S01]  /*4900*/  LOP3.LUT P6, RZ, R43, 0x80, RZ, 0xc0, !PT ;  /* 0x000000802bff7812 */ /* 0x000fe200078cc0ff */
[----:B------:R-:W-:Y:S01]  /*4910*/  BSSY.RECONVERGENT B1, `(.L_x_34) ;  /* 0x0000005000017945 */ /* 0x000fe20003800200 */
[----:B------:R-:W-:-:S11]  /*4920*/  IMAD.MOV.U32 R18, RZ, RZ, RZ ;  /* 0x000000ffff127224 */ /* 0x000fd600078e00ff */
[----:B------:R-:W-:Y:S05]  /*4930*/  @P6 BRA `(.L_x_35) ;  /* 0x0000000000086947 */ /* 0x000fea0003800000 */
[----:B------:R-:W-:-:S05]  /*4940*/  IMAD.WIDE R24, R39, 0x4, R24 ;  /* 0x0000000427187825 */ /* 0x000fca00078e0218 */
[----:B------:R0:W5:Y:S02]  /*4950*/  LDG.E.CONSTANT R18, desc[UR6][R24.64] ;  /* 0x0000000618127981 */ /* 0x000164000c1e9900 */
.L_x_35:
[----:B------:R-:W-:Y:S05]  /*4960*/  BSYNC.RECONVERGENT B1 ;  /* 0x0000000000017941 */ /* 0x000fea0003800200 */
.L_x_34:
[----:B-----5:R0:W-:Y:S02]  /*4970*/  STS [R27+0x6c], R18 ;  /* 0x00006c121b007388 */ /* 0x0201e40000000800 */
.L_x_33:
[----:B------:R-:W-:Y:S05]  /*4980*/  BSYNC.RECONVERGENT B0 ;  /* 0x0000000000007941 */ /* 0x000fea0003800200 */
.L_x_32:
[----:B------:R-:W-:Y:S01]  /*4990*/  ISETP.GT.U32.AND P6, PT, R16, 0x7, PT ;  /* 0x000000071000780c */ /* 0x000fe20003fc4070 */
[----:B------:R-:W-:-:S12]  /*49a0*/  BSSY.RECONVERGENT B0, `(.L_x_36) ;  /* 0x0000016000007945 */ /* 0x000fd80003800200 */
[----:B------:R-:W-:Y:S05]  /*49b0*/  @P6 BRA `(.L_x_37) ;  /* 0x0000000000506947 */ /* 0x000fea0003800000 */
[----:B0-234-:R-:W-:-:S04]  /*49c0*/  IMAD R27, R21, 0x6, R26 ;  /* 0x00000006151b7824 */ /* 0x01dfc800078e021a */
[----:B------:R-:W-:-:S05]  /*49d0*/  IMAD R25, R27, 0x3, RZ ;  /* 0x000000031b197824 */ /* 0x000fca00078e02ff */
[----:B------:R-:W-:-:S04]  /*49e0*/  ISETP.GT.U32.AND P6, PT, R25, 0x47, PT ;  /* 0x000000471900780c */ /* 0x000fc80003fc4070 */
[----:B------:R-:W-:-:S04]  /*49f0*/  ISETP.GT.U32.OR P6, PT, R26, 0x5, P6 ;  /* 0x000000051a00780c */ /* 0x000fc800037c4470 */
[----:B------:R-:W-:-:S13]  /*4a00*/  ISETP.GT.U32.OR P6, PT, R27, 0x17, P6 ;  /* 0x000000171b00780c */ /* 0x000fda00037c4470 */
[----:B------:R-:W2:Y:S01]  /*4a10*/  @!P6 LDG.E.CONSTANT R18, desc[UR6][R28.64+-0x4] ;  /* 0xfffffc061c12e981 */ /* 0x000ea2000c1e9900 */
[----:B------:R-:W-:-:S04]  /*4a20*/  UIADD3 UR5, UPT, UPT, UR8, 0xc00, URZ ;  /* 0x00000c0008057890 */ /* 0x000fc8000fffe0ff */
[----:B------:R-:W-:-:S06]  /*4a30*/  ULEA UR5, UR9, UR5, 0x18 ;  /* 0x0000000509057291 */ /* 0x000fcc000f8ec0ff */
[----:B------:R-:W-:-:S05]  /*4a40*/  LEA R17, R25, UR5, 0x2 ;  /* 0x0000000519117c11 */ /* 0x000fca000f8e10ff */
[----:B--2---:R0:W-:Y:S01]  /*4a50*/  @!P6 STS [R17], R18 ;  /* 0x000000121100e388 */ /* 0x0041e20000000800 */
[----:B------:R-:W-:-:S04]  /*4a60*/  ISETP.GT.U32.AND P6, PT, R25, 0x46, PT ;  /* 0x000000461900780c */ /* 0x000fc80003fc4070 */
[----:B------:R-:W-:-:S04]  /*4a70*/  ISETP.GT.U32.OR P6, PT, R26, 0x5, P6 ;  /* 0x000000051a00780c */ /* 0x000fc800037c4470 */
[----:B------:R-:W-:-:S13]  /*4a80*/  ISETP.GT.U32.OR P6, PT, R27, 0x17, P6 ;  /* 0x000000171b00780c */ /* 0x000fda00037c4470 */
[----:B------:R-:W2:Y:S04]  /*4a90*/  @!P6 LDG.E.CONSTANT R24, desc[UR6][R28.64] ;  /* 0x000000061c18e981 */ /* 0x000ea8000c1e9900 */
[----:B--2---:R0:W-:Y:S01]  /*4aa0*/  @!P6 STS [R17+0x4], R24 ;  /* 0x000004181100e388 */ /* 0x0041e20000000800 */
[----:B------:R-:W-:-:S04]  /*4ab0*/  ISETP.GT.U32.AND P6, PT, R25, 0x45, PT ;  /* 0x000000451900780c */ /* 0x000fc80003fc4070 */
[----:B------:R-:W-:-:S04]  /*4ac0*/  ISETP.GT.U32.OR P6, PT, R26, 0x5, P6 ;  /* 0x000000051a00780c */ /* 0x000fc800037c4470 */
[----:B------:R-:W-:-:S13]  /*4ad0*/  ISETP.GT.U32.OR P6, PT, R27, 0x17, P6 ;  /* 0x000000171b00780c */ /* 0x000fda00037c4470 */
[----:B------:R-:W2:Y:S04]  /*4ae0*/  @!P6 LDG.E.CONSTANT R26, desc[UR6][R28.64+0x4] ;  /* 0x000004061c1ae981 */ /* 0x000ea8000c1e9900 */
[----:B--2---:R0:W-:Y:S02]  /*4af0*/  @!P6 STS [R17+0x8], R26 ;  /* 0x0000081a1100e388 */ /* 0x0041e40000000800 */
.L_x_37:
[----:B------:R-:W-:Y:S05]  /*4b00*/  BSYNC.RECONVERGENT B0 ;  /* 0x0000000000007941 */ /* 0x000fea0003800200 */
.L_x_36:
[----:B------:R-:W-:Y:S01]  /*4b10*/  BAR.SYNC.DEFER_BLOCKING 0x0 ;  /* 0x0000000000007b1d */ /* 0x000fe20000010000 */
[----:B0-----:R-:W-:Y:S01]  /*4b20*/  IADD3 R18, P6, PT, R28, 0x120, RZ ;  /* 0x000001201c127810 */ /* 0x001fe20007fde0ff */
[----:B------:R-:W-:Y:S01]  /*4b30*/  UIADD3 UR4, UPT, UPT, UR4, 0x1, URZ ;  /* 0x0000000104047890 */ /* 0x000fe2000fffe0ff */
[----:B------:R-:W-:Y:S02]  /*4b40*/  VIADD R41, R41, 0x1880 ;  /* 0x0000188029297836 */ /* 0x000fe40000000000 */
[----:B------:R-:W-:Y:S01]  /*4b50*/  VIADD R40, R40, 0x1880 ;  /* 0x0000188028287836 */ /* 0x000fe20000000000 */
[----:B------:R-:W-:Y:S01]  /*4b60*/  UISETP.NE.AND UP0, UPT, UR4, 0x4, UPT ;  /* 0x000000040400788c */ /* 0x000fe2000bf05270 */
[----:B------:R-:W-:Y:S02]  /*4b70*/  IMAD.X R17, RZ, RZ, R29, P6 ;  /* 0x000000ffff117224 */ /* 0x000fe400030e061d */
[----:B------:R-:W-:Y:S02]  /*4b80*/  VIADD R39, R39, 0x1880 ;  /* 0x0000188027277836 */ /* 0x000fe40000000000 */
[----:B------:R-:W-:-:S02]  /*4b90*/  VIADD R38, R38, 0x1880 ;  /* 0x0000188026267836 */ /* 0x000fc40000000000 */
[----:B------:R-:W-:Y:S02]  /*4ba0*/  VIADD R37, R37, 0x1880 ;  /* 0x0000188025257836 */ /* 0x000fe40000000000 */
[----:B------:R-:W-:Y:S02]  /*4bb0*/  VIADD R36, R36, 0x1880 ;  /* 0x0000188024247836 */ /* 0x000fe40000000000 */
[----:B------:R-:W-:Y:S02]  /*4bc0*/  VIADD R35, R35, 0x1880 ;  /* 0x0000188023237836 */ /* 0x000fe40000000000 */
[----:B------:R-:W-:Y:S02]  /*4bd0*/  VIADD R34, R34, 0x1880 ;  /* 0x0000188022227836 */ /* 0x000fe40000000000 */
[----:B------:R-:W-:Y:S02]  /*4be0*/  VIADD R33, R33, 0x1880 ;  /* 0x0000188021217836 */ /* 0x000fe40000000000 */
[----:B------:R-:W-:Y:S01]  /*4bf0*/  VIADD R32, R32, 0x1880 ;  /* 0x0000188020207836 */ /* 0x000fe20000000000 */
[----:B------:R-:W-:Y:S01]  /*4c00*/  LDS.64 R52, [R14] ;  /* 0x000000000e347984 */ /* 0x000fe20000000a00 */
[----:B------:R-:W-:-:S02]  /*4c10*/  VIADD R23, R23, 0x1880 ;  /* 0x0000188017177836 */ /* 0x000fc40000000000 */
[----:B------:R-:W-:Y:S01]  /*4c20*/  VIADD R22, R22, 0x1880 ;  /* 0x0000188016167836 */ /* 0x000fe20000000000 */
[----:B--234-:R-:W0:Y:S01]  /*4c30*/  LDS.128 R24, [UR10+0xc00] ;  /* 0x000c000aff187984 */ /* 0x01ce220008000c00 */
[----:B------:R-:W-:Y:S02]  /*4c40*/  VIADD R10, R10, 0x1880 ;  /* 0x000018800a0a7836 */ /* 0x000fe40000000000 */
[----:B------:R-:W-:Y:S01]  /*4c50*/  VIADD R15, R15, 0x1880 ;  /* 0x000018800f0f7836 */ /* 0x000fe20000000000 */
[----:B------:R-:W2:Y:S01]  /*4c60*/  LDS.64 R50, [R14+0x8] ;  /* 0x000008000e327984 */ /* 0x000ea20000000a00 */
[----:B------:R-:W-:Y:S02]  /*4c70*/  VIADD R6, R6, 0x1880 ;  /* 0x0000188006067836 */ /* 0x000fe40000000000 */
[----:B------:R-:W-:Y:S01]  /*4c80*/  VIADD R2, R2, 0x1880 ;  /* 0x0000188002027836 */ /* 0x000fe20000000000 */
[----:B------:R-:W3:Y:S01]  /*4c90*/  LDS.64 R48, [R14+0x40] ;  /* 0x000040000e307984 */ /* 0x000ee20000000a00 */
[----:B------:R-:W-:-:S02]  /*4ca0*/  VIADD R3, R3, 0x1880 ;  /* 0x0000188003037836 */ /* 0x000fc40000000000 */
[----:B------:R-:W-:Y:S01]  /*4cb0*/  VIADD R11, R11, 0x1880 ;  /* 0x000018800b0b7836 */ /* 0x000fe20000000000 */
[----:B-1----:R-:W1:Y:S01]  /*4cc0*/  LDS.128 R28, [UR10+0xc10] ;  /* 0x000c100aff1c7984 */ /* 0x002e620008000c00 */
        /* <DEDUP_REMOVED lines=10> */
[----:B0-----:R-:W-:Y:S01]  /*4d70*/  FFMA R52, R52, R24, R45 ;  /* 0x0000001834347223 */ /* 0x001fe2000000002d */
[----:B------:R-:W-:Y:S01]  /*4d80*/  FFMA R47, R24, R53, R47 ;  /* 0x00000035182f7223 */ /* 0x000fe2000000002f */
[----:B------:R-:W0:Y:S02]  /*4d90*/  LDS.64 R44, [R14+0x48] ;  /* 0x000048000e2c7984 */ /* 0x000e240000000a00 */
[-C--:B------:R-:W-:Y:S01]  /*4da0*/  FFMA R53, R53, R25.reuse, R52 ;  /* 0x0000001935357223 */ /* 0x080fe20000000034 */
[----:B--2---:R-:W-:-:S03]  /*4db0*/  FFMA R24, R50, R25, R47 ;  /* 0x0000001932187223 */ /* 0x004fc6000000002f */
[-C--:B------:R-:W-:Y:S01]  /*4dc0*/  FFMA R53, R50, R26.reuse, R53 ;  /* 0x0000001a32357223 */ /* 0x080fe20000000035 */
[----:B------:R-:W-:Y:S02]  /*4dd0*/  FFMA R24, R51, R26, R24 ;  /* 0x0000001a33187223 */ /* 0x000fe40000000018 */
[----:B------:R-:W2:Y:S01]  /*4de0*/  LDS.64 R50, [R14+0x80] ;  /* 0x000080000e327984 */ /* 0x000ea20000000a00 */
[-C--:B---3--:R-:W-:Y:S01]  /*4df0*/  FFMA R25, R48, R27.reuse, R53 ;  /* 0x0000001b30197223 */ /* 0x088fe20000000035 */
[----:B------:R-:W-:Y:S02]  /*4e00*/  FFMA R47, R49, R27, R24 ;  /* 0x0000001b312f7223 */ /* 0x000fe40000000018 */
[----:B------:R-:W3:Y:S01]  /*4e10*/  LDS.64 R52, [R14+0x88] ;  /* 0x000088000e347984 */ /* 0x000ee20000000a00 */
[----:B-1----:R-:W-:-:S03]  /*4e20*/  FFMA R46, R28, R49, R25 ;  /* 0x000000311c2e7223 */ /* 0x002fc60000000019 */
[----:B------:R-:W1:Y:S01]  /*4e30*/  LDS.128 R24, [UR10+0xc20] ;  /* 0x000c200aff187984 */ /* 0x000e620008000c00 */
[C---:B0-----:R-:W-:Y:S01]  /*4e40*/  FFMA R28, R44.reuse, R28, R47 ;  /* 0x0000001c2c1c7223 */ /* 0x041fe2000000002f */
[-C--:B------:R-:W-:Y:S02]  /*4e50*/  FFMA R49, R44, R29.reuse, R46 ;  /* 0x0000001d2c317223 */ /* 0x080fe4000000002e */
[----:B------:R-:W0:Y:S01]  /*4e60*/  LDS.64 R46, [R14+0x180] ;  /* 0x000180000e2e7984 */ /* 0x000e220000000a00 */
[----:B------:R-:W-:-:S03]  /*4e70*/  FFMA R28, R45, R29, R28 ;  /* 0x0000001d2d1c7223 */ /* 0x000fc6000000001c */
[----:B------:R-:W-:Y:S01]  /*4e80*/  LDS.64 R44, [R14+0x1c0] ;  /* 0x0001c0000e2c7984 */ /* 0x000fe20000000a00 */
[-C--:B--2---:R-:W-:Y:S01]  /*4e90*/  FFMA R50, R50, R30.reuse, R49 ;  /* 0x0000001e32327223 */ /* 0x084fe20000000031 */
[C---:B------:R-:W-:Y:S02]  /*4ea0*/  FFMA R29, R51.reuse, R30, R28 ;  /* 0x0000001e331d7223 */ /* 0x040fe4000000001c */
[----:B------:R-:W2:Y:S01]  /*4eb0*/  LDS.64 R48, [R14+0x188] ;  /* 0x000188000e307984 */ /* 0x000ea20000000a00 */
[-C--:B------:R-:W-:Y:S01]  /*4ec0*/  FFMA R51, R51, R31.reuse, R50 ;  /* 0x0000001f33337223 */ /* 0x080fe20000000032 */
[----:B---3--:R-:W-:-:S03]  /*4ed0*/  FFMA R29, R52, R31, R29 ;  /* 0x0000001f341d7223 */ /* 0x008fc6000000001d */
[----:B-1----:R-:W-:Y:S01]  /*4ee0*/  FFMA R51, R52, R24, R51 ;  /* 0x0000001834337223 */ /* 0x002fe20000000033 */
[----:B------:R-:W-:Y:S02]  /*4ef0*/  FFMA R24, R24, R53, R29 ;  /* 0x0000003518187223 */ /* 0x000fe4000000001d */
[----:B------:R-:W1:Y:S04]  /*4f00*/  LDS.128 R28, [UR10+0xc30] ;  /* 0x000c300aff1c7984 */ /* 0x000e680008000c00 */
[----:B------:R-:W3:Y:S01]  /*4f10*/  LDS.64 R52, [R14+0x1c8] ;  /* 0x0001c8000e347984 */ /* 0x000ee20000000a00 */
[-C--:B0-----:R-:W-:Y:S01]  /*4f20*/  FFMA R51, R46, R25.reuse, R51 ;  /* 0x000000192e337223 */ /* 0x081fe20000000033 */
[----:B------:R-:W-:-:S03]  /*4f30*/  FFMA R25, R47, R25, R24 ;  /* 0x000000192f197223 */ /* 0x000fc60000000018 */
[-C--:B------:R-:W-:Y:S02]  /*4f40*/  FFMA R24, R47, R26.reuse, R51 ;  /* 0x0000001a2f187223 */ /* 0x080fe40000000033 */
[----:B------:R-:W0:Y:S01]  /*4f50*/  LDS.64 R50, [R14+0x200] ;  /* 0x000200000e327984 */ /* 0x000e220000000a00 */
[C---:B--2---:R-:W-:Y:S01]  /*4f60*/  FFMA R26, R48.reuse, R26, R25 ;  /* 0x0000001a301a7223 */ /* 0x044fe20000000019 */
[----:B------:R-:W-:-:S03]  /*4f70*/  FFMA R47, R48, R27, R24 ;  /* 0x0000001b302f7223 */ /* 0x000fc60000000018 */
[----:B------:R-:W-:Y:S02]  /*4f80*/  FFMA R49, R49, R27, R26 ;  /* 0x0000001b31317223 */ /* 0x000fe4000000001a */
[----:B------:R-:W2:Y:S01]  /*4f90*/  LDS.128 R24, [UR10+0xc40] ;  /* 0x000c400aff187984 */ /* 0x000ea20008000c00 */
[----:B-1----:R-:W-:Y:S01]  /*4fa0*/  FFMA R44, R44, R28, R47 ;  /* 0x0000001c2c2c7223 */ /* 0x002fe2000000002f */
[----:B------:R-:W-:Y:S02]  /*4fb0*/  FFMA R49, R28, R45, R49 ;  /* 0x0000002d1c317223 */ /* 0x000fe40000000031 */
[----:B------:R-:W1:Y:S01]  /*4fc0*/  LDS.64 R46, [R14+0x208] ;  /* 0x000208000e2e7984 */ /* 0x000e620000000a00 */
[-C--:B------:R-:W-:Y:S01]  /*4fd0*/  FFMA R45, R45, R29.reuse, R44 ;  /* 0x0000001d2d2d7223 */ /* 0x080fe2000000002c */
[C---:B---3--:R-:W-:Y:S02]  /*4fe0*/  FFMA R28, R52.reuse, R29, R49 ;  /* 0x0000001d341c7223 */ /* 0x048fe40000000031 */
[----:B------:R-:W3:Y:S01]  /*4ff0*/  LDS.64 R48, [R14+0x300] ;  /* 0x000300000e307984 */ /* 0x000ee20000000a00 */
[-C--:B------:R-:W-:Y:S01]  /*5000*/  FFMA R45, R52, R30.reuse, R45 ;  /* 0x0000001e342d7223 */ /* 0x080fe2000000002d */
[----:B------:R-:W-:-:S02]  /*5010*/  FFMA R28, R53, R30, R28 ;  /* 0x0000001e351c7223 */ /* 0x000fc4000000001c */
[----:B------:R-:W4:Y:S01]  /*5020*/  LDS.64 R52, [R14+0x308] ;  /* 0x000308000e347984 */ /* 0x000f220000000a00 */
[-C--:B0-----:R-:W-:Y:S01]  /*5030*/  FFMA R45, R50, R31.reuse, R45 ;  /* 0x0000001f322d7223 */ /* 0x081fe2000000002d */
[----:B------:R-:W-:Y:S02]  /*5040*/  FFMA R55, R51, R31, R28 ;  /* 0x0000001f33377223 */ /* 0x000fe4000000001c */
[----:B------:R-:W0:Y:S01]  /*5050*/  LDS.128 R28, [UR10+0xc50] ;  /* 0x000c500aff1c7984 */ /* 0x000e220008000c00 */
[----:B--2---:R-:W-:-:S04]  /*5060*/  FFMA R44, R24, R51, R45 ;  /* 0x00000033182c7223 */ /* 0x004fc8000000002d */
[CC--:B-1----:R-:W-:Y:S01]  /*5070*/  FFMA R51, R46.reuse, R25.reuse, R44 ;  /* 0x000000192e337223 */ /* 0x0c2fe2000000002c */
[----:B------:R-:W-:Y:S01]  /*5080*/  FFMA R24, R46, R24, R55 ;  /* 0x000000182e187223 */ /* 0x000fe20000000037 */
[----:B------:R-:W1:Y:S03]  /*5090*/  LDS.64 R44, [R14+0x340] ;  /* 0x000340000e2c7984 */ /* 0x000e660000000a00 */
[----:B------:R-:W-:Y:S01]  /*50a0*/  FFMA R24, R47, R25, R24 ;  /* 0x000000192f187223 */ /* 0x000fe20000000018 */
[-C--:B---3--:R-:W-:Y:S01]  /*50b0*/  FFMA R48, R48, R26.reuse, R51 ;  /* 0x0000001a30307223 */ /* 0x088fe20000000033 */
[----:B------:R-:W2:Y:S02]  /*50c0*/  LDS.64 R46, [R14+0x348] ;  /* 0x000348000e2e7984 */ /* 0x000ea40000000a00 */
[C---:B------:R-:W-:Y:S01]  /*50d0*/  FFMA R25, R49.reuse, R26, R24 ;  /* 0x0000001a31197223 */ /* 0x040fe20000000018 */
[----:B------:R-:W-:-:S03]  /*50e0*/  FFMA R49, R49, R27, R48 ;  /* 0x0000001b31317223 */ /* 0x000fc60000000030 */
[C---:B----4-:R-:W-:Y:S01]  /*50f0*/  FFMA R25, R52.reuse, R27, R25 ;  /* 0x0000001b34197223 */ /* 0x050fe20000000019 */
[----:B0-----:R-:W-:-:S03]  /*5100*/  FFMA R51, R52, R28, R49 ;  /* 0x0000001c34337223 */ /* 0x001fc60000000031 */
[----:B------:R-:W-:Y:S01]  /*5110*/  FFMA R28, R28, R53, R25 ;  /* 0x000000351c1c7223 */ /* 0x000fe20000000019 */
[----:B------:R-:W-:Y:S04]  /*5120*/  LDS.64 R48, [R14+0x380] ;  /* 0x000380000e307984 */ /* 0x000fe80000000a00 */
[----:B------:R-:W0:Y:S01]  /*5130*/  LDS.128 R24, [UR10+0xc60] ;  /* 0x000c600aff187984 */ /* 0x000e220008000c00 */
[-C--:B-1----:R-:W-:Y:S01]  /*5140*/  FFMA R51, R44, R29.reuse, R51 ;  /* 0x0000001d2c337223 */ /* 0x082fe20000000033 */
[----:B------:R-:W-:-:S03]  /*5150*/  FFMA R29, R45, R29, R28 ;  /* 0x0000001d2d1d7223 */ /* 0x000fc6000000001c */
[-C--:B------:R-:W-:Y:S01]  /*5160*/  FFMA R28, R45, R30.reuse, R51 ;  /* 0x0000001e2d1c7223 */ /* 0x080fe20000000033 */
[C---:B--2---:R-:W-:Y:S01]  /*5170*/  FFMA R30, R46.reuse, R30, R29 ;  /* 0x0000001e2e1e7223 */ /* 0x044fe2000000001d */
[----:B------:R-:W1:Y:S02]  /*5180*/  LDS.64 R50, [R14+0x388] ;  /* 0x000388000e327984 */ /* 0x000e640000000a00 */
[-C--:B------:R-:W-:Y:S01]  /*5190*/  FFMA R53, R46, R31.reuse, R28 ;  /* 0x0000001f2e357223 */ /* 0x080fe2000000001c */
[----:B------:R-:W-:Y:S01]  /*51a0*/  FFMA R47, R47, R31, R30 ;  /* 0x0000001f2f2f7223 */ /* 0x000fe2000000001e */
[----:B------:R-:W2:Y:S04]  /*51b0*/  LDS.64 R44, [R14+0x480] ;  /* 0x000480000e2c7984 */ /* 0x000ea80000000a00 */
[----:B------:R-:W3:Y:S01]  /*51c0*/  LDS.128 R28, [UR10+0xc70] ;  /* 0x000c700aff1c7984 */ /* 0x000ee20008000c00 */
[----:B0-----:R-:W-:Y:S01]  /*51d0*/  FFMA R48, R48, R24, R53 ;  /* 0x0000001830307223 */ /* 0x001fe20000000035 */
[----:B------:R-:W-:-:S02]  /*51e0*/  FFMA R53, R24, R49, R47 ;  /* 0x0000003118357223 */ /* 0x000fc4000000002f */
[----:B------:R-:W0:Y:S01]  /*51f0*/  LDS.64 R46, [R14+0x488] ;  /* 0x000488000e2e7984 */ /* 0x000e220000000a00 */
[-C--:B------:R-:W-:Y:S01]  /*5200*/  FFMA R49, R49, R25.reuse, R48 ;  /* 0x0000001931317223 */ /* 0x080fe20000000030 */
[----:B-1----:R-:W-:-:S03]  /*5210*/  FFMA R24, R50, R25, R53 ;  /* 0x0000001932187223 */ /* 0x002fc60000000035 */
[-C--:B------:R-:W-:Y:S02]  /*5220*/  FFMA R25, R50, R26.reuse, R49 ;  /* 0x0000001a32197223 */ /* 0x080fe40000000031 */
[----:B------:R-:W1:Y:S01]  /*5230*/  LDS.64 R48, [R14+0x4c0] ;  /* 0x0004c0000e307984 */ /* 0x000e620000000a00 */
[----:B------:R-:W-:Y:S01]  /*5240*/  FFMA R24, R51, R26, R24 ;  /* 0x0000001a33187223 */ /* 0x000fe20000000018 */
[-C--:B--2---:R-:W-:Y:S02]  /*5250*/  FFMA R25, R44, R27.reuse, R25 ;  /* 0x0000001b2c197223 */ /* 0x084fe40000000019 */
[----:B------:R-:W2:Y:S01]  /*5260*/  LDS.64 R50, [R14+0x4c8] ;  /* 0x0004c8000e327984 */ /* 0x000ea20000000a00 */
[----:B------:R-:W-:Y:S01]  /*5270*/  FFMA R53, R45, R27, R24 ;  /* 0x0000001b2d357223 */ /* 0x000fe20000000018 */
[----:B---3--:R-:W-:Y:S02]  /*5280*/  FFMA R44, R28, R45, R25 ;  /* 0x0000002d1c2c7223 */ /* 0x008fe40000000019 */
[----:B------:R-:W3:Y:S01]  /*5290*/  LDS.128 R24, [UR10+0xc80] ;  /* 0x000c800aff187984 */ /* 0x000ee20008000c00 */
[C---:B0-----:R-:W-:Y:S01]  /*52a0*/  FFMA R28, R46.reuse, R28, R53 ;  /* 0x0000001c2e1c7223 */ /* 0x041fe20000000035 */
[----:B------:R-:W-:-:S02]  /*52b0*/  FFMA R45, R46, R29, R44 ;  /* 0x0000001d2e2d7223 */ /* 0x000fc4000000002c */
[----:B------:R-:W-:Y:S01]  /*52c0*/  LDS.64 R52, [R14+0x508] ;  /* 0x000508000e347984 */ /* 0x000fe20000000a00 */
[----:B------:R-:W-:-:S03]  /*52d0*/  FFMA R28, R47, R29, R28 ;  /* 0x0000001d2f1c7223 */ /* 0x000fc6000000001c */
[----:B------:R-:W0:Y:S01]  /*52e0*/  LDS.64 R46, [R14+0x500] ;  /* 0x000500000e2e7984 */ /* 0x000e220000000a00 */
[-C--:B-1----:R-:W-:Y:S01]  /*52f0*/  FFMA R48, R48, R30.reuse, R45 ;  /* 0x0000001e30307223 */ /* 0x082fe2000000002d */
[C---:B------:R-:W-:Y:S02]  /*5300*/  FFMA R29, R49.reuse, R30, R28 ;  /* 0x0000001e311d7223 */ /* 0x040fe4000000001c */
[----:B------:R-:W-:Y:S01]  /*5310*/  LDS.64 R44, [R14+0x600] ;  /* 0x000600000e2c7984 */ /* 0x000fe20000000a00 */
[-C--:B------:R-:W-:Y:S01]  /*5320*/  FFMA R49, R49, R31.reuse, R48 ;  /* 0x0000001f31317223 */ /* 0x080fe20000000030 */
[----:B--2---:R-:W-:-:S03]  /*5330*/  FFMA R29, R50, R31, R29 ;  /* 0x0000001f321d7223 */ /* 0x004fc6000000001d */
[----:B---3--:R-:W-:Y:S01]  /*5340*/  FFMA R49, R50, R24, R49 ;  /* 0x0000001832317223 */ /* 0x008fe20000000031 */
[----:B------:R-:W-:Y:S02]  /*5350*/  FFMA R24, R24, R51, R29 ;  /* 0x0000003318187223 */ /* 0x000fe4000000001d */
[----:B------:R-:W1:Y:S04]  /*5360*/  LDS.128 R28, [UR10+0xc90] ;  /* 0x000c900aff1c7984 */ /* 0x000e680008000c00 */
[----:B------:R-:W2:Y:S01]  /*5370*/  LDS.64 R50, [R14+0x608] ;  /* 0x000608000e327984 */ /* 0x000ea20000000a00 */
[-C--:B0-----:R-:W-:Y:S01]  /*5380*/  FFMA R49, R46, R25.reuse, R49 ;  /* 0x000000192e317223 */ /* 0x081fe20000000031 */
[----:B------:R-:W-:-:S03]  /*5390*/  FFMA R25, R47, R25, R24 ;  /* 0x000000192f197223 */ /* 0x000fc60000000018 */
[-C--:B------:R-:W-:Y:S01]  /*53a0*/  FFMA R24, R47, R26.reuse, R49 ;  /* 0x0000001a2f187223 */ /* 0x080fe20000000031 */
[C---:B------:R-:W-:Y:S01]  /*53b0*/  FFMA R26, R52.reuse, R26, R25 ;  /* 0x0000001a341a7223 */ /* 0x040fe20000000019 */
[----:B------:R-:W0:Y:S02]  /*53c0*/  LDS.64 R48, [R14+0x640] ;  /* 0x000640000e307984 */ /* 0x000e240000000a00 */
[-C--:B------:R-:W-:Y:S01]  /*53d0*/  FFMA R25, R52, R27.reuse, R24 ;  /* 0x0000001b34197223 */ /* 0x080fe20000000018 */
[----:B------:R-:W-:Y:S01]  /*53e0*/  FFMA R53, R53, R27, R26 ;  /* 0x0000001b35357223 */ /* 0x000fe2000000001a */
[----:B------:R-:W-:Y:S02]  /*53f0*/  LDS.64 R46, [R14+0x648] ;  /* 0x000648000e2e7984 */ /* 0x000fe40000000a00 */
[----:B-1----:R-:W-:Y:S01]  /*5400*/  FFMA R44, R44, R28, R25 ;  /* 0x0000001c2c2c7223 */ /* 0x002fe20000000019 */
[----:B------:R-:W-:Y:S01]  /*5410*/  FFMA R53, R28, R45, R53 ;  /* 0x0000002d1c357223 */ /* 0x000fe20000000035 */
[----:B------:R-:W1:Y:S02]  /*5420*/  LDS.128 R24, [UR10+0xca0] ;  /* 0x000ca00aff187984 */ /* 0x000e640008000c00 */
[-C--:B------:R-:W-:Y:S01]  /*5430*/  FFMA R45, R45, R29.reuse, R44 ;  /* 0x0000001d2d2d7223 */ /* 0x080fe2000000002c */
[----:B--2---:R-:W-:-:S02]  /*5440*/  FFMA R28, R50, R29, R53 ;  /* 0x0000001d321c7223 */ /* 0x004fc40000000035 */
[----:B------:R-:W-:Y:S01]  /*5450*/  LDS.64 R52, [R14+0x688] ;  /* 0x000688000e347984 */ /* 0x000fe20000000a00 */
[-C--:B------:R-:W-:Y:S01]  /*5460*/  FFMA R45, R50, R30.reuse, R45 ;  /* 0x0000001e322d7223 */ /* 0x080fe2000000002d */
[----:B------:R-:W-:Y:S02]  /*5470*/  FFMA R28, R51, R30, R28 ;  /* 0x0000001e331c7223 */ /* 0x000fe4000000001c */
[----:B------:R-:W2:Y:S01]  /*5480*/  LDS.64 R50, [R14+0x680] ;  /* 0x000680000e327984 */ /* 0x000ea20000000a00 */
[-C--:B0-----:R-:W-:Y:S01]  /*5490*/  FFMA R45, R48, R31.reuse, R45 ;  /* 0x0000001f302d7223 */ /* 0x081fe2000000002d */
[----:B------:R-:W-:Y:S02]  /*54a0*/  FFMA R55, R49, R31, R28 ;  /* 0x0000001f31377223 */ /* 0x000fe4000000001c */
[----:B------:R-:W0:Y:S01]  /*54b0*/  LDS.128 R28, [UR10+0xcb0] ;  /* 0x000cb00aff1c7984 */ /* 0x000e220008000c00 */
[----:B-1----:R-:W-:Y:S01]  /*54c0*/  FFMA R44, R24, R49, R45 ;  /* 0x00000031182c7223 */ /* 0x002fe2000000002d */
[----:B------:R-:W-:-:S03]  /*54d0*/  FFMA R24, R46, R24, R55 ;  /* 0x000000182e187223 */ /* 0x000fc60000000037 */
[-C--:B------:R-:W-:Y:S01]  /*54e0*/  FFMA R49, R46, R25.reuse, R44 ;  /* 0x000000192e317223 */ /* 0x080fe2000000002c */
[----:B------:R-:W-:Y:S01]  /*54f0*/  FFMA R24, R47, R25, R24 ;  /* 0x000000192f187223 */ /* 0x000fe20000000018 */
[----:B------:R-:W1:Y:S02]  /*5500*/  LDS.64 R44, [R14+0x780] ;  /* 0x000780000e2c7984 */ /* 0x000e640000000a00 */
[-C--:B--2---:R-:W-:Y:S02]  /*5510*/  FFMA R50, R50, R26.reuse, R49 ;  /* 0x0000001a32327223 */ /* 0x084fe40000000031 */
[----:B------:R-:W2:Y:S01]  /*5520*/  LDS.64 R46, [R14+0x788] ;  /* 0x000788000e2e7984 */ /* 0x000ea20000000a00 */
[C---:B------:R-:W-:Y:S01]  /*5530*/  FFMA R25, R51.reuse, R26, R24 ;  /* 0x0000001a33197223 */ /* 0x040fe20000000018 */
[----:B------:R-:W-:-:S03]  /*5540*/  FFMA R51, R51, R27, R50 ;  /* 0x0000001b33337223 */ /* 0x000fc60000000032 */
[C---:B------:R-:W-:Y:S01]  /*5550*/  FFMA R25, R52.reuse, R27, R25 ;  /* 0x0000001b34197223 */ /* 0x040fe20000000019 */
[----:B0-----:R-:W-:-:S03]  /*5560*/  FFMA R49, R52, R28, R51 ;  /* 0x0000001c34317223 */ /* 0x001fc60000000033 */
[----:B------:R-:W-:Y:S01]  /*5570*/  FFMA R28, R28, R53, R25 ;  /* 0x000000351c1c7223 */ /* 0x000fe20000000019 */
[----:B------:R-:W-:Y:S04]  /*5580*/  LDS.64 R50, [R14+0x7c0] ;  /* 0x0007c0000e327984 */ /* 0x000fe80000000a00 */
[----:B------:R-:W0:Y:S01]  /*5590*/  LDS.128 R24, [UR10+0xcc0] ;  /* 0x000cc00aff187984 */ /* 0x000e220008000c00 */
[-C--:B-1----:R-:W-:Y:S01]  /*55a0*/  FFMA R53, R44, R29.reuse, R49 ;  /* 0x0000001d2c357223 */ /* 0x082fe20000000031 */
[C---:B------:R-:W-:Y:S02]  /*55b0*/  FFMA R29, R45.reuse, R29, R28 ;  /* 0x0000001d2d1d7223 */ /* 0x040fe4000000001c */
[----:B------:R-:W1:Y:S01]  /*55c0*/  LDS.64 R48, [R14+0x7c8] ;  /* 0x0007c8000e307984 */ /* 0x000e620000000a00 */
[-C--:B------:R-:W-:Y:S01]  /*55d0*/  FFMA R28, R45, R30.reuse, R53 ;  /* 0x0000001e2d1c7223 */ /* 0x080fe20000000035 */
[----:B--2---:R-:W-:-:S02]  /*55e0*/  FFMA R30, R46, R30, R29 ;  /* 0x0000001e2e1e7223 */ /* 0x004fc4000000001d */
[----:B------:R-:W2:Y:S01]  /*55f0*/  LDS.64 R44, [R14+0x800] ;  /* 0x000800000e2c7984 */ /* 0x000ea20000000a00 */
[-C--:B------:R-:W-:Y:S01]  /*5600*/  FFMA R53, R46, R31.reuse, R28 ;  /* 0x0000001f2e357223 */ /* 0x080fe2000000001c */
[----:B------:R-:W-:Y:S02]  /*5610*/  FFMA R47, R47, R31, R30 ;  /* 0x0000001f2f2f7223 */ /* 0x000fe4000000001e */
[----:B------:R-:W3:Y:S02]  /*5620*/  LDS.128 R28, [UR10+0xcd0] ;  /* 0x000cd00aff1c7984 */ /* 0x000ee40008000c00 */
[----:B0-----:R-:W-:Y:S01]  /*5630*/  FFMA R47, R24, R51, R47 ;  /* 0x00000033182f7223 */ /* 0x001fe2000000002f */
[----:B------:R-:W-:-:S04]  /*5640*/  FFMA R50, R50, R24, R53 ;  /* 0x0000001832327223 */ /* 0x000fc80000000035 */
[-C--:B------:R-:W-:Y:S01]  /*5650*/  FFMA R51, R51, R25.reuse, R50 ;  /* 0x0000001933337223 */ /* 0x080fe20000000032 */
[----:B-1----:R-:W-:-:S03]  /*5660*/  FFMA R24, R48, R25, R47 ;  /* 0x0000001930187223 */ /* 0x002fc6000000002f */
[-C--:B------:R-:W-:Y:S01]  /*5670*/  FFMA R51, R48, R26.reuse, R51 ;  /* 0x0000001a30337223 */ /* 0x080fe20000000033 */
[----:B------:R-:W0:Y:S01]  /*5680*/  LDS.64 R46, [R14+0x808] ;  /* 0x000808000e2e7984 */ /* 0x000e220000000a00 */
[----:B------:R-:W-:Y:S02]  /*5690*/  FFMA R24, R49, R26, R24 ;  /* 0x0000001a31187223 */ /* 0x000fe40000000018 */
[-C--:B--2---:R-:W-:Y:S01]  /*56a0*/  FFMA R25, R44, R27.reuse, R51 ;  /* 0x0000001b2c197223 */ /* 0x084fe20000000033 */
[----:B------:R-:W1:Y:S01]  /*56b0*/  LDS.64 R48, [R14+0x900] ;  /* 0x000900000e307984 */ /* 0x000e620000000a00 */
[----:B------:R-:W-:Y:S02]  /*56c0*/  FFMA R53, R45, R27, R24 ;  /* 0x0000001b2d357223 */ /* 0x000fe40000000018 */
[----:B---3--:R-:W-:Y:S01]  /*56d0*/  FFMA R44, R28, R45, R25 ;  /* 0x0000002d1c2c7223 */ /* 0x008fe20000000019 */
[----:B------:R-:W2:Y:S04]  /*56e0*/  LDS.64 R50, [R14+0x908] ;  /* 0x000908000e327984 */ /* 0x000ea80000000a00 */
[----:B------:R-:W3:Y:S01]  /*56f0*/  LDS.128 R24, [UR10+0xce0] ;  /* 0x000ce00aff187984 */ /* 0x000ee20008000c00 */
[C---:B0-----:R-:W-:Y:S01]  /*5700*/  FFMA R28, R46.reuse, R28, R53 ;  /* 0x0000001c2e1c7223 */ /* 0x041fe20000000035 */
[----:B------:R-:W-:-:S03]  /*5710*/  FFMA R45, R46, R29, R44 ;  /* 0x0000001d2e2d7223 */ /* 0x000fc6000000002c */
[----:B------:R-:W-:Y:S01]  /*5720*/  FFMA R28, R47, R29, R28 ;  /* 0x0000001d2f1c7223 */ /* 0x000fe2000000001c */
[-C--:B-1----:R-:W-:Y:S01]  /*5730*/  FFMA R48, R48, R30.reuse, R45 ;  /* 0x0000001e30307223 */ /* 0x082fe2000000002d */
[----:B------:R-:W0:Y:S02]  /*5740*/  LDS.64 R46, [R14+0x940] ;  /* 0x000940000e2e7984 */ /* 0x000e240000000a00 */
[C---:B------:R-:W-:Y:S01]  /*5750*/  FFMA R29, R49.reuse, R30, R28 ;  /* 0x0000001e311d7223 */ /* 0x040fe2000000001c */
[-C--:B------:R-:W-:Y:S02]  /*5760*/  FFMA R45, R49, R31.reuse, R48 ;  /* 0x0000001f312d7223 */ /* 0x080fe40000000030 */
[----:B------:R-:W1:Y:S01]  /*5770*/  LDS.64 R48, [R14+0x948] ;  /* 0x000948000e307984 */ /* 0x000e620000000a00 */
[C---:B--2---:R-:W-:Y:S01]  /*5780*/  FFMA R29, R50.reuse, R31, R29 ;  /* 0x0000001f321d7223 */ /* 0x044fe2000000001d */
[----:B---3--:R-:W-:Y:S02]  /*5790*/  FFMA R53, R50, R24, R45 ;  /* 0x0000001832357223 */ /* 0x008fe4000000002d */
[----:B------:R-:W-:Y:S01]  /*57a0*/  LDS.64 R44, [R14+0x980] ;  /* 0x000980000e2c7984 */ /* 0x000fe20000000a00 */
[----:B------:R-:W-:-:S03]  /*57b0*/  FFMA R24, R24, R51, R29 ;  /* 0x0000003318187223 */ /* 0x000fc6000000001d */
[----:B------:R-:W2:Y:S04]  /*57c0*/  LDS.128 R28, [UR10+0xcf0] ;  /* 0x000cf00aff1c7984 */ /* 0x000ea80008000c00 */
[----:B------:R-:W3:Y:S01]  /*57d0*/  LDS.64 R50, [R14+0x988] ;  /* 0x000988000e327984 */ /* 0x000ee20000000a00 */
[-C--:B0-----:R-:W-:Y:S01]  /*57e0*/  FFMA R53, R46, R25.reuse, R53 ;  /* 0x000000192e357223 */ /* 0x081fe20000000035 */
[----:B------:R-:W-:-:S03]  /*57f0*/  FFMA R25, R47, R25, R24 ;  /* 0x000000192f197223 */ /* 0x000fc60000000018 */
[-C--:B------:R-:W-:Y:S01]  /*5800*/  FFMA R24, R47, R26.reuse, R53 ;  /* 0x0000001a2f187223 */ /* 0x080fe20000000035 */
[C---:B-1----:R-:W-:Y:S01]  /*5810*/  FFMA R26, R48.reuse, R26, R25 ;  /* 0x0000001a301a7223 */ /* 0x042fe20000000019 */
[----:B------:R-:W-:Y:S02]  /*5820*/  LDS.64 R46, [R14+0xa88] ;  /* 0x000a88000e2e7984 */ /* 0x000fe40000000a00 */
[-C--:B------:R-:W-:Y:S01]  /*5830*/  FFMA R25, R48, R27.reuse, R24 ;  /* 0x0000001b30197223 */ /* 0x080fe20000000018 */
[----:B------:R-:W-:Y:S02]  /*5840*/  FFMA R27, R49, R27, R26 ;  /* 0x0000001b311b7223 */ /* 0x000fe4000000001a */
[----:B------:R-:W0:Y:S01]  /*5850*/  LDS.64 R48, [R14+0xa80] ;  /* 0x000a80000e307984 */ /* 0x000e220000000a00 */
[----:B--2---:R-:W-:Y:S01]  /*5860*/  FFMA R44, R44, R28, R25 ;  /* 0x0000001c2c2c7223 */ /* 0x004fe20000000019 */
[----:B------:R-:W-:Y:S02]  /*5870*/  FFMA R53, R28, R45, R27 ;  /* 0x0000002d1c357223 */ /* 0x000fe4000000001b */
[----:B------:R-:W1:Y:S01]  /*5880*/  LDS.128 R24, [UR10+0xd00] ;  /* 0x000d000aff187984 */ /* 0x000e620008000c00 */
[-C--:B------:R-:W-:Y:S01]  /*5890*/  FFMA R45, R45, R29.reuse, R44 ;  /* 0x0000001d2d2d7223 */ /* 0x080fe2000000002c */
[----:B---3--:R-:W-:-:S03]  /*58a0*/  FFMA R28, R50, R29, R53 ;  /* 0x0000001d321c7223 */ /* 0x008fc60000000035 */
[-C--:B------:R-:W-:Y:S01]  /*58b0*/  FFMA R45, R50, R30.reuse, R45 ;  /* 0x0000001e322d7223 */ /* 0x080fe2000000002d */
[----:B------:R-:W-:-:S03]  /*58c0*/  FFMA R28, R51, R30, R28 ;  /* 0x0000001e331c7223 */ /* 0x000fc6000000001c */
[-C--:B0-----:R-:W-:Y:S01]  /*58d0*/  FFMA R29, R48, R31.reuse, R45 ;  /* 0x0000001f301d7223 */ /* 0x081fe2000000002d */
[----:B------:R-:W-:Y:S01]  /*58e0*/  FFMA R31, R49, R31, R28 ;  /* 0x0000001f311f7223 */ /* 0x000fe2000000001c */
[----:B------:R-:W0:Y:S02]  /*58f0*/  LDS.64 R44, [R14+0xac0] ;  /* 0x000ac0000e2c7984 */ /* 0x000e240000000a00 */
[----:B-1----:R-:W-:Y:S01]  /*5900*/  FFMA R28, R24, R49, R29 ;  /* 0x00000031181c7223 */ /* 0x002fe2000000001d */
[C---:B------:R-:W-:Y:S01]  /*5910*/  FFMA R24, R46.reuse, R24, R31 ;  /* 0x000000182e187223 */ /* 0x040fe2000000001f */
[----:B------:R-:W1:Y:S02]  /*5920*/  LDS.64 R48, [R14+0xac8] ;  /* 0x000ac8000e307984 */ /* 0x000e640000000a00 */
[-C--:B------:R-:W-:Y:S01]  /*5930*/  FFMA R51, R46, R25.reuse, R28 ;  /* 0x000000192e337223 */ /* 0x080fe2000000001c */
[----:B------:R-:W-:Y:S01]  /*5940*/  FFMA R50, R47, R25, R24 ;  /* 0x000000192f327223 */ /* 0x000fe20000000018 */
[----:B------:R-:W2:Y:S04]  /*5950*/  LDS.128 R28, [UR10+0xd10] ;  /* 0x000d100aff1c7984 */ /* 0x000ea80008000c00 */
[----:B------:R-:W3:Y:S04]  /*5960*/  LDS.64 R24, [R14+0xb00] ;  /* 0x000b00000e187984 */ /* 0x000ee80000000a00 */
[----:B------:R-:W4:Y:S01]  /*5970*/  LDS.64 R46, [R14+0xb08] ;  /* 0x000b08000e2e7984 */ /* 0x000f220000000a00 */
[-C--:B0-----:R-:W-:Y:S01]  /*5980*/  FFMA R44, R44, R26.reuse, R51 ;  /* 0x0000001a2c2c7223 */ /* 0x081fe20000000033 */
[----:B------:R-:W-:-:S03]  /*5990*/  FFMA R51, R45, R26, R50 ;  /* 0x0000001a2d337223 */ /* 0x000fc60000000032 */
[-C--:B------:R-:W-:Y:S01]  /*59a0*/  FFMA R45, R45, R27.reuse, R44 ;  /* 0x0000001b2d2d7223 */ /* 0x080fe2000000002c */
[----:B-1----:R-:W-:-:S03]  /*59b0*/  FFMA R51, R48, R27, R51 ;  /* 0x0000001b30337223 */ /* 0x002fc60000000033 */
[----:B--2---:R-:W-:Y:S01]  /*59c0*/  FFMA R45, R48, R28, R45 ;  /* 0x0000001c302d7223 */ /* 0x004fe2000000002d */
[----:B------:R-:W-:-:S03]  /*59d0*/  FFMA R28, R28, R49, R51 ;  /* 0x000000311c1c7223 */ /* 0x000fc60000000033 */
[-C--:B---3--:R-:W-:Y:S01]  /*59e0*/  FFMA R45, R24, R29.reuse, R45 ;  /* 0x0000001d182d7223 */ /* 0x088fe2000000002d */
[----:B------:R-:W-:-:S03]  /*59f0*/  FFMA R29, R25, R29, R28 ;  /* 0x0000001d191d7223 */ /* 0x000fc6000000001c */
[-C--:B------:R-:W-:Y:S01]  /*5a00*/  FFMA R24, R25, R30.reuse, R45 ;  /* 0x0000001e19187223 */ /* 0x080fe2000000002d */
[----:B----4-:R-:W-:-:S03]  /*5a10*/  FFMA R30, R46, R30, R29 ;  /* 0x0000001e2e1e7223 */ /* 0x010fc6000000001d */
[-C--:B------:R-:W-:Y:S01]  /*5a20*/  FFMA R45, R46, R31.reuse, R24 ;  /* 0x0000001f2e2d7223 */ /* 0x080fe20000000018 */
[----:B------:R-:W-:Y:S01]  /*5a30*/  FFMA R47, R47, R31, R30 ;  /* 0x0000001f2f2f7223 */ /* 0x000fe2000000001e */
[----:B------:R-:W-:Y:S06]  /*5a40*/  BRA.U UP0, `(.L_x_38) ;  /* 0xffffffe100f87547 */ /* 0x000fec000b83ffff */
[----:B------:R-:W0:Y:S01]  /*5a50*/  S2R R0, SR_CTAID.Z ;  /* 0x0000000000007919 */ /* 0x000e220000002700 */
[----:B------:R-:W1:Y:S01]  /*5a60*/  S2UR UR5, SR_CTAID.X ;  /* 0x00000000000579c3 */ /* 0x000e620000002500 */
[----:B------:R-:W0:Y:S07]  /*5a70*/  S2R R5, SR_CTAID.Y ;  /* 0x0000000000057919 */ /* 0x000e2e0000002600 */
[----:B------:R-:W2:Y:S01]  /*5a80*/  LDC.64 R2, c[0x0][0x390] ;  /* 0x0000e400ff027b82 */ /* 0x000ea20000000a00 */
[----:B0-----:R-:W-:-:S04]  /*5a90*/  IMAD R0, R0, 0x7, R5 ;  /* 0x0000000700007824 */ /* 0x001fc800078e0205 */
[----:B------:R-:W-:-:S05]  /*5aa0*/  IMAD R0, R0, 0x4, R21 ;  /* 0x0000000400007824 */ /* 0x000fca00078e0215 */
[----:B-1----:R-:W-:-:S05]  /*5ab0*/  LEA R5, R0, UR5, 0x1 ;  /* 0x0000000500057c11 */ /* 0x002fca000f8e08ff */
[----:B------:R-:W-:-:S04]  /*5ac0*/  IMAD R5, R5, 0xe, R42 ;  /* 0x0000000e05057824 */ /* 0x000fc800078e022a */
[----:B--2---:R-:W-:-:S05]  /*5ad0*/  IMAD.WIDE.U32 R2, R5, 0x4, R2 ;  /* 0x0000000405027825 */ /* 0x004fca00078e0002 */
[----:B------:R-:W-:Y:S04]  /*5ae0*/  STG.E desc[UR6][R2.64], R45 ;  /* 0x0000002d02007986 */ /* 0x000fe8000c101906 */
[----:B------:R-:W-:Y:S01]  /*5af0*/  STG.E desc[UR6][R2.64+0x4], R47 ;  /* 0x0000042f02007986 */ /* 0x000fe2000c101906 */
[----:B------:R-:W-:Y:S05]  /*5b00*/  EXIT ;  /* 0x000000000000794d */ /* 0x000fea0003800000 */
.L_x_39:
        /* <DEDUP_REMOVED lines=15> */
.L_x_42:


//--------------------- .nv.shared._Z6conv2dPfPKfS_ --------------------------
	.section	.nv.shared._Z6conv2dPfPKfS_,"aw",@nobits
	.sectionflags	@""
	.align	4
.nv.shared._Z6conv2dPfPKfS_:
	.zero		2432


//--------------------- .nv.shared.reserved.0     --------------------------
	.section	.nv.shared.reserved.0,"aw",@nobits
	.weak		__nv_reservedSMEM_offset_0_alias
	.size		__nv_reservedSMEM_offset_0_alias, 0, 64
	.other		__nv_reservedSMEM_offset_0_alias,@"STO_CUDA_RESERVED_SHARED STV_DEFAULT"
__nv_reservedSMEM_offset_0_alias:
	.zero		0
	.zero		64


//--------------------- .nv.shared.default_function_kernel0 --------------------------
	.section	.nv.shared.default_function_kernel0,"aw",@nobits
	.sectionflags	@""
	.align	4
.nv.shared.default_function_kernel0:
	.zero		4384


//--------------------- .nv.constant0._Z6conv2dPfPKfS_ --------------------------
	.section	.nv.constant0._Z6conv2dPfPKfS_,"a",@progbits
	.sectionflags	@""
	.align	4
.nv.constant0._Z6conv2dPfPKfS_:
	.zero		920


//--------------------- .nv.constant0._Z9transformPfS_ --------------------------
	.section	.nv.constant0._Z9transformPfS_,"a",@progbits
	.sectionflags	@""
	.align	4
.nv.constant0._Z9transformPfS_:
	.zero		912


//--------------------- .nv.constant0.default_function_kernel0 --------------------------
	.section	.nv.constant0.default_function_kernel0,"a",@progbits
	.sectionflags	@""
	.align	4
.nv.constant0.default_function_kernel0:
	.zero		920


//--------------------- SYMBOLS --------------------------

	.type		.nv.reservedSmem.offset0,@object
	.size		.nv.reservedSmem.offset0,0x4
	.type		.nv.reservedSmem.cap,@object
	.size		.nv.reservedSmem.cap,0x4
